def attn_fwd(
    Q,
    K,
    V,
    Out,
    Lse,
    sm_scale,
    stride_qz,
    stride_qh,
    stride_qm,
    stride_qk,
    stride_kz,
    stride_kh,
    stride_kn,
    stride_kk,
    stride_vz,
    stride_vh,
    stride_vn,
    stride_vk,
    stride_oz,
    stride_oh,
    stride_om,
    stride_ok,
    seqlen_q,
    seqlen_k,
    BLOCK_M: tl.constexpr,
    BLOCK_N: tl.constexpr,
    HEAD_DIM: tl.constexpr,
    CAUSAL: tl.constexpr,
):
    start_m = tl.program_id(0)
    off_hz = tl.program_id(1)
    q_off = off_hz * stride_qh
    k_off = off_hz * stride_kh
    v_off = off_hz * stride_vh
    offs_m = start_m * BLOCK_M + tl.arange(0, BLOCK_M)
    offs_d = tl.arange(0, HEAD_DIM)
    offs_n = tl.arange(0, BLOCK_N)
    q_ptrs = Q + q_off + offs_m[:, None] * stride_qm + offs_d[None, :] * stride_qk
    k_ptrs = K + k_off + offs_d[:, None] * stride_kk + offs_n[None, :] * stride_kn
    v_ptrs = V + v_off + offs_n[:, None] * stride_vn + offs_d[None, :] * stride_vk
    m_i = tl.full([BLOCK_M], float("-inf"), dtype=tl.float32)
    l_i = tl.zeros([BLOCK_M], dtype=tl.float32) + 1.0
    acc = tl.zeros([BLOCK_M, HEAD_DIM], dtype=tl.float32)
    q = tl.load(q_ptrs)
    acc, l_i, m_i = _attn_fwd_inner(
        acc,
        l_i,
        m_i,
        q,
        k_ptrs,
        v_ptrs,
        sm_scale,
        stride_kn,
        stride_vn,
        start_m,
        seqlen_k,
        BLOCK_M,
        BLOCK_N,
        HEAD_DIM,
        CAUSAL,
    )
    acc = acc / l_i[:, None]
    lse = m_i + tl.math.log2(l_i) / 1.4426950408889634
    o_ptrs = (
        Out
        + off_hz * stride_oh
        + offs_m[:, None] * stride_om
        + offs_d[None, :] * stride_ok
    )
    tl.store(o_ptrs, acc.to(Out.dtype.element_ty))
    tl.store(Lse + off_hz * seqlen_q + offs_m, lse)

# config = {"BLOCK_M": 128, "BLOCK_N": 64, "HEAD_DIM": 256, "arch": "sm_90", "causal": true, "dtype": "fp8e4m3", "num_stages": 2, "num_warps": 4}
# arch = sm_90


// ===== COMPILED SASS (sm_90a) =====

	.target	sm_90a

	.elftype	@"ET_EXEC"


//--------------------- .note.nv.tkinfo           --------------------------
	.section	.note.nv.tkinfo,"",@"SHT_NOTE"
	.sectionflags	@"SHF_NOTE_NV_TKINFO"
	.tkinfo
        /*0018*/ 	.word	0x00000002
        /*0030*/ 	.string	""
        /*0030*/ 	.string	"ptxas"
        /*0030*/ 	.string	"Cuda compilation tools, release 13.0, V13.0.88"
        /*0030*/ 	.string	"Build cuda_13.0.r13.0/compiler.36424714_0"
        /*0030*/ 	.string	"-v  -suppress-debug-info  -lineinfo  -arch sm_90a "



//--------------------- .note.nv.cuinfo           --------------------------
	.section	.note.nv.cuinfo,"",@"SHT_NOTE"
	.sectionflags	@"SHF_NOTE_NV_CUINFO"
        /*0018*/ 	.short	0x0002
        /*001a*/ 	.short	0x005a
        /*001c*/ 	.short	0x0082
	.zero		2


//--------------------- .nv.info                  --------------------------
	.section	.nv.info,"",@"SHT_CUDA_INFO"
	.align	4


	//----- nvinfo : EIATTR_REGCOUNT
	.align		4
        /*0000*/ 	.byte	0x04, 0x2f
        /*0002*/ 	.short	(.L_2 - .L_1)
	.align		4
.L_1:
        /*0004*/ 	.word	index@(attn_fwd)
        /*0008*/ 	.word	0x000000ff


	//----- nvinfo : EIATTR_FRAME_SIZE
	.align		4
.L_2:
        /*000c*/ 	.byte	0x04, 0x11
        /*000e*/ 	.short	(.L_4 - .L_3)
	.align		4
.L_3:
        /*0010*/ 	.word	index@(attn_fwd)
        /*0014*/ 	.word	0x00000cf8


	//----- nvinfo : EIATTR_MIN_STACK_SIZE
	.align		4
.L_4:
        /*0018*/ 	.byte	0x04, 0x12
        /*001a*/ 	.short	(.L_6 - .L_5)
	.align		4
.L_5:
        /*001c*/ 	.word	index@(attn_fwd)
        /*0020*/ 	.word	0x00000cf8
.L_6:


//--------------------- .nv.compat                --------------------------
	.section	.nv.compat,"",@"SHT_CUDA_COMPAT_INFO"
	.align	4
        /*0000*/ 	.byte	0x02, 0x09, 0x01, 0x00, 0x02, 0x02, 0x04, 0x00, 0x02, 0x05, 0x05, 0x00, 0x03, 0x07, 0x01, 0x01
        /*0010*/ 	.byte	0x02, 0x03, 0x00, 0x00, 0x02, 0x06, 0x01, 0x00, 0x04, 0x0b, 0x08, 0x00, 0x00, 0x00, 0x00, 0x00
        /*0020*/ 	.byte	0x00, 0x00, 0x00, 0x00


//--------------------- .nv.info.attn_fwd         --------------------------
	.section	.nv.info.attn_fwd,"",@"SHT_CUDA_INFO"
	.sectionflags	@""
	.align	4


	//----- nvinfo : EIATTR_CUDA_API_VERSION
	.align		4
        /*0000*/ 	.byte	0x04, 0x37
        /*0002*/ 	.short	(.L_8 - .L_7)
.L_7:
        /*0004*/ 	.word	0x00000082


	//----- nvinfo : EIATTR_KPARAM_INFO
	.align		4
.L_8:
        /*0008*/ 	.byte	0x04, 0x17
        /*000a*/ 	.short	(.L_10 - .L_9)
.L_9:
        /*000c*/ 	.word	0x00000000
        /*0010*/ 	.short	0x0019
        /*0012*/ 	.short	0x0080
        /*0014*/ 	.byte	0x00, 0xf4, 0x21, 0x00


	//----- nvinfo : EIATTR_KPARAM_INFO
	.align		4
.L_10:
        /*0018*/ 	.byte	0x04, 0x17
        /*001a*/ 	.short	(.L_12 - .L_11)
.L_11:
        /*001c*/ 	.word	0x00000000
        /*0020*/ 	.short	0x0018
        /*0022*/ 	.short	0x0078
        /*0024*/ 	.byte	0x00, 0xf4, 0x21, 0x00


	//----- nvinfo : EIATTR_KPARAM_INFO
	.align		4
.L_12:
        /*0028*/ 	.byte	0x04, 0x17
        /*002a*/ 	.short	(.L_14 - .L_13)
.L_13:
        /*002c*/ 	.word	0x00000000
        /*0030*/ 	.short	0x0017
        /*0032*/ 	.short	0x0070
        /*0034*/ 	.byte	0x00, 0xf0, 0x11, 0x00


	//----- nvinfo : EIATTR_KPARAM_INFO
	.align		4
.L_14:
        /*0038*/ 	.byte	0x04, 0x17
        /*003a*/ 	.short	(.L_16 - .L_15)
.L_15:
        /*003c*/ 	.word	0x00000000
        /*0040*/ 	.short	0x0016
        /*0042*/ 	.short	0x006c
        /*0044*/ 	.byte	0x00, 0xf0, 0x11, 0x00


	//----- nvinfo : EIATTR_KPARAM_INFO
	.align		4
.L_16:
        /*0048*/ 	.byte	0x04, 0x17
        /*004a*/ 	.short	(.L_18 - .L_17)
.L_17:
        /*004c*/ 	.word	0x00000000
        /*0050*/ 	.short	0x0015
        /*0052*/ 	.short	0x0068
        /*0054*/ 	.byte	0x00, 0xf0, 0x11, 0x00


	//----- nvinfo : EIATTR_KPARAM_INFO
	.align		4
.L_18:
        /*0058*/ 	.byte	0x04, 0x17
        /*005a*/ 	.short	(.L_20 - .L_19)
.L_19:
        /*005c*/ 	.word	0x00000000
        /*0060*/ 	.short	0x0014
        /*0062*/ 	.short	0x0064
        /*0064*/ 	.byte	0x00, 0xf0, 0x11, 0x00


	//----- nvinfo : EIATTR_KPARAM_INFO
	.align		4
.L_20:
        /*0068*/ 	.byte	0x04, 0x17
        /*006a*/ 	.short	(.L_22 - .L_21)
.L_21:
        /*006c*/ 	.word	0x00000000
        /*0070*/ 	.short	0x0013
        /*0072*/ 	.short	0x0060
        /*0074*/ 	.byte	0x00, 0xf0, 0x11, 0x00


	//----- nvinfo : EIATTR_KPARAM_INFO
	.align		4
.L_22:
        /*0078*/ 	.byte	0x04, 0x17
        /*007a*/ 	.short	(.L_24 - .L_23)
.L_23:
        /*007c*/ 	.word	0x00000000
        /*0080*/ 	.short	0x0012
        /*0082*/ 	.short	0x005c
        /*0084*/ 	.byte	0x00, 0xf0, 0x11, 0x00


	//----- nvinfo : EIATTR_KPARAM_INFO
	.align		4
.L_24:
        /*0088*/ 	.byte	0x04, 0x17
        /*008a*/ 	.short	(.L_26 - .L_25)
.L_25:
        /*008c*/ 	.word	0x00000000
        /*0090*/ 	.short	0x0011
        /*0092*/ 	.short	0x0058
        /*0094*/ 	.byte	0x00, 0xf0, 0x11, 0x00


	//----- nvinfo : EIATTR_KPARAM_INFO
	.align		4
.L_26:
        /*0098*/ 	.byte	0x04, 0x17
        /*009a*/ 	.short	(.L_28 - .L_27)
.L_27:
        /*009c*/ 	.word	0x00000000
        /*00a0*/ 	.short	0x0010
        /*00a2*/ 	.short	0x0054
        /*00a4*/ 	.byte	0x00, 0xf0, 0x11, 0x00


	//----- nvinfo : EIATTR_KPARAM_INFO
	.align		4
.L_28:
        /*00a8*/ 	.byte	0x04, 0x17
        /*00aa*/ 	.short	(.L_30 - .L_29)
.L_29:
        /*00ac*/ 	.word	0x00000000
        /*00b0*/ 	.short	0x000f
        /*00b2*/ 	.short	0x0050
        /*00b4*/ 	.byte	0x00, 0xf0, 0x11, 0x00


	//----- nvinfo : EIATTR_KPARAM_INFO
	.align		4
.L_30:
        /*00b8*/ 	.byte	0x04, 0x17
        /*00ba*/ 	.short	(.L_32 - .L_31)
.L_31:
        /*00bc*/ 	.word	0x00000000
        /*00c0*/ 	.short	0x000e
        /*00c2*/ 	.short	0x004c
        /*00c4*/ 	.byte	0x00, 0xf0, 0x11, 0x00


	//----- nvinfo : EIATTR_KPARAM_INFO
	.align		4
.L_32:
        /*00c8*/ 	.byte	0x04, 0x17
        /*00ca*/ 	.short	(.L_34 - .L_33)
.L_33:
        /*00cc*/ 	.word	0x00000000
        /*00d0*/ 	.short	0x000d
        /*00d2*/ 	.short	0x0048
        /*00d4*/ 	.byte	0x00, 0xf0, 0x11, 0x00


	//----- nvinfo : EIATTR_KPARAM_INFO
	.align		4
.L_34:
        /*00d8*/ 	.byte	0x04, 0x17
        /*00da*/ 	.short	(.L_36 - .L_35)
.L_35:
        /*00dc*/ 	.word	0x00000000
        /*00e0*/ 	.short	0x000c
        /*00e2*/ 	.short	0x0044
        /*00e4*/ 	.byte	0x00, 0xf0, 0x11, 0x00


	//----- nvinfo : EIATTR_KPARAM_INFO
	.align		4
.L_36:
        /*00e8*/ 	.byte	0x04, 0x17
        /*00ea*/ 	.short	(.L_38 - .L_37)
.L_37:
        /*00ec*/ 	.word	0x00000000
        /*00f0*/ 	.short	0x000b
        /*00f2*/ 	.short	0x0040
        /*00f4*/ 	.byte	0x00, 0xf0, 0x11, 0x00


	//----- nvinfo : EIATTR_KPARAM_INFO
	.align		4
.L_38:
        /*00f8*/ 	.byte	0x04, 0x17
        /*00fa*/ 	.short	(.L_40 - .L_39)
.L_39:
        /*00fc*/ 	.word	0x00000000
        /*0100*/ 	.short	0x000a
        /*0102*/ 	.short	0x003c
        /*0104*/ 	.byte	0x00, 0xf0, 0x11, 0x00


	//----- nvinfo : EIATTR_KPARAM_INFO
	.align		4
.L_40:
        /*0108*/ 	.byte	0x04, 0x17
        /*010a*/ 	.short	(.L_42 - .L_41)
.L_41:
        /*010c*/ 	.word	0x00000000
        /*0110*/ 	.short	0x0009
        /*0112*/ 	.short	0x0038
        /*0114*/ 	.byte	0x00, 0xf0, 0x11, 0x00


	//----- nvinfo : EIATTR_KPARAM_INFO
	.align		4
.L_42:
        /*0118*/ 	.byte	0x04, 0x17
        /*011a*/ 	.short	(.L_44 - .L_43)
.L_43:
        /*011c*/ 	.word	0x00000000
        /*0120*/ 	.short	0x0008
        /*0122*/ 	.short	0x0034
        /*0124*/ 	.byte	0x00, 0xf0, 0x11, 0x00


	//----- nvinfo : EIATTR_KPARAM_INFO
	.align		4
.L_44:
        /*0128*/ 	.byte	0x04, 0x17
        /*012a*/ 	.short	(.L_46 - .L_45)
.L_45:
        /*012c*/ 	.word	0x00000000
        /*0130*/ 	.short	0x0007
        /*0132*/ 	.short	0x0030
        /*0134*/ 	.byte	0x00, 0xf0, 0x11, 0x00


	//----- nvinfo : EIATTR_KPARAM_INFO
	.align		4
.L_46:
        /*0138*/ 	.byte	0x04, 0x17
        /*013a*/ 	.short	(.L_48 - .L_47)
.L_47:
        /*013c*/ 	.word	0x00000000
        /*0140*/ 	.short	0x0006
        /*0142*/ 	.short	0x002c
        /*0144*/ 	.byte	0x00, 0xf0, 0x11, 0x00


	//----- nvinfo : EIATTR_KPARAM_INFO
	.align		4
.L_48:
        /*0148*/ 	.byte	0x04, 0x17
        /*014a*/ 	.short	(.L_50 - .L_49)
.L_49:
        /*014c*/ 	.word	0x00000000
        /*0150*/ 	.short	0x0005
        /*0152*/ 	.short	0x0028
        /*0154*/ 	.byte	0x00, 0xf0, 0x11, 0x00


	//----- nvinfo : EIATTR_KPARAM_INFO
	.align		4
.L_50:
        /*0158*/ 	.byte	0x04, 0x17
        /*015a*/ 	.short	(.L_52 - .L_51)
.L_51:
        /*015c*/ 	.word	0x00000000
        /*0160*/ 	.short	0x0004
        /*0162*/ 	.short	0x0020
        /*0164*/ 	.byte	0x00, 0xf4, 0x21, 0x00


	//----- nvinfo : EIATTR_KPARAM_INFO
	.align		4
.L_52:
        /*0168*/ 	.byte	0x04, 0x17
        /*016a*/ 	.short	(.L_54 - .L_53)
.L_53:
        /*016c*/ 	.word	0x00000000
        /*0170*/ 	.short	0x0003
        /*0172*/ 	.short	0x0018
        /*0174*/ 	.byte	0x00, 0xf4, 0x21, 0x00


	//----- nvinfo : EIATTR_KPARAM_INFO
	.align		4
.L_54:
        /*0178*/ 	.byte	0x04, 0x17
        /*017a*/ 	.short	(.L_56 - .L_55)
.L_55:
        /*017c*/ 	.word	0x00000000
        /*0180*/ 	.short	0x0002
        /*0182*/ 	.short	0x0010
        /*0184*/ 	.byte	0x00, 0xf4, 0x21, 0x00


	//----- nvinfo : EIATTR_KPARAM_INFO
	.align		4
.L_56:
        /*0188*/ 	.byte	0x04, 0x17
        /*018a*/ 	.short	(.L_58 - .L_57)
.L_57:
        /*018c*/ 	.word	0x00000000
        /*0190*/ 	.short	0x0001
        /*0192*/ 	.short	0x0008
        /*0194*/ 	.byte	0x00, 0xf4, 0x21, 0x00


	//----- nvinfo : EIATTR_KPARAM_INFO
	.align		4
.L_58:
        /*0198*/ 	.byte	0x04, 0x17
        /*019a*/ 	.short	(.L_60 - .L_59)
.L_59:
        /*019c*/ 	.word	0x00000000
        /*01a0*/ 	.short	0x0000
        /*01a2*/ 	.short	0x0000
        /*01a4*/ 	.byte	0x00, 0xf4, 0x21, 0x00


	//----- nvinfo : EIATTR_SPARSE_MMA_MASK
	.align		4
.L_60:
        /*01a8*/ 	.byte	0x03, 0x50
        /*01aa*/ 	.short	0x0000


	//----- nvinfo : EIATTR_MAXREG_COUNT
	.align		4
        /*01ac*/ 	.byte	0x03, 0x1b
        /*01ae*/ 	.short	0x00ff


	//----- nvinfo : EIATTR_NUM_BARRIERS
	.align		4
        /*01b0*/ 	.byte	0x02, 0x4c
        /*01b2*/ 	.byte	0x01
	.zero		1


	//----- nvinfo : EIATTR_ANNOTATIONS
	.align		4
        /*01b4*/ 	.byte	0x04, 0x55
        /*01b6*/ 	.short	(.L_62 - .L_61)


	//   ....[0]....
.L_61:
        /*01b8*/ 	.word	0x00000001
        /*01bc*/ 	.byte	0x20, 0x21, 0x00, 0x00, 0x01, 0x00, 0x00, 0x00, 0x50, 0x21, 0x00, 0x00, 0x01, 0x00, 0x00, 0x00
        /* <DEDUP_REMOVED lines=927> */
        /*3bbc*/ 	.byte	0xa0, 0xf9, 0x01, 0x00, 0x01, 0x00, 0x00, 0x00, 0x90, 0xfa, 0x01, 0x00


	//----- nvinfo : EIATTR_MERCURY_ISA_VERSION
	.align		4
.L_62:
        /*3bc8*/ 	.byte	0x03, 0x5f
        /*3bca*/ 	.short	0x0101


	//----- nvinfo : EIATTR_COOP_GROUP_MASK_REGIDS
	.align		4
        /*3bcc*/ 	.byte	0x04, 0x29
        /*3bce*/ 	.short	(.L_64 - .L_63)


	//   ....[0]....
.L_63:
        /*3bd0*/ 	.word	0xffffffff


	//   ....[1]....
        /*3bd4*/ 	.word	0xffffffff


	//   ....[2]....
        /*3bd8*/ 	.word	0xffffffff


	//   ....[3]....
        /*3bdc*/ 	.word	0xffffffff


	//   ....[4]....
        /*3be0*/ 	.word	0xffffffff


	//   ....[5]....
        /*3be4*/ 	.word	0xffffffff


	//   ....[6]....
        /*3be8*/ 	.word	0xffffffff


	//   ....[7]....
        /*3bec*/ 	.word	0xffffffff


	//   ....[8]....
        /*3bf0*/ 	.word	0xffffffff


	//   ....[9]....
        /*3bf4*/ 	.word	0xffffffff


	//   ....[10]....
        /*3bf8*/ 	.word	0xffffffff


	//   ....[11]....
        /*3bfc*/ 	.word	0xffffffff


	//   ....[12]....
        /*3c00*/ 	.word	0xffffffff


	//   ....[13]....
        /*3c04*/ 	.word	0xffffffff


	//   ....[14]....
        /*3c08*/ 	.word	0xffffffff


	//   ....[15]....
        /*3c0c*/ 	.word	0xffffffff


	//   ....[16]....
        /*3c10*/ 	.word	0xffffffff


	//   ....[17]....
        /*3c14*/ 	.word	0xffffffff


	//   ....[18]....
        /*3c18*/ 	.word	0xffffffff


	//   ....[19]....
        /*3c1c*/ 	.word	0xffffffff


	//   ....[20]....
        /*3c20*/ 	.word	0xffffffff


	//   ....[21]....
        /*3c24*/ 	.word	0xffffffff


	//   ....[22]....
        /*3c28*/ 	.word	0xffffffff


	//   ....[23]....
        /*3c2c*/ 	.word	0xffffffff


	//   ....[24]....
        /*3c30*/ 	.word	0xffffffff


	//   ....[25]....
        /*3c34*/ 	.word	0xffffffff


	//   ....[26]....
        /*3c38*/ 	.word	0xffffffff


	//   ....[27]....
        /*3c3c*/ 	.word	0xffffffff


	//   ....[28]....
        /*3c40*/ 	.word	0xffffffff


	//   ....[29]....
        /*3c44*/ 	.word	0xffffffff


	//   ....[30]....
        /*3c48*/ 	.word	0xffffffff


	//   ....[31]....
        /*3c4c*/ 	.word	0xffffffff


	//----- nvinfo : EIATTR_COOP_GROUP_INSTR_OFFSETS
	.align		4
.L_64:
        /*3c50*/ 	.byte	0x04, 0x28
        /*3c52*/ 	.short	(.L_66 - .L_65)


	//   ....[0]....
.L_65:
        /*3c54*/ 	.word	0x00014300


	//   ....[1]....
        /*3c58*/ 	.word	0x00014440


	//   ....[2]....
        /*3c5c*/ 	.word	0x00014500


	//   ....[3]....
        /*3c60*/ 	.word	0x00014550


	//   ....[4]....
        /*3c64*/ 	.word	0x00014fc0


	//   ....[5]....
        /*3c68*/ 	.word	0x00015770


	//   ....[6]....
        /*3c6c*/ 	.word	0x000159f0


	//   ....[7]....
        /*3c70*/ 	.word	0x00015a20


	//   ....[8]....
        /*3c74*/ 	.word	0x00015a30


	//   ....[9]....
        /*3c78*/ 	.word	0x00016360


	//   ....[10]....
        /*3c7c*/ 	.word	0x00016390


	//   ....[11]....
        /*3c80*/ 	.word	0x00016420


	//   ....[12]....
        /*3c84*/ 	.word	0x00016900


	//   ....[13]....
        /*3c88*/ 	.word	0x00016920


	//   ....[14]....
        /*3c8c*/ 	.word	0x00016930


	//   ....[15]....
        /*3c90*/ 	.word	0x00016940


	//   ....[16]....
        /*3c94*/ 	.word	0x000172d0


	//   ....[17]....
        /*3c98*/ 	.word	0x00017380


	//   ....[18]....
        /*3c9c*/ 	.word	0x000173a0


	//   ....[19]....
        /*3ca0*/ 	.word	0x000173c0


	//   ....[20]....
        /*3ca4*/ 	.word	0x00018080


	//   ....[21]....
        /*3ca8*/ 	.word	0x00018090


	//   ....[22]....
        /*3cac*/ 	.word	0x000180a0


	//   ....[23]....
        /*3cb0*/ 	.word	0x000180b0


	//   ....[24]....
        /*3cb4*/ 	.word	0x00018520


	//   ....[25]....
        /*3cb8*/ 	.word	0x00018530


	//   ....[26]....
        /*3cbc*/ 	.word	0x00018540


	//   ....[27]....
        /*3cc0*/ 	.word	0x00018550


	//   ....[28]....
        /*3cc4*/ 	.word	0x00018590


	//   ....[29]....
        /*3cc8*/ 	.word	0x000185b0


	//   ....[30]....
        /*3ccc*/ 	.word	0x000185c0


	//   ....[31]....
        /*3cd0*/ 	.word	0x000185d0


	//----- nvinfo : EIATTR_EXIT_INSTR_OFFSETS
	.align		4
.L_66:
        /*3cd4*/ 	.byte	0x04, 0x1c
        /*3cd6*/ 	.short	(.L_68 - .L_67)


	//   ....[0]....
.L_67:
        /*3cd8*/ 	.word	0x00025050


	//----- nvinfo : EIATTR_REQNTID
	.align		4
.L_68:
        /*3cdc*/ 	.byte	0x04, 0x10
        /*3cde*/ 	.short	(.L_70 - .L_69)
.L_69:
        /*3ce0*/ 	.word	0x00000080
        /*3ce4*/ 	.word	0x00000001
        /*3ce8*/ 	.word	0x00000001


	//----- nvinfo : EIATTR_CBANK_PARAM_SIZE
	.align		4
.L_70:
        /*3cec*/ 	.byte	0x03, 0x19
        /*3cee*/ 	.short	0x0088


	//----- nvinfo : EIATTR_PARAM_CBANK
	.align		4
        /*3cf0*/ 	.byte	0x04, 0x0a
        /*3cf2*/ 	.short	(.L_72 - .L_71)
	.align		4
.L_71:
        /*3cf4*/ 	.word	index@(.nv.constant0.attn_fwd)
        /*3cf8*/ 	.short	0x0210
        /*3cfa*/ 	.short	0x0088


	//----- nvinfo : EIATTR_SW_WAR
	.align		4
.L_72:
        /*3cfc*/ 	.byte	0x04, 0x36
        /*3cfe*/ 	.short	(.L_74 - .L_73)
.L_73:
        /*3d00*/ 	.word	0x00000008
.L_74:


//--------------------- .nv.callgraph             --------------------------
	.section	.nv.callgraph,"",@"SHT_CUDA_CALLGRAPH"
	.align	4
	.sectionentsize	8
	.align		4
        /*0000*/ 	.word	0x00000000
	.align		4
        /*0004*/ 	.word	0xffffffff
	.align		4
        /*0008*/ 	.word	0x00000000
	.align		4
        /*000c*/ 	.word	0xfffffffe
	.align		4
        /*0010*/ 	.word	0x00000000
	.align		4
        /*0014*/ 	.word	0xfffffffd
	.align		4
        /*0018*/ 	.word	0x00000000
	.align		4
        /*001c*/ 	.word	0xfffffffc


//--------------------- .nv.constant4             --------------------------
	.section	.nv.constant4,"a",@progbits
	.align	8
	.align		8
.nv.constant4:
        /*0000*/ 	.dword	_$_str


//--------------------- .text.attn_fwd            --------------------------
	.section	.text.attn_fwd,"ax",@progbits
	.align	128
        .global         attn_fwd
        .type           attn_fwd,@function
        .size           attn_fwd,(.L_x_3 - attn_fwd)
        .other          attn_fwd,@"STO_CUDA_ENTRY STV_DEFAULT"
attn_fwd:
.text.attn_fwd:
[----:B------:R-:W0:Y:S01]  /*0000*/  LDC R1, c[0x0][0x28] ;  /* 0x00000a00ff017b82 */ /* 0x000e220000000800 */
[----:B------:R-:W1:Y:S07]  /*0010*/  S2R R0, SR_CTAID.X ;  /* 0x0000000000007919 */ /* 0x000e6e0000002500 */
[----:B------:R-:W2:Y:S01]  /*0020*/  S2UR UR6, SR_CTAID.Y ;  /* 0x00000000000679c3 */ /* 0x000ea20000002600 */
[----:B------:R-:W-:Y:S01]  /*0030*/  ULDC.64 UR4, c[0x0][0x240] ;  /* 0x0000900000047ab9 */ /* 0x000fe20000000a00 */
[----:B0-----:R-:W-:Y:S01]  /*0040*/  VIADD R1, R1, 0xfffff308 ;  /* 0xfffff30801017836 */ /* 0x001fe20000000000 */
[----:B------:R-:W0:Y:S05]  /*0050*/  S2R R2, SR_TID.X ;  /* 0x0000000000027919 */ /* 0x000e2a0000002100 */
[----:B------:R-:W3:Y:S08]  /*0060*/  LDC.64 R134, c[0x0][0x210] ;  /* 0x00008400ff867b82 */ /* 0x000ef00000000a00 */
[----:B------:R-:W4:Y:S01]  /*0070*/  LDC R122, c[0x0][0x248] ;  /* 0x00009200ff7a7b82 */ /* 0x000f220000000800 */
[----:B--2---:R-:W-:-:S03]  /*0080*/  UIMAD UR4, UR6, UR4, URZ ;  /* 0x00000004060472a4 */ /* 0x004fc6000f8e023f */
[----:B------:R-:W-:Y:S01]  /*0090*/  ULDC.64 UR6, c[0x0][0x208] ;  /* 0x0000820000067ab9 */ /* 0x000fe20000000a00 */
[----:B-1----:R-:W-:-:S05]  /*00a0*/  IMAD.SHL.U32 R0, R0, 0x80, RZ ;  /* 0x0000008000007824 */ /* 0x002fca00078e00ff */
[----:B0-----:R-:W-:Y:S01]  /*00b0*/  LOP3.LUT R2, R0, 0x7f, R2, 0xf8, !PT ;  /* 0x0000007f00027812 */ /* 0x001fe200078ef802 */
[----:B----4-:R-:W-:-:S04]  /*00c0*/  IMAD.SHL.U32 R5, R122, 0x2, RZ ;  /* 0x000000027a057824 */ /* 0x010fc800078e00ff */
[----:B------:R-:W-:Y:S01]  /*00d0*/  IMAD R3, R2, UR5, RZ ;  /* 0x0000000502037c24 */ /* 0x000fe2000f8e02ff */
[----:B------:R-:W-:Y:S01]  /*00e0*/  USHF.R.S32.HI UR5, URZ, 0x1f, UR4 ;  /* 0x0000001f3f057899 */ /* 0x000fe20008011404 */
[----:B------:R-:W-:-:S03]  /*00f0*/  IMAD R7, R122, 0x3, RZ ;  /* 0x000000037a077824 */ /* 0x000fc600078e02ff */
[----:B---3--:R-:W-:Y:S02]  /*0100*/  IADD3 R134, P0, P1, R3, UR4, R134 ;  /* 0x0000000403867c10 */ /* 0x008fe4000f91e086 */
[----:B------:R-:W-:Y:S01]  /*0110*/  SHF.R.S32.HI R0, RZ, 0x1f, R3 ;  /* 0x0000001fff007819 */ /* 0x000fe20000011403 */
[----:B------:R-:W-:-:S03]  /*0120*/  IMAD.SHL.U32 R9, R122, 0x4, RZ ;  /* 0x000000047a097824 */ /* 0x000fc600078e00ff */
[----:B------:R-:W-:Y:S02]  /*0130*/  IADD3.X R135, R0, UR5, R135, P0, P1 ;  /* 0x0000000500877c10 */ /* 0x000fe400087e2487 */
[----:B------:R-:W-:Y:S02]  /*0140*/  IADD3 R2, P0, R134, R122, RZ ;  /* 0x0000007a86027210 */ /* 0x000fe40007f1e0ff */
[-C--:B------:R-:W-:Y:S01]  /*0150*/  IADD3 R112, P1, R5, R134.reuse, RZ ;  /* 0x0000008605707210 */ /* 0x080fe20007f3e0ff */
[C---:B------:R-:W-:Y:S01]  /*0160*/  IMAD R11, R122.reuse, 0x5, RZ ;  /* 0x000000057a0b7824 */ /* 0x040fe200078e02ff */
[CC--:B------:R-:W-:Y:S01]  /*0170*/  LEA.HI.X.SX32 R3, R122.reuse, R135.reuse, 0x1, P0 ;  /* 0x000000877a037211 */ /* 0x0c0fe200000f0eff */
[C---:B------:R-:W-:Y:S01]  /*0180*/  IMAD R13, R122.reuse, 0x6, RZ ;  /* 0x000000067a0d7824 */ /* 0x040fe200078e02ff */
[-C--:B------:R-:W-:Y:S01]  /*0190*/  IADD3 R140, P0, R7, R134.reuse, RZ ;  /* 0x00000086078c7210 */ /* 0x080fe20007f1e0ff */
[----:B------:R-:W-:Y:S01]  /*01a0*/  IMAD R15, R122, 0x7, RZ ;  /* 0x000000077a0f7824 */ /* 0x000fe200078e02ff */
[----:B------:R-:W-:Y:S01]  /*01b0*/  LEA.HI.X.SX32 R113, R5, R135, 0x1, P1 ;  /* 0x0000008705717211 */ /* 0x000fe200008f0eff */
[----:B------:R0:W2:Y:S01]  /*01c0*/  LDG.E.U8 R104, desc[UR6][R2.64] ;  /* 0x0000000602687981 */ /* 0x0000a2000c1e1100 */
[----:B------:R-:W-:-:S02]  /*01d0*/  IADD3 R4, P1, R9, R134, RZ ;  /* 0x0000008609047210 */ /* 0x000fc40007f3e0ff */
[-C--:B------:R-:W-:Y:S01]  /*01e0*/  LEA.HI.X.SX32 R141, R7, R135.reuse, 0x1, P0 ;  /* 0x00000087078d7211 */ /* 0x080fe200000f0eff */
[----:B------:R-:W3:Y:S01]  /*01f0*/  LDG.E.U8 R112, desc[UR6][R112.64] ;  /* 0x0000000670707981 */ /* 0x000ee2000c1e1100 */
[-C--:B------:R-:W-:Y:S02]  /*0200*/  IADD3 R6, P0, R11, R134.reuse, RZ ;  /* 0x000000860b067210 */ /* 0x080fe40007f1e0ff */
[-C--:B------:R-:W-:Y:S01]  /*0210*/  LEA.HI.X.SX32 R5, R9, R135.reuse, 0x1, P1 ;  /* 0x0000008709057211 */ /* 0x080fe200008f0eff */
[C---:B------:R-:W-:Y:S01]  /*0220*/  IMAD R17, R122.reuse, 0x81, RZ ;  /* 0x000000817a117824 */ /* 0x040fe200078e02ff */
[-C--:B------:R-:W-:Y:S01]  /*0230*/  IADD3 R8, P1, R13, R134.reuse, RZ ;  /* 0x000000860d087210 */ /* 0x080fe20007f3e0ff */
[C---:B0-----:R-:W-:Y:S01]  /*0240*/  IMAD.SHL.U32 R3, R122.reuse, 0x8, RZ ;  /* 0x000000087a037824 */ /* 0x041fe200078e00ff */
[-C--:B------:R-:W-:Y:S01]  /*0250*/  LEA.HI.X.SX32 R7, R11, R135.reuse, 0x1, P0 ;  /* 0x000000870b077211 */ /* 0x080fe200000f0eff */
[C---:B------:R-:W-:Y:S01]  /*0260*/  IMAD R11, R122.reuse, 0x9, RZ ;  /* 0x000000097a0b7824 */ /* 0x040fe200078e02ff */
[-C--:B------:R-:W-:Y:S01]  /*0270*/  IADD3 R108, P0, R15, R134.reuse, RZ ;  /* 0x000000860f6c7210 */ /* 0x080fe20007f1e0ff */
[----:B------:R0:W4:Y:S01]  /*0280*/  LDG.E.U8 R61, desc[UR6][R4.64] ;  /* 0x00000006043d7981 */ /* 0x000122000c1e1100 */
[-C--:B------:R-:W-:Y:S01]  /*0290*/  LEA.HI.X.SX32 R9, R13, R135.reuse, 0x1, P1 ;  /* 0x000000870d097211 */ /* 0x080fe200008f0eff */
[----:B------:R-:W-:Y:S01]  /*02a0*/  IMAD R13, R122, 0xa, RZ ;  /* 0x0000000a7a0d7824 */ /* 0x000fe200078e02ff */
[----:B------:R-:W-:Y:S01]  /*02b0*/  IADD3 R2, P1, R3, R134, RZ ;  /* 0x0000008603027210 */ /* 0x000fe20007f3e0ff */
[----:B------:R1:W4:Y:S01]  /*02c0*/  LDG.E.U8 R63, desc[UR6][R6.64] ;  /* 0x00000006063f7981 */ /* 0x000322000c1e1100 */
[----:B------:R-:W-:-:S02]  /*02d0*/  LEA.HI.X.SX32 R109, R15, R135, 0x1, P0 ;  /* 0x000000870f6d7211 */ /* 0x000fc400000f0eff */
[-C--:B------:R-:W-:Y:S01]  /*02e0*/  IADD3 R144, P0, R11, R134.reuse, RZ ;  /* 0x000000860b907210 */ /* 0x080fe20007f1e0ff */
[----:B------:R5:W2:Y:S01]  /*02f0*/  LDG.E.U8 R111, desc[UR6][R8.64] ;  /* 0x00000006086f7981 */ /* 0x000aa2000c1e1100 */
[-C--:B------:R-:W-:Y:S01]  /*0300*/  LEA.HI.X.SX32 R3, R3, R135.reuse, 0x1, P1 ;  /* 0x0000008703037211 */ /* 0x080fe200008f0eff */
[C---:B0-----:R-:W-:Y:S01]  /*0310*/  IMAD R5, R122.reuse, 0xb, RZ ;  /* 0x0000000b7a057824 */ /* 0x041fe200078e02ff */
[-C--:B------:R-:W-:Y:S01]  /*0320*/  IADD3 R114, P1, R13, R134.reuse, RZ ;  /* 0x000000860d727210 */ /* 0x080fe20007f3e0ff */
[C---:B------:R-:W-:Y:S01]  /*0330*/  IMAD R19, R122.reuse, 0x82, RZ ;  /* 0x000000827a137824 */ /* 0x040fe200078e02ff */
[----:B------:R-:W3:Y:S01]  /*0340*/  LDG.E.U8 R140, desc[UR6][R140.64] ;  /* 0x000000068c8c7981 */ /* 0x000ee2000c1e1100 */
[C---:B-1----:R-:W-:Y:S01]  /*0350*/  IMAD R7, R122.reuse, 0xc, RZ ;  /* 0x0000000c7a077824 */ /* 0x042fe200078e02ff */
[-C--:B------:R-:W-:Y:S01]  /*0360*/  LEA.HI.X.SX32 R145, R11, R135.reuse, 0x1, P0 ;  /* 0x000000870b917211 */ /* 0x080fe200000f0eff */
[C---:B------:R-:W-:Y:S01]  /*0370*/  IMAD R11, R122.reuse, 0xe, RZ ;  /* 0x0000000e7a0b7824 */ /* 0x040fe200078e02ff */
[-C--:B------:R-:W-:Y:S01]  /*0380*/  IADD3 R4, P0, R5, R134.reuse, RZ ;  /* 0x0000008605047210 */ /* 0x080fe20007f1e0ff */
[C---:B-----5:R-:W-:Y:S01]  /*0390*/  IMAD R9, R122.reuse, 0xd, RZ ;  /* 0x0000000d7a097824 */ /* 0x060fe200078e02ff */
[-C--:B------:R-:W-:Y:S01]  /*03a0*/  LEA.HI.X.SX32 R115, R13, R135.reuse, 0x1, P1 ;  /* 0x000000870d737211 */ /* 0x080fe200008f0eff */
[----:B------:R0:W5:Y:S01]  /*03b0*/  LDG.E.U8 R113, desc[UR6][R2.64] ;  /* 0x0000000602717981 */ /* 0x000162000c1e1100 */
[-C--:B------:R-:W-:Y:S01]  /*03c0*/  IADD3 R6, P1, R7, R134.reuse, RZ ;  /* 0x0000008607067210 */ /* 0x080fe20007f3e0ff */
[C---:B------:R-:W-:Y:S01]  /*03d0*/  IMAD R13, R122.reuse, 0xf, RZ ;  /* 0x0000000f7a0d7824 */ /* 0x040fe200078e02ff */
[-C--:B------:R-:W-:Y:S01]  /*03e0*/  LEA.HI.X.SX32 R5, R5, R135.reuse, 0x1, P0 ;  /* 0x0000008705057211 */ /* 0x080fe200000f0eff */
[----:B------:R-:W-:Y:S01]  /*03f0*/  IMAD.SHL.U32 R15, R122, 0x80, RZ ;  /* 0x000000807a0f7824 */ /* 0x000fe200078e00ff */
[----:B------:R-:W-:Y:S01]  /*0400*/  IADD3 R8, P0, R9, R134, RZ ;  /* 0x0000008609087210 */ /* 0x000fe20007f1e0ff */
[----:B------:R-:W4:Y:S01]  /*0410*/  LDG.E.U8 R114, desc[UR6][R114.64] ;  /* 0x0000000672727981 */ /* 0x000f22000c1e1100 */
[----:B------:R-:W-:-:S02]  /*0420*/  LEA.HI.X.SX32 R7, R7, R135, 0x1, P1 ;  /* 0x0000008707077211 */ /* 0x000fc400008f0eff */
[-C--:B0-----:R-:W-:Y:S01]  /*0430*/  IADD3 R2, P1, R11, R134.reuse, RZ ;  /* 0x000000860b027210 */ /* 0x081fe20007f3e0ff */
[----:B------:R0:W4:Y:S01]  /*0440*/  LDG.E.U8 R141, desc[UR6][R4.64] ;  /* 0x00000006048d7981 */ /* 0x000122000c1e1100 */
[-C--:B------:R-:W-:Y:S02]  /*0450*/  LEA.HI.X.SX32 R9, R9, R135.reuse, 0x1, P0 ;  /* 0x0000008709097211 */ /* 0x080fe400000f0eff */
[-C--:B------:R-:W-:Y:S01]  /*0460*/  IADD3 R10, P0, R13, R134.reuse, RZ ;  /* 0x000000860d0a7210 */ /* 0x080fe20007f1e0ff */
[----:B------:R1:W4:Y:S01]  /*0470*/  LDG.E.U8 R62, desc[UR6][R6.64] ;  /* 0x00000006063e7981 */ /* 0x000322000c1e1100 */
[-C--:B------:R-:W-:Y:S02]  /*0480*/  LEA.HI.X.SX32 R3, R11, R135.reuse, 0x1, P1 ;  /* 0x000000870b037211 */ /* 0x080fe400008f0eff */
[----:B------:R-:W-:Y:S01]  /*0490*/  IADD3 R12, P1, R15, R134, RZ ;  /* 0x000000860f0c7210 */ /* 0x000fe20007f3e0ff */
[----:B------:R1:W4:Y:S01]  /*04a0*/  LDG.E.U8 R67, desc[UR6][R8.64] ;  /* 0x0000000608437981 */ /* 0x000322000c1e1100 */
[----:B------:R-:W-:-:S02]  /*04b0*/  LEA.HI.X.SX32 R11, R13, R135, 0x1, P0 ;  /* 0x000000870d0b7211 */ /* 0x000fc400000f0eff */
[-C--:B------:R-:W-:Y:S01]  /*04c0*/  LEA.HI.X.SX32 R13, R15, R135.reuse, 0x1, P1 ;  /* 0x000000870f0d7211 */ /* 0x080fe200008f0eff */
[C---:B------:R-:W-:Y:S01]  /*04d0*/  IMAD R15, R122.reuse, 0x83, RZ ;  /* 0x000000837a0f7824 */ /* 0x040fe200078e02ff */
[-C--:B0-----:R-:W-:Y:S01]  /*04e0*/  IADD3 R4, P0, R17, R134.reuse, RZ ;  /* 0x0000008611047210 */ /* 0x081fe20007f1e0ff */
[----:B------:R0:W4:Y:S01]  /*04f0*/  LDG.E.U8 R65, desc[UR6][R2.64] ;  /* 0x0000000602417981 */ /* 0x000122000c1e1100 */
[-C--:B-1----:R-:W-:Y:S02]  /*0500*/  IADD3 R6, P1, R19, R134.reuse, RZ ;  /* 0x0000008613067210 */ /* 0x082fe40007f3e0ff */
[-C--:B------:R-:W-:Y:S01]  /*0510*/  LEA.HI.X.SX32 R5, R17, R135.reuse, 0x1, P0 ;  /* 0x0000008711057211 */ /* 0x080fe200000f0eff */
[C---:B------:R-:W-:Y:S01]  /*0520*/  IMAD R17, R122.reuse, 0x84, RZ ;  /* 0x000000847a117824 */ /* 0x040fe200078e02ff */
[----:B------:R-:W-:Y:S01]  /*0530*/  LEA.HI.X.SX32 R7, R19, R135, 0x1, P1 ;  /* 0x0000008713077211 */ /* 0x000fe200008f0eff */
[----:B------:R-:W-:Y:S01]  /*0540*/  IMAD R19, R122, 0x85, RZ ;  /* 0x000000857a137824 */ /* 0x000fe200078e02ff */
[-C--:B------:R-:W-:Y:S01]  /*0550*/  IADD3 R8, P0, R15, R134.reuse, RZ ;  /* 0x000000860f087210 */ /* 0x080fe20007f1e0ff */
[----:B------:R1:W4:Y:S01]  /*0560*/  LDG.E.U8 R60, desc[UR6][R10.64] ;  /* 0x000000060a3c7981 */ /* 0x000322000c1e1100 */
[----:B0-----:R-:W-:-:S03]  /*0570*/  IADD3 R2, P1, R17, R134, RZ ;  /* 0x0000008611027210 */ /* 0x001fc60007f3e0ff */
[----:B------:R0:W4:Y:S01]  /*0580*/  LDG.E.U8 R115, desc[UR6][R12.64] ;  /* 0x000000060c737981 */ /* 0x000122000c1e1100 */
[----:B------:R-:W-:Y:S01]  /*0590*/  LEA.HI.X.SX32 R9, R15, R135, 0x1, P0 ;  /* 0x000000870f097211 */ /* 0x000fe200000f0eff */
[----:B------:R-:W-:Y:S02]  /*05a0*/  IMAD R15, R122, 0x86, RZ ;  /* 0x000000867a0f7824 */ /* 0x000fe400078e02ff */
[----:B------:R0:W4:Y:S01]  /*05b0*/  LDG.E.U8 R110, desc[UR6][R4.64] ;  /* 0x00000006046e7981 */ /* 0x000122000c1e1100 */
[----:B-1----:R-:W-:-:S03]  /*05c0*/  IADD3 R10, P0, R19, R134, RZ ;  /* 0x00000086130a7210 */ /* 0x002fc60007f1e0ff */
[----:B------:R1:W4:Y:S01]  /*05d0*/  LDG.E.U8 R136, desc[UR6][R6.64] ;  /* 0x0000000606887981 */ /* 0x000322000c1e1100 */
[C---:B0-----:R-:W-:Y:S01]  /*05e0*/  IMAD R13, R122.reuse, 0x87, RZ ;  /* 0x000000877a0d7824 */ /* 0x041fe200078e02ff */
[-C--:B------:R-:W-:Y:S01]  /*05f0*/  LEA.HI.X.SX32 R3, R17, R135.reuse, 0x1, P1 ;  /* 0x0000008711037211 */ /* 0x080fe200008f0eff */
[C---:B------:R-:W-:Y:S01]  /*0600*/  IMAD R17, R122.reuse, 0x88, RZ ;  /* 0x000000887a117824 */ /* 0x040fe200078e02ff */
[-C--:B------:R-:W-:Y:S01]  /*0610*/  LEA.HI.X.SX32 R11, R19, R135.reuse, 0x1, P0 ;  /* 0x00000087130b7211 */ /* 0x080fe200000f0eff */
[----:B------:R0:W4:Y:S01]  /*0620*/  LDG.E.U8 R143, desc[UR6][R8.64] ;  /* 0x00000006088f7981 */ /* 0x000122000c1e1100 */
[-C--:B------:R-:W-:Y:S02]  /*0630*/  IADD3 R106, P1, R15, R134.reuse, RZ ;  /* 0x000000860f6a7210 */ /* 0x080fe40007f3e0ff */
[-C--:B------:R-:W-:Y:S01]  /*0640*/  IADD3 R4, P0, R13, R134.reuse, RZ ;  /* 0x000000860d047210 */ /* 0x080fe20007f1e0ff */
[C---:B-1----:R-:W-:Y:S01]  /*0650*/  IMAD R7, R122.reuse, 0x89, RZ ;  /* 0x000000897a077824 */ /* 0x042fe200078e02ff */
[-C--:B------:R-:W-:Y:S01]  /*0660*/  LEA.HI.X.SX32 R107, R15, R135.reuse, 0x1, P1 ;  /* 0x000000870f6b7211 */ /* 0x080fe200008f0eff */
[----:B------:R-:W5:Y:S01]  /*0670*/  LDG.E.U8 R144, desc[UR6][R144.64] ;  /* 0x0000000690907981 */ /* 0x000f62000c1e1100 */
[-C--:B------:R-:W-:Y:S01]  /*0680*/  LEA.HI.X.SX32 R5, R13, R135.reuse, 0x1, P0 ;  /* 0x000000870d057211 */ /* 0x080fe200000f0eff */
[C---:B------:R-:W-:Y:S01]  /*0690*/  IMAD R13, R122.reuse, 0x8b, RZ ;  /* 0x0000008b7a0d7824 */ /* 0x040fe200078e02ff */
[-C--:B------:R-:W-:Y:S01]  /*06a0*/  IADD3 R138, P1, R17, R134.reuse, RZ ;  /* 0x00000086118a7210 */ /* 0x080fe20007f3e0ff */
[----:B0-----:R-:W-:Y:S01]  /*06b0*/  IMAD R9, R122, 0x8a, RZ ;  /* 0x0000008a7a097824 */ /* 0x001fe200078e02ff */
[----:B------:R-:W-:Y:S01]  /*06c0*/  IADD3 R146, P0, R7, R134, RZ ;  /* 0x0000008607927210 */ /* 0x000fe20007f1e0ff */
[----:B------:R0:W4:Y:S01]  /*06d0*/  LDG.E.U8 R137, desc[UR6][R2.64] ;  /* 0x0000000602897981 */ /* 0x000122000c1e1100 */
[----:B------:R-:W-:-:S02]  /*06e0*/  LEA.HI.X.SX32 R139, R17, R135, 0x1, P1 ;  /* 0x00000087118b7211 */ /* 0x000fc400008f0eff */
[-C--:B------:R-:W-:Y:S01]  /*06f0*/  LEA.HI.X.SX32 R147, R7, R135.reuse, 0x1, P0 ;  /* 0x0000008707937211 */ /* 0x080fe200000f0eff */
[----:B------:R1:W4:Y:S01]  /*0700*/  LDG.E.U8 R145, desc[UR6][R10.64] ;  /* 0x000000060a917981 */ /* 0x000322000c1e1100 */
[-C--:B------:R-:W-:Y:S01]  /*0710*/  IADD3 R6, P0, R13, R134.reuse, RZ ;  /* 0x000000860d067210 */ /* 0x080fe20007f1e0ff */
[C---:B------:R-:W-:Y:S02]  /*0720*/  IMAD R15, R122.reuse, 0x8d, RZ ;  /* 0x0000008d7a0f7824 */ /* 0x040fe400078e02ff */
[----:B------:R1:W4:Y:S01]  /*0730*/  LDG.E.U8 R103, desc[UR6][R4.64] ;  /* 0x0000000604677981 */ /* 0x000322000c1e1100 */
[CC--:B0-----:R-:W-:Y:S01]  /*0740*/  IADD3 R2, P1, R9.reuse, R134.reuse, RZ ;  /* 0x0000008609027210 */ /* 0x0c1fe20007f3e0ff */
[C---:B------:R-:W-:Y:S02]  /*0750*/  IMAD R19, R122.reuse, 0x8f, RZ ;  /* 0x0000008f7a137824 */ /* 0x040fe400078e02ff */
[----:B------:R-:W4:Y:S01]  /*0760*/  LDG.E.U8 R106, desc[UR6][R106.64] ;  /* 0x000000066a6a7981 */ /* 0x000f22000c1e1100 */
[C---:B-1----:R-:W-:Y:S01]  /*0770*/  IMAD R11, R122.reuse, 0x8c, RZ ;  /* 0x0000008c7a0b7824 */ /* 0x042fe200078e02ff */
[-C--:B------:R-:W-:Y:S01]  /*0780*/  LEA.HI.X.SX32 R3, R9, R135.reuse, 0x1, P1 ;  /* 0x0000008709037211 */ /* 0x080fe200008f0eff */
[C---:B------:R-:W-:Y:S01]  /*0790*/  IMAD R17, R122.reuse, 0x11, RZ ;  /* 0x000000117a117824 */ /* 0x040fe200078e02ff */
[-C--:B------:R-:W-:Y:S01]  /*07a0*/  LEA.HI.X.SX32 R7, R13, R135.reuse, 0x1, P0 ;  /* 0x000000870d077211 */ /* 0x080fe200000f0eff */
[C---:B------:R-:W-:Y:S01]  /*07b0*/  IMAD R13, R122.reuse, 0x8e, RZ ;  /* 0x0000008e7a0d7824 */ /* 0x040fe200078e02ff */
[-C--:B------:R-:W-:Y:S01]  /*07c0*/  IADD3 R8, P1, R11, R134.reuse, RZ ;  /* 0x000000860b087210 */ /* 0x080fe20007f3e0ff */
[----:B------:R-:W-:Y:S01]  /*07d0*/  IMAD.SHL.U32 R5, R122, 0x10, RZ ;  /* 0x000000107a057824 */ /* 0x000fe200078e00ff */
[----:B------:R-:W-:Y:S01]  /*07e0*/  IADD3 R10, P0, R15, R134, RZ ;  /* 0x000000860f0a7210 */ /* 0x000fe20007f1e0ff */
[----:B------:R0:W4:Y:S01]  /*07f0*/  LDG.E.U8 R107, desc[UR6][R2.64] ;  /* 0x00000006026b7981 */ /* 0x000122000c1e1100 */
[----:B------:R-:W-:-:S02]  /*0800*/  LEA.HI.X.SX32 R9, R11, R135, 0x1, P1 ;  /* 0x000000870b097211 */ /* 0x000fc400008f0eff */
[-C--:B------:R-:W-:Y:S01]  /*0810*/  IADD3 R12, P1, R13, R134.reuse, RZ ;  /* 0x000000860d0c7210 */ /* 0x080fe20007f3e0ff */
[----:B------:R1:W4:Y:S01]  /*0820*/  LDG.E.U8 R142, desc[UR6][R6.64] ;  /* 0x00000006068e7981 */ /* 0x000322000c1e1100 */
[-C--:B------:R-:W-:Y:S02]  /*0830*/  LEA.HI.X.SX32 R11, R15, R135.reuse, 0x1, P0 ;  /* 0x000000870f0b7211 */ /* 0x080fe400000f0eff */
[-C--:B------:R-:W-:Y:S01]  /*0840*/  IADD3 R14, P2, R19, R134.reuse, RZ ;  /* 0x00000086130e7210 */ /* 0x080fe20007f5e0ff */
[----:B------:R-:W4:Y:S01]  /*0850*/  LDG.E.U8 R138, desc[UR6][R138.64] ;  /* 0x000000068a8a7981 */ /* 0x000f22000c1e1100 */
[----:B0-----:R-:W-:Y:S02]  /*0860*/  IADD3 R2, P0, R5, R134, RZ ;  /* 0x0000008605027210 */ /* 0x001fe40007f1e0ff */
[-C--:B------:R-:W-:Y:S01]  /*0870*/  LEA.HI.X.SX32 R13, R13, R135.reuse, 0x1, P1 ;  /* 0x000000870d0d7211 */ /* 0x080fe200008f0eff */
[----:B------:R0:W4:Y:S01]  /*0880*/  LDG.E.U8 R66, desc[UR6][R10.64] ;  /* 0x000000060a427981 */ /* 0x000122000c1e1100 */
[----:B-1----:R-:W-:Y:S01]  /*0890*/  IMAD R7, R122, 0x12, RZ ;  /* 0x000000127a077824 */ /* 0x002fe200078e02ff */
[----:B------:R-:W-:-:S02]  /*08a0*/  LEA.HI.X.SX32 R15, R19, R135, 0x1, P2 ;  /* 0x00000087130f7211 */ /* 0x000fc400010f0eff */
[-C--:B------:R-:W-:Y:S01]  /*08b0*/  IADD3 R4, P1, R17, R134.reuse, RZ ;  /* 0x0000008611047210 */ /* 0x080fe20007f3e0ff */
[----:B------:R1:W4:Y:S01]  /*08c0*/  LDG.E.U8 R139, desc[UR6][R8.64] ;  /* 0x00000006088b7981 */ /* 0x000322000c1e1100 */
[-C--:B------:R-:W-:Y:S02]  /*08d0*/  LEA.HI.X.SX32 R3, R5, R135.reuse, 0x1, P0 ;  /* 0x0000008705037211 */ /* 0x080fe400000f0eff */
[----:B------:R-:W-:Y:S01]  /*08e0*/  IADD3 R6, P0, R7, R134, RZ ;  /* 0x0000008607067210 */ /* 0x000fe20007f1e0ff */
[----:B------:R-:W2:Y:S01]  /*08f0*/  LDG.E.U8 R108, desc[UR6][R108.64] ;  /* 0x000000066c6c7981 */ /* 0x000ea2000c1e1100 */
[C---:B0-----:R-:W-:Y:S01]  /*0900*/  IMAD R11, R122.reuse, 0x14, RZ ;  /* 0x000000147a0b7824 */ /* 0x041fe200078e02ff */
[-C--:B------:R-:W-:Y:S02]  /*0910*/  LEA.HI.X.SX32 R5, R17, R135.reuse, 0x1, P1 ;  /* 0x0000008711057211 */ /* 0x080fe400008f0eff */
[----:B------:R0:W4:Y:S01]  /*0920*/  LDG.E.U8 R64, desc[UR6][R12.64] ;  /* 0x000000060c407981 */ /* 0x000122000c1e1100 */
[----:B-1----:R-:W-:Y:S01]  /*0930*/  IMAD R9, R122, 0x13, RZ ;  /* 0x000000137a097824 */ /* 0x002fe200078e02ff */
[----:B------:R-:W-:-:S02]  /*0940*/  LEA.HI.X.SX32 R7, R7, R135, 0x1, P0 ;  /* 0x0000008707077211 */ /* 0x000fc400000f0eff */
[----:B------:R1:W4:Y:S01]  /*0950*/  LDG.E.U8 R167, desc[UR6][R2.64] ;  /* 0x0000000602a77981 */ /* 0x000322000c1e1100 */
[-C--:B------:R-:W-:Y:S02]  /*0960*/  IADD3 R10, P0, R11, R134.reuse, RZ ;  /* 0x000000860b0a7210 */ /* 0x080fe40007f1e0ff */
[C---:B------:R-:W-:Y:S01]  /*0970*/  IADD3 R8, P1, R9.reuse, R134, RZ ;  /* 0x0000008609087210 */ /* 0x040fe20007f3e0ff */
[----:B------:R1:W4:Y:S01]  /*0980*/  LDG.E.U8 R109, desc[UR6][R14.64] ;  /* 0x000000060e6d7981 */ /* 0x000322000c1e1100 */
[C---:B0-----:R-:W-:Y:S02]  /*0990*/  IMAD R13, R122.reuse, 0x15, RZ ;  /* 0x000000157a0d7824 */ /* 0x041fe400078e02ff */
[-C--:B------:R-:W-:Y:S01]  /*09a0*/  LEA.HI.X.SX32 R9, R9, R135.reuse, 0x1, P1 ;  /* 0x0000008709097211 */ /* 0x080fe200008f0eff */
[----:B------:R0:W4:Y:S01]  /*09b0*/  LDG.E.U8 R165, desc[UR6][R4.64] ;  /* 0x0000000604a57981 */ /* 0x000122000c1e1100 */
[----:B------:R-:W-:Y:S01]  /*09c0*/  LEA.HI.X.SX32 R11, R11, R135, 0x1, P0 ;  /* 0x000000870b0b7211 */ /* 0x000fe200000f0eff */
[----:B-1----:R-:W-:-:S02]  /*09d0*/  IMAD R3, R122, 0x17, RZ ;  /* 0x000000177a037824 */ /* 0x002fc400078e02ff */
[----:B------:R1:W4:Y:S01]  /*09e0*/  LDG.E.U8 R163, desc[UR6][R6.64] ;  /* 0x0000000606a37981 */ /* 0x000322000c1e1100 */
[C---:B------:R-:W-:Y:S01]  /*09f0*/  IMAD R15, R122.reuse, 0x16, RZ ;  /* 0x000000167a0f7824 */ /* 0x040fe200078e02ff */
[-C--:B------:R-:W-:Y:S02]  /*0a00*/  IADD3 R12, P1, R13, R134.reuse, RZ ;  /* 0x000000860d0c7210 */ /* 0x080fe40007f3e0ff */
[----:B------:R1:W4:Y:S01]  /*0a10*/  LDG.E.U8 R161, desc[UR6][R8.64] ;  /* 0x0000000608a17981 */ /* 0x000322000c1e1100 */
[C---:B0-----:R-:W-:Y:S01]  /*0a20*/  IMAD R5, R122.reuse, 0x18, RZ ;  /* 0x000000187a057824 */ /* 0x041fe200078e02ff */
[-C--:B------:R-:W-:Y:S01]  /*0a30*/  IADD3 R154, P0, R15, R134.reuse, RZ ;  /* 0x000000860f9a7210 */ /* 0x080fe20007f1e0ff */
[C---:B------:R-:W-:Y:S01]  /*0a40*/  IMAD R17, R122.reuse, 0x90, RZ ;  /* 0x000000907a117824 */ /* 0x040fe200078e02ff */
[-C--:B------:R-:W-:Y:S01]  /*0a50*/  LEA.HI.X.SX32 R13, R13, R135.reuse, 0x1, P1 ;  /* 0x000000870d0d7211 */ /* 0x080fe200008f0eff */
[----:B-1----:R-:W-:Y:S01]  /*0a60*/  IMAD R7, R122, 0x19, RZ ;  /* 0x000000197a077824 */ /* 0x002fe200078e02ff */
[----:B------:R-:W-:Y:S01]  /*0a70*/  IADD3 R152, P1, R3, R134, RZ ;  /* 0x0000008603987210 */ /* 0x000fe20007f3e0ff */
[----:B------:R-:W4:Y:S01]  /*0a80*/  LDG.E.U8 R159, desc[UR6][R10.64] ;  /* 0x000000060a9f7981 */ /* 0x000f22000c1e1100 */
[----:B------:R-:W-:-:S02]  /*0a90*/  LEA.HI.X.SX32 R155, R15, R135, 0x1, P0 ;  /* 0x000000870f9b7211 */ /* 0x000fc400000f0eff */
[-C--:B------:R-:W-:Y:S01]  /*0aa0*/  IADD3 R150, P0, R5, R134.reuse, RZ ;  /* 0x0000008605967210 */ /* 0x080fe20007f1e0ff */
[C---:B------:R-:W-:Y:S01]  /*0ab0*/  IMAD R9, R122.reuse, 0x1d, RZ ;  /* 0x0000001d7a097824 */ /* 0x040fe200078e02ff */
[-C--:B------:R-:W-:Y:S01]  /*0ac0*/  LEA.HI.X.SX32 R153, R3, R135.reuse, 0x1, P1 ;  /* 0x0000008703997211 */ /* 0x080fe200008f0eff */
[C---:B------:R-:W-:Y:S01]  /*0ad0*/  IMAD R3, R122.reuse, 0x1a, RZ ;  /* 0x0000001a7a037824 */ /* 0x040fe200078e02ff */
[-C--:B------:R-:W-:Y:S01]  /*0ae0*/  IADD3 R148, P1, R7, R134.reuse, RZ ;  /* 0x0000008607947210 */ /* 0x080fe20007f3e0ff */
[----:B------:R0:W4:Y:S01]  /*0af0*/  LDG.E.U8 R157, desc[UR6][R12.64] ;  /* 0x000000060c9d7981 */ /* 0x000122000c1e1100 */
[-C--:B------:R-:W-:Y:S01]  /*0b00*/  LEA.HI.X.SX32 R151, R5, R135.reuse, 0x1, P0 ;  /* 0x0000008705977211 */ /* 0x080fe200000f0eff */
[C---:B------:R-:W-:Y:S01]  /*0b10*/  IMAD R5, R122.reuse, 0x1b, RZ ;  /* 0x0000001b7a057824 */ /* 0x040fe200078e02ff */
[-C--:B------:R-:W-:Y:S01]  /*0b20*/  LEA.HI.X.SX32 R149, R7, R135.reuse, 0x1, P1 ;  /* 0x0000008707957211 */ /* 0x080fe200008f0eff */
[C---:B------:R-:W-:Y:S01]  /*0b30*/  IMAD R7, R122.reuse, 0x1c, RZ ;  /* 0x0000001c7a077824 */ /* 0x040fe200078e02ff */
[-C--:B------:R-:W-:Y:S01]  /*0b40*/  IADD3 R2, P0, R3, R134.reuse, RZ ;  /* 0x0000008603027210 */ /* 0x080fe20007f1e0ff */
[C---:B------:R-:W-:Y:S01]  /*0b50*/  IMAD R15, R122.reuse, 0x1f, RZ ;  /* 0x0000001f7a0f7824 */ /* 0x040fe200078e02ff */
[-C--:B------:R-:W-:Y:S01]  /*0b60*/  IADD3 R82, P1, R5, R134.reuse, RZ ;  /* 0x0000008605527210 */ /* 0x080fe20007f3e0ff */
[C---:B------:R-:W-:Y:S01]  /*0b70*/  IMAD R19, R122.reuse, 0x96, RZ ;  /* 0x000000967a137824 */ /* 0x040fe200078e02ff */
[-C--:B------:R-:W-:Y:S01]  /*0b80*/  LEA.HI.X.SX32 R3, R3, R135.reuse, 0x1, P0 ;  /* 0x0000008703037211 */ /* 0x080fe200000f0eff */
[C---:B0-----:R-:W-:Y:S01]  /*0b90*/  IMAD R13, R122.reuse, 0x1e, RZ ;  /* 0x0000001e7a0d7824 */ /* 0x041fe200078e02ff */
[-C--:B------:R-:W-:Y:S01]  /*0ba0*/  IADD3 R4, P0, R7, R134.reuse, RZ ;  /* 0x0000008607047210 */ /* 0x080fe20007f1e0ff */
[----:B------:R-:W-:Y:S01]  /*0bb0*/  IMAD R23, R122, 0x98, RZ ;  /* 0x000000987a177824 */ /* 0x000fe200078e02ff */
[----:B------:R-:W-:Y:S01]  /*0bc0*/  LEA.HI.X.SX32 R83, R5, R135, 0x1, P1 ;  /* 0x0000008705537211 */ /* 0x000fe200008f0eff */
[----:B------:R0:W4:Y:S01]  /*0bd0*/  LDG.E.U8 R2, desc[UR6][R2.64] ;  /* 0x0000000602027981 */ /* 0x000122000c1e1100 */
[----:B------:R-:W-:-:S02]  /*0be0*/  IADD3 R58, P1, R9, R134, RZ ;  /* 0x00000086093a7210 */ /* 0x000fc40007f3e0ff */
[-C--:B------:R-:W-:Y:S01]  /*0bf0*/  LEA.HI.X.SX32 R5, R7, R135.reuse, 0x1, P0 ;  /* 0x0000008707057211 */ /* 0x080fe200000f0eff */
[C---:B------:R-:W-:Y:S01]  /*0c00*/  IMAD R27, R122.reuse, 0x99, RZ ;  /* 0x000000997a1b7824 */ /* 0x040fe200078e02ff */
[-C--:B------:R-:W-:Y:S01]  /*0c10*/  IADD3 R6, P0, R13, R134.reuse, RZ ;  /* 0x000000860d067210 */ /* 0x080fe20007f1e0ff */
[C---:B------:R-:W-:Y:S01]  /*0c20*/  IMAD R29, R122.reuse, 0x9c, RZ ;  /* 0x0000009c7a1d7824 */ /* 0x040fe200078e02ff */
[-C--:B------:R-:W-:Y:S01]  /*0c30*/  LEA.HI.X.SX32 R59, R9, R135.reuse, 0x1, P1 ;  /* 0x00000087093b7211 */ /* 0x080fe200008f0eff */
[----:B------:R1:W4:Y:S01]  /*0c40*/  LDG.E.U8 R11, desc[UR6][R4.64] ;  /* 0x00000006040b7981 */ /* 0x000322000c1e1100 */
[-C--:B------:R-:W-:Y:S01]  /*0c50*/  IADD3 R8, P1, R15, R134.reuse, RZ ;  /* 0x000000860f087210 */ /* 0x080fe20007f3e0ff */
[C---:B0-----:R-:W-:Y:S01]  /*0c60*/  IMAD R3, R122.reuse, 0x91, RZ ;  /* 0x000000917a037824 */ /* 0x041fe200078e02ff */
[-C--:B------:R-:W-:Y:S01]  /*0c70*/  LEA.HI.X.SX32 R7, R13, R135.reuse, 0x1, P0 ;  /* 0x000000870d077211 */ /* 0x080fe200000f0eff */
[C---:B------:R-:W-:Y:S01]  /*0c80*/  IMAD R35, R122.reuse, 0x2d, RZ ;  /* 0x0000002d7a237824 */ /* 0x040fe200078e02ff */
        /* <DEDUP_REMOVED lines=8> */
[----:B------:R-:W-:Y:S01]  /*0d10*/  LEA.HI.X.SX32 R45, R3, R135, 0x1, P1 ;  /* 0x00000087032d7211 */ /* 0x000fe200008f0eff */
[----:B------:R-:W-:Y:S01]  /*0d20*/  IMAD R3, R122, 0x94, RZ ;  /* 0x000000947a037824 */ /* 0x000fe200078e02ff */
[-C--:B-1----:R-:W-:Y:S01]  /*0d30*/  IADD3 R4, P0, R15, R134.reuse, RZ ;  /* 0x000000860f047210 */ /* 0x082fe20007f1e0ff */
[----:B------:R1:W4:Y:S01]  /*0d40*/  LDG.E.U8 R81, desc[UR6][R8.64] ;  /* 0x0000000608517981 */ /* 0x000322000c1e1100 */
[----:B------:R-:W-:-:S02]  /*0d50*/  IADD3 R14, P1, R17, R134, RZ ;  /* 0x00000086110e7210 */ /* 0x000fc40007f3e0ff */
[-C--:B------:R-:W-:Y:S01]  /*0d60*/  LEA.HI.X.SX32 R5, R15, R135.reuse, 0x1, P0 ;  /* 0x000000870f057211 */ /* 0x080fe200000f0eff */
[C---:B0-----:R-:W-:Y:S01]  /*0d70*/  IMAD R7, R122.reuse, 0x95, RZ ;  /* 0x000000957a077824 */ /* 0x041fe200078e02ff */
[-C--:B------:R-:W-:Y:S01]  /*0d80*/  IADD3 R16, P0, R3, R134.reuse, RZ ;  /* 0x0000008603107210 */ /* 0x080fe20007f1e0ff */
[----:B------:R-:W4:Y:S01]  /*0d90*/  LDG.E.U8 R12, desc[UR6][R12.64] ;  /* 0x000000060c0c7981 */ /* 0x000f22000c1e1100 */
[-C--:B------:R-:W-:Y:S02]  /*0da0*/  LEA.HI.X.SX32 R15, R17, R135.reuse, 0x1, P1 ;  /* 0x00000087110f7211 */ /* 0x080fe400008f0eff */
[----:B------:R-:W-:Y:S01]  /*0db0*/  LEA.HI.X.SX32 R17, R3, R135, 0x1, P0 ;  /* 0x0000008703117211 */ /* 0x000fe200000f0eff */
[----:B------:R-:W-:Y:S01]  /*0dc0*/  IMAD R3, R122, 0x97, RZ ;  /* 0x000000977a037824 */ /* 0x000fe200078e02ff */
[-C--:B-1----:R-:W-:Y:S01]  /*0dd0*/  IADD3 R8, P1, R7, R134.reuse, RZ ;  /* 0x0000008607087210 */ /* 0x082fe20007f3e0ff */
[----:B------:R0:W4:Y:S01]  /*0de0*/  LDG.E.U8 R80, desc[UR6][R14.64] ;  /* 0x000000060e507981 */ /* 0x000122000c1e1100 */
[----:B------:R-:W-:-:S02]  /*0df0*/  IADD3 R18, P0, R19, R134, RZ ;  /* 0x0000008613127210 */ /* 0x000fc40007f1e0ff */
[-C--:B------:R-:W-:Y:S01]  /*0e00*/  LEA.HI.X.SX32 R9, R7, R135.reuse, 0x1, P1 ;  /* 0x0000008707097211 */ /* 0x080fe200008f0eff */
[----:B------:R1:W4:Y:S01]  /*0e10*/  LDG.E.U8 R13, desc[UR6][R16.64] ;  /* 0x00000006100d7981 */ /* 0x000322000c1e1100 */
[-C--:B------:R-:W-:Y:S02]  /*0e20*/  IADD3 R20, P1, R3, R134.reuse, RZ ;  /* 0x0000008603147210 */ /* 0x080fe40007f3e0ff */
[-C--:B------:R-:W-:Y:S01]  /*0e30*/  LEA.HI.X.SX32 R19, R19, R135.reuse, 0x1, P0 ;  /* 0x0000008713137211 */ /* 0x080fe200000f0eff */
[----:B------:R1:W4:Y:S01]  /*0e40*/  LDG.E.U8 R25, desc[UR6][R8.64] ;  /* 0x0000000608197981 */ /* 0x000322000c1e1100 */
[-C--:B------:R-:W-:Y:S01]  /*0e50*/  LEA.HI.X.SX32 R21, R3, R135.reuse, 0x1, P1 ;  /* 0x0000008703157211 */ /* 0x080fe200008f0eff */
[C---:B------:R-:W-:Y:S01]  /*0e60*/  IMAD R3, R122.reuse, 0x9a, RZ ;  /* 0x0000009a7a037824 */ /* 0x040fe200078e02ff */
[-C--:B------:R-:W-:Y:S01]  /*0e70*/  IADD3 R22, P0, R23, R134.reuse, RZ ;  /* 0x0000008617167210 */ /* 0x080fe20007f1e0ff */
[----:B0-----:R-:W-:Y:S01]  /*0e80*/  IMAD R15, R122, 0x9b, RZ ;  /* 0x0000009b7a0f7824 */ /* 0x001fe200078e02ff */
[----:B------:R-:W-:Y:S01]  /*0e90*/  IADD3 R26, P1, R27, R134, RZ ;  /* 0x000000861b1a7210 */ /* 0x000fe20007f3e0ff */
[----:B------:R0:W4:Y:S01]  /*0ea0*/  LDG.E.U8 R7, desc[UR6][R18.64] ;  /* 0x0000000612077981 */ /* 0x000122000c1e1100 */
[----:B------:R-:W-:-:S02]  /*0eb0*/  LEA.HI.X.SX32 R23, R23, R135, 0x1, P0 ;  /* 0x0000008717177211 */ /* 0x000fc400000f0eff */
[-C--:B-1----:R-:W-:Y:S01]  /*0ec0*/  IADD3 R16, P0, R3, R134.reuse, RZ ;  /* 0x0000008603107210 */ /* 0x082fe20007f1e0ff */
[----:B------:R1:W4:Y:S01]  /*0ed0*/  LDG.E.U8 R79, desc[UR6][R20.64] ;  /* 0x00000006144f7981 */ /* 0x000322000c1e1100 */
[-C--:B------:R-:W-:Y:S02]  /*0ee0*/  LEA.HI.X.SX32 R27, R27, R135.reuse, 0x1, P1 ;  /* 0x000000871b1b7211 */ /* 0x080fe400008f0eff */
[-C--:B------:R-:W-:Y:S01]  /*0ef0*/  LEA.HI.X.SX32 R17, R3, R135.reuse, 0x1, P0 ;  /* 0x0000008703117211 */ /* 0x080fe200000f0eff */
[C---:B------:R-:W-:Y:S01]  /*0f00*/  IMAD R3, R122.reuse, 0x9d, RZ ;  /* 0x0000009d7a037824 */ /* 0x040fe200078e02ff */
[-C--:B------:R-:W-:Y:S01]  /*0f10*/  IADD3 R8, P1, R15, R134.reuse, RZ ;  /* 0x000000860f087210 */ /* 0x080fe20007f3e0ff */
[----:B0-----:R-:W-:Y:S01]  /*0f20*/  IMAD R19, R122, 0x9e, RZ ;  /* 0x0000009e7a137824 */ /* 0x001fe200078e02ff */
[----:B------:R-:W-:Y:S01]  /*0f30*/  IADD3 R28, P0, R29, R134, RZ ;  /* 0x000000861d1c7210 */ /* 0x000fe20007f1e0ff */
[----:B------:R-:W4:Y:S01]  /*0f40*/  LDG.E.U8 R5, desc[UR6][R4.64] ;  /* 0x0000000604057981 */ /* 0x000f22000c1e1100 */
[----:B------:R-:W-:-:S02]  /*0f50*/  LEA.HI.X.SX32 R9, R15, R135, 0x1, P1 ;  /* 0x000000870f097211 */ /* 0x000fc400008f0eff */
[-C--:B------:R-:W-:Y:S01]  /*0f60*/  IADD3 R54, P1, R3, R134.reuse, RZ ;  /* 0x0000008603367210 */ /* 0x080fe20007f3e0ff */
[C---:B-1----:R-:W-:Y:S01]  /*0f70*/  IMAD R21, R122.reuse, 0x9f, RZ ;  /* 0x0000009f7a157824 */ /* 0x042fe200078e02ff */
[-C--:B------:R-:W-:Y:S01]  /*0f80*/  LEA.HI.X.SX32 R29, R29, R135.reuse, 0x1, P0 ;  /* 0x000000871d1d7211 */ /* 0x080fe200000f0eff */
[----:B------:R0:W4:Y:S01]  /*0f90*/  LDG.E.U8 R78, desc[UR6][R8.64] ;  /* 0x00000006084e7981 */ /* 0x000122000c1e1100 */
[-C--:B------:R-:W-:Y:S01]  /*0fa0*/  LEA.HI.X.SX32 R55, R3, R135.reuse, 0x1, P1 ;  /* 0x0000008703377211 */ /* 0x080fe200008f0eff */
[C---:B------:R-:W-:Y:S01]  /*0fb0*/  IMAD.SHL.U32 R3, R122.reuse, 0x20, RZ ;  /* 0x000000207a037824 */ /* 0x040fe200078e00ff */
[-C--:B------:R-:W-:Y:S01]  /*0fc0*/  IADD3 R30, P0, R19, R134.reuse, RZ ;  /* 0x00000086131e7210 */ /* 0x080fe20007f1e0ff */
[----:B------:R1:W4:Y:S01]  /*0fd0*/  LDG.E.U8 R4, desc[UR6][R16.64] ;  /* 0x0000000610047981 */ /* 0x000322000c1e1100 */
[----:B------:R-:W-:Y:S02]  /*0fe0*/  IADD3 R32, P1, R21, R134, RZ ;  /* 0x0000008615207210 */ /* 0x000fe40007f3e0ff */
[-C--:B------:R-:W-:Y:S01]  /*0ff0*/  LEA.HI.X.SX32 R31, R19, R135.reuse, 0x1, P0 ;  /* 0x00000087131f7211 */ /* 0x080fe200000f0eff */
[C---:B------:R-:W-:Y:S01]  /*1000*/  IMAD R19, R122.reuse, 0x21, RZ ;  /* 0x000000217a137824 */ /* 0x040fe200078e02ff */
[----:B------:R1:W4:Y:S01]  /*1010*/  LDG.E.U8 R53, desc[UR6][R26.64] ;  /* 0x000000061a357981 */ /* 0x000322000c1e1100 */
[----:B0-----:R-:W-:Y:S01]  /*1020*/  IMAD R9, R122, 0x22, RZ ;  /* 0x000000227a097824 */ /* 0x001fe200078e02ff */
[----:B------:R-:W-:-:S02]  /*1030*/  LEA.HI.X.SX32 R33, R21, R135, 0x1, P1 ;  /* 0x0000008715217211 */ /* 0x000fc400008f0eff */
[----:B------:R0:W4:Y:S01]  /*1040*/  LDG.E.U8 R14, desc[UR6][R22.64] ;  /* 0x00000006160e7981 */ /* 0x000122000c1e1100 */
[-C--:B-1----:R-:W-:Y:S02]  /*1050*/  IADD3 R16, P0, R3, R134.reuse, RZ ;  /* 0x0000008603107210 */ /* 0x082fe40007f1e0ff */
[-C--:B------:R-:W-:Y:S01]  /*1060*/  IADD3 R18, P1, R19, R134.reuse, RZ ;  /* 0x0000008613127210 */ /* 0x080fe20007f3e0ff */
[----:B------:R1:W4:Y:S01]  /*1070*/  LDG.E.U8 R15, desc[UR6][R28.64] ;  /* 0x000000061c0f7981 */ /* 0x000322000c1e1100 */
[-C--:B------:R-:W-:Y:S01]  /*1080*/  LEA.HI.X.SX32 R17, R3, R135.reuse, 0x1, P0 ;  /* 0x0000008703117211 */ /* 0x080fe200000f0eff */
[C---:B------:R-:W-:Y:S01]  /*1090*/  IMAD R3, R122.reuse, 0x23, RZ ;  /* 0x000000237a037824 */ /* 0x040fe200078e02ff */
[-C--:B------:R-:W-:Y:S01]  /*10a0*/  IADD3 R20, P0, R9, R134.reuse, RZ ;  /* 0x0000008609147210 */ /* 0x080fe20007f1e0ff */
[C---:B------:R-:W-:Y:S01]  /*10b0*/  IMAD R27, R122.reuse, 0x24, RZ ;  /* 0x000000247a1b7824 */ /* 0x040fe200078e02ff */
[-C--:B------:R-:W-:Y:S01]  /*10c0*/  LEA.HI.X.SX32 R19, R19, R135.reuse, 0x1, P1 ;  /* 0x0000008713137211 */ /* 0x080fe200008f0eff */
[----:B------:R-:W4:Y:S01]  /*10d0*/  LDG.E.U8 R54, desc[UR6][R54.64] ;  /* 0x0000000636367981 */ /* 0x000f22000c1e1100 */
[-C--:B------:R-:W-:Y:S01]  /*10e0*/  LEA.HI.X.SX32 R21, R9, R135.reuse, 0x1, P0 ;  /* 0x0000008709157211 */ /* 0x080fe200000f0eff */
[C---:B------:R-:W-:Y:S01]  /*10f0*/  IMAD R9, R122.reuse, 0x25, RZ ;  /* 0x000000257a097824 */ /* 0x040fe200078e02ff */
[-C--:B0-----:R-:W-:Y:S01]  /*1100*/  IADD3 R22, P1, R3, R134.reuse, RZ ;  /* 0x0000008603167210 */ /* 0x081fe20007f3e0ff */
[----:B-1----:R-:W-:Y:S01]  /*1110*/  IMAD R29, R122, 0x26, RZ ;  /* 0x000000267a1d7824 */ /* 0x002fe200078e02ff */
[----:B------:R-:W-:Y:S01]  /*1120*/  IADD3 R26, P0, R27, R134, RZ ;  /* 0x000000861b1a7210 */ /* 0x000fe20007f1e0ff */
[----:B------:R0:W4:Y:S01]  /*1130*/  LDG.E.U8 R8, desc[UR6][R30.64] ;  /* 0x000000061e087981 */ /* 0x000122000c1e1100 */
[----:B------:R-:W-:-:S02]  /*1140*/  LEA.HI.X.SX32 R23, R3, R135, 0x1, P1 ;  /* 0x0000008703177211 */ /* 0x000fc400008f0eff */
[----:B------:R-:W-:Y:S01]  /*1150*/  LEA.HI.X.SX32 R27, R27, R135, 0x1, P0 ;  /* 0x000000871b1b7211 */ /* 0x000fe200000f0eff */
[----:B------:R1:W4:Y:S01]  /*1160*/  LDG.E.U8 R55, desc[UR6][R18.64] ;  /* 0x0000000612377981 */ /* 0x000322000c1e1100 */
[-C--:B------:R-:W-:Y:S02]  /*1170*/  IADD3 R56, P1, R9, R134.reuse, RZ ;  /* 0x0000008609387210 */ /* 0x080fe40007f3e0ff */
[----:B------:R-:W-:Y:S01]  /*1180*/  IADD3 R28, P0, R29, R134, RZ ;  /* 0x000000861d1c7210 */ /* 0x000fe20007f1e0ff */
[----:B------:R1:W4:Y:S01]  /*1190*/  LDG.E.U8 R3, desc[UR6][R20.64] ;  /* 0x0000000614037981 */ /* 0x000322000c1e1100 */
[----:B0-----:R-:W-:-:S03]  /*11a0*/  IMAD R31, R122, 0x27, RZ ;  /* 0x000000277a1f7824 */ /* 0x001fc600078e02ff */
[----:B------:R0:W4:Y:S01]  /*11b0*/  LDG.E.U8 R76, desc[UR6][R22.64] ;  /* 0x00000006164c7981 */ /* 0x000122000c1e1100 */
[C---:B-1----:R-:W-:Y:S01]  /*11c0*/  IMAD R19, R122.reuse, 0x28, RZ ;  /* 0x000000287a137824 */ /* 0x042fe200078e02ff */
[-C--:B------:R-:W-:Y:S02]  /*11d0*/  LEA.HI.X.SX32 R57, R9, R135.reuse, 0x1, P1 ;  /* 0x0000008709397211 */ /* 0x080fe400008f0eff */
[----:B------:R-:W4:Y:S01]  /*11e0*/  LDG.E.U8 R16, desc[UR6][R16.64] ;  /* 0x0000000610107981 */ /* 0x000f22000c1e1100 */
[-C--:B------:R-:W-:Y:S01]  /*11f0*/  LEA.HI.X.SX32 R29, R29, R135.reuse, 0x1, P0 ;  /* 0x000000871d1d7211 */ /* 0x080fe200000f0eff */
[C---:B------:R-:W-:Y:S01]  /*1200*/  IMAD R21, R122.reuse, 0x29, RZ ;  /* 0x000000297a157824 */ /* 0x040fe200078e02ff */
[-C--:B------:R-:W-:Y:S01]  /*1210*/  IADD3 R30, P1, R31, R134.reuse, RZ ;  /* 0x000000861f1e7210 */ /* 0x080fe20007f3e0ff */
[----:B------:R1:W4:Y:S01]  /*1220*/  LDG.E.U8 R77, desc[UR6][R32.64] ;  /* 0x00000006204d7981 */ /* 0x000322000c1e1100 */
[----:B------:R-:W-:Y:S01]  /*1230*/  IADD3 R18, P0, R19, R134, RZ ;  /* 0x0000008613127210 */ /* 0x000fe20007f1e0ff */
[----:B0-----:R-:W-:Y:S01]  /*1240*/  IMAD R23, R122, 0x2a, RZ ;  /* 0x0000002a7a177824 */ /* 0x001fe200078e02ff */
[-C--:B------:R-:W-:Y:S01]  /*1250*/  LEA.HI.X.SX32 R31, R31, R135.reuse, 0x1, P1 ;  /* 0x000000871f1f7211 */ /* 0x080fe200008f0eff */
[----:B------:R-:W4:Y:S01]  /*1260*/  LDG.E.U8 R9, desc[UR6][R28.64] ;  /* 0x000000061c097981 */ /* 0x000f22000c1e1100 */
[----:B------:R-:W-:-:S02]  /*1270*/  LEA.HI.X.SX32 R19, R19, R135, 0x1, P0 ;  /* 0x0000008713137211 */ /* 0x000fc400000f0eff */
[-C--:B------:R-:W-:Y:S01]  /*1280*/  IADD3 R20, P1, R21, R134.reuse, RZ ;  /* 0x0000008615147210 */ /* 0x080fe20007f3e0ff */
[----:B------:R0:W4:Y:S01]  /*1290*/  LDG.E.U8 R17, desc[UR6][R26.64] ;  /* 0x000000061a117981 */ /* 0x000122000c1e1100 */
[----:B------:R-:W-:Y:S01]  /*12a0*/  IADD3 R22, P0, R23, R134, RZ ;  /* 0x0000008617167210 */ /* 0x000fe20007f1e0ff */
[----:B-1----:R-:W-:Y:S01]  /*12b0*/  IMAD R33, R122, 0x2c, RZ ;  /* 0x0000002c7a217824 */ /* 0x002fe200078e02ff */
[-C--:B------:R-:W-:Y:S01]  /*12c0*/  LEA.HI.X.SX32 R21, R21, R135.reuse, 0x1, P1 ;  /* 0x0000008715157211 */ /* 0x080fe200008f0eff */
[----:B------:R1:W4:Y:S01]  /*12d0*/  LDG.E.U8 R75, desc[UR6][R30.64] ;  /* 0x000000061e4b7981 */ /* 0x000322000c1e1100 */
[----:B------:R-:W-:-:S03]  /*12e0*/  LEA.HI.X.SX32 R23, R23, R135, 0x1, P0 ;  /* 0x0000008717177211 */ /* 0x000fc600000f0eff */
[----:B------:R-:W4:Y:S01]  /*12f0*/  LDG.E.U8 R18, desc[UR6][R18.64] ;  /* 0x0000000612127981 */ /* 0x000f22000c1e1100 */
[C---:B0-----:R-:W-:Y:S01]  /*1300*/  IMAD R27, R122.reuse, 0x2b, RZ ;  /* 0x0000002b7a1b7824 */ /* 0x041fe200078e02ff */
[-C--:B------:R-:W-:Y:S02]  /*1310*/  IADD3 R28, P0, R33, R134.reuse, RZ ;  /* 0x00000086211c7210 */ /* 0x080fe40007f1e0ff */
[----:B------:R0:W4:Y:S02]  /*1320*/  LDG.E.U8 R49, desc[UR6][R20.64] ;  /* 0x0000000614317981 */ /* 0x000124000c1e1100 */
[-C--:B------:R-:W-:Y:S01]  /*1330*/  IADD3 R26, P1, R27, R134.reuse, RZ ;  /* 0x000000861b1a7210 */ /* 0x080fe20007f3e0ff */
[C---:B-1----:R-:W-:Y:S01]  /*1340*/  IMAD R31, R122.reuse, 0x2e, RZ ;  /* 0x0000002e7a1f7824 */ /* 0x042fe200078e02ff */
[-C--:B------:R-:W-:Y:S01]  /*1350*/  LEA.HI.X.SX32 R29, R33, R135.reuse, 0x1, P0 ;  /* 0x00000087211d7211 */ /* 0x080fe200000f0eff */
[----:B------:R-:W-:Y:S01]  /*1360*/  IMAD R33, R122, 0x2f, RZ ;  /* 0x0000002f7a217824 */ /* 0x000fe200078e02ff */
[----:B------:R-:W-:Y:S01]  /*1370*/  LEA.HI.X.SX32 R27, R27, R135, 0x1, P1 ;  /* 0x000000871b1b7211 */ /* 0x000fe200008f0eff */
[----:B------:R1:W4:Y:S01]  /*1380*/  LDG.E.U8 R0, desc[UR6][R22.64] ;  /* 0x0000000616007981 */ /* 0x000322000c1e1100 */
[----:B------:R-:W-:-:S02]  /*1390*/  IADD3 R50, P1, R35, R134, RZ ;  /* 0x0000008623327210 */ /* 0x000fc40007f3e0ff */
[-C--:B------:R-:W-:Y:S01]  /*13a0*/  IADD3 R30, P0, R31, R134.reuse, RZ ;  /* 0x000000861f1e7210 */ /* 0x080fe20007f1e0ff */
[----:B------:R3:W4:Y:S01]  /*13b0*/  LDG.E.U8 R74, desc[UR6][R26.64] ;  /* 0x000000061a4a7981 */ /* 0x000722000c1e1100 */
[-C--:B------:R-:W-:Y:S01]  /*13c0*/  LEA.HI.X.SX32 R51, R35, R135.reuse, 0x1, P1 ;  /* 0x0000008723337211 */ /* 0x080fe200008f0eff */
[C---:B------:R-:W-:Y:S01]  /*13d0*/  IMAD R35, R122.reuse, 0xa0, RZ ;  /* 0x000000a07a237824 */ /* 0x040fe200078e02ff */
[-C--:B0-----:R-:W-:Y:S01]  /*13e0*/  IADD3 R20, P1, R33, R134.reuse, RZ ;  /* 0x0000008621147210 */ /* 0x081fe20007f3e0ff */
[----:B------:R0:W4:Y:S01]  /*13f0*/  LDG.E.U8 R19, desc[UR6][R28.64] ;  /* 0x000000061c137981 */ /* 0x000122000c1e1100 */
[C---:B-1----:R-:W-:Y:S01]  /*1400*/  IMAD R23, R122.reuse, 0xa1, RZ ;  /* 0x000000a17a177824 */ /* 0x042fe200078e02ff */
[-C--:B------:R-:W-:Y:S01]  /*1410*/  LEA.HI.X.SX32 R31, R31, R135.reuse, 0x1, P0 ;  /* 0x000000871f1f7211 */ /* 0x080fe200000f0eff */
[C---:B------:R-:W-:Y:S01]  /*1420*/  IMAD R39, R122.reuse, 0xa7, RZ ;  /* 0x000000a77a277824 */ /* 0x040fe200078e02ff */
[-C--:B------:R-:W-:Y:S01]  /*1430*/  LEA.HI.X.SX32 R21, R33, R135.reuse, 0x1, P1 ;  /* 0x0000008721157211 */ /* 0x080fe200008f0eff */
[C---:B---3--:R-:W-:Y:S01]  /*1440*/  IMAD R27, R122.reuse, 0xa2, RZ ;  /* 0x000000a27a1b7824 */ /* 0x048fe200078e02ff */
[-C--:B------:R-:W-:Y:S01]  /*1450*/  IADD3 R98, P0, R35, R134.reuse, RZ ;  /* 0x0000008623627210 */ /* 0x080fe20007f1e0ff */
[----:B------:R1:W3:Y:S01]  /*1460*/  LDG.E.U8 R10, desc[UR6][R30.64] ;  /* 0x000000061e0a7981 */ /* 0x0002e2000c1e1100 */
[-C--:B------:R-:W-:Y:S01]  /*1470*/  IADD3 R22, P1, R23, R134.reuse, RZ ;  /* 0x0000008617167210 */ /* 0x080fe20007f3e0ff */
[C---:B0-----:R-:W-:Y:S01]  /*1480*/  IMAD R29, R122.reuse, 0xa3, RZ ;  /* 0x000000a37a1d7824 */ /* 0x041fe200078e02ff */
[-C--:B------:R-:W-:Y:S01]  /*1490*/  LEA.HI.X.SX32 R99, R35, R135.reuse, 0x1, P0 ;  /* 0x0000008723637211 */ /* 0x080fe200000f0eff */
[C---:B------:R-:W-:Y:S01]  /*14a0*/  IMAD R33, R122.reuse, 0xa4, RZ ;  /* 0x000000a47a217824 */ /* 0x040fe200078e02ff */
[----:B------:R-:W-:Y:S01]  /*14b0*/  LEA.HI.X.SX32 R23, R23, R135, 0x1, P1 ;  /* 0x0000008717177211 */ /* 0x000fe200008f0eff */
[----:B------:R-:W-:Y:S01]  /*14c0*/  IMAD R35, R122, 0xa5, RZ ;  /* 0x000000a57a237824 */ /* 0x000fe200078e02ff */
[-C--:B------:R-:W-:Y:S01]  /*14d0*/  IADD3 R26, P0, R27, R134.reuse, RZ ;  /* 0x000000861b1a7210 */ /* 0x080fe20007f1e0ff */
[----:B------:R0:W3:Y:S01]  /*14e0*/  LDG.E.U8 R73, desc[UR6][R20.64] ;  /* 0x0000000614497981 */ /* 0x0000e2000c1e1100 */
[----:B------:R-:W-:-:S02]  /*14f0*/  IADD3 R28, P1, R29, R134, RZ ;  /* 0x000000861d1c7210 */ /* 0x000fc40007f3e0ff */
[-C--:B------:R-:W-:Y:S01]  /*1500*/  LEA.HI.X.SX32 R27, R27, R135.reuse, 0x1, P0 ;  /* 0x000000871b1b7211 */ /* 0x080fe200000f0eff */
[----:B------:R-:W3:Y:S01]  /*1510*/  LDG.E.U8 R50, desc[UR6][R50.64] ;  /* 0x0000000632327981 */ /* 0x000ee2000c1e1100 */
[-C--:B------:R-:W-:Y:S02]  /*1520*/  LEA.HI.X.SX32 R29, R29, R135.reuse, 0x1, P1 ;  /* 0x000000871d1d7211 */ /* 0x080fe400008f0eff */
[-C--:B-1----:R-:W-:Y:S01]  /*1530*/  IADD3 R30, P0, R33, R134.reuse, RZ ;  /* 0x00000086211e7210 */ /* 0x082fe20007f1e0ff */
[----:B------:R1:W3:Y:S01]  /*1540*/  LDG.E.U8 R97, desc[UR6][R26.64] ;  /* 0x000000061a617981 */ /* 0x0002e2000c1e1100 */
[-C--:B0-----:R-:W-:Y:S02]  /*1550*/  IADD3 R20, P1, R35, R134.reuse, RZ ;  /* 0x0000008623147210 */ /* 0x081fe40007f3e0ff */
[-C--:B------:R-:W-:Y:S01]  /*1560*/  LEA.HI.X.SX32 R31, R33, R135.reuse, 0x1, P0 ;  /* 0x00000087211f7211 */ /* 0x080fe200000f0eff */
[----:B------:R-:W3:Y:S01]  /*1570*/  LDG.E.U8 R72, desc[UR6][R28.64] ;  /* 0x000000061c487981 */ /* 0x000ee2000c1e1100 */
[-C--:B------:R-:W-:Y:S01]  /*1580*/  LEA.HI.X.SX32 R21, R35, R135.reuse, 0x1, P1 ;  /* 0x0000008723157211 */ /* 0x080fe200008f0eff */
[C---:B------:R-:W-:Y:S01]  /*1590*/  IMAD R35, R122.reuse, 0xa8, RZ ;  /* 0x000000a87a237824 */ /* 0x040fe200078e02ff */
[CC--:B------:R-:W-:Y:S01]  /*15a0*/  IADD3 R32, P0, R37.reuse, R134.reuse, RZ ;  /* 0x0000008625207210 */ /* 0x0c0fe20007f1e0ff */
[----:B------:R0:W3:Y:S03]  /*15b0*/  LDG.E.U8 R51, desc[UR6][R22.64] ;  /* 0x0000000616337981 */ /* 0x0000e6000c1e1100 */
[----:B------:R-:W-:Y:S01]  /*15c0*/  LEA.HI.X.SX32 R33, R37, R135, 0x1, P0 ;  /* 0x0000008725217211 */ /* 0x000fe200000f0eff */
[----:B------:R-:W-:Y:S01]  /*15d0*/  IMAD R37, R122, 0xa9, RZ ;  /* 0x000000a97a257824 */ /* 0x000fe200078e02ff */
[-C--:B-1----:R-:W-:Y:S01]  /*15e0*/  IADD3 R26, P0, R35, R134.reuse, RZ ;  /* 0x00000086231a7210 */ /* 0x082fe20007f1e0ff */
[----:B------:R1:W3:Y:S01]  /*15f0*/  LDG.E.U8 R96, desc[UR6][R30.64] ;  /* 0x000000061e607981 */ /* 0x0002e2000c1e1100 */
[----:B0-----:R-:W-:-:S03]  /*1600*/  IADD3 R22, P1, R39, R134, RZ ;  /* 0x0000008627167210 */ /* 0x001fc60007f3e0ff */
[----:B------:R0:W3:Y:S01]  /*1610*/  LDG.E.U8 R52, desc[UR6][R20.64] ;  /* 0x0000000614347981 */ /* 0x0000e2000c1e1100 */
[-C--:B------:R-:W-:Y:S02]  /*1620*/  LEA.HI.X.SX32 R27, R35, R135.reuse, 0x1, P0 ;  /* 0x00000087231b7211 */ /* 0x080fe400000f0eff */
[-C--:B------:R-:W-:Y:S01]  /*1630*/  LEA.HI.X.SX32 R23, R39, R135.reuse, 0x1, P1 ;  /* 0x0000008727177211 */ /* 0x080fe200008f0eff */
[C---:B------:R-:W-:Y:S01]  /*1640*/  IMAD R39, R122.reuse, 0xaa, RZ ;  /* 0x000000aa7a277824 */ /* 0x040fe200078e02ff */
[-C--:B------:R-:W-:Y:S01]  /*1650*/  IADD3 R28, P1, R37, R134.reuse, RZ ;  /* 0x00000086251c7210 */ /* 0x080fe20007f3e0ff */
[C---:B------:R-:W-:Y:S01]  /*1660*/  IMAD R35, R122.reuse, 0xab, RZ ;  /* 0x000000ab7a237824 */ /* 0x040fe200078e02ff */
[----:B------:R5:W3:Y:S02]  /*1670*/  LDG.E.U8 R95, desc[UR6][R32.64] ;  /* 0x00000006205f7981 */ /* 0x000ae4000c1e1100 */
[-C--:B-1----:R-:W-:Y:S01]  /*1680*/  IADD3 R30, P0, R39, R134.reuse, RZ ;  /* 0x00000086271e7210 */ /* 0x082fe20007f1e0ff */
[C---:B0-----:R-:W-:Y:S01]  /*1690*/  IMAD R21, R122.reuse, 0xac, RZ ;  /* 0x000000ac7a157824 */ /* 0x041fe200078e02ff */
[-C--:B------:R-:W-:Y:S01]  /*16a0*/  LEA.HI.X.SX32 R29, R37, R135.reuse, 0x1, P1 ;  /* 0x00000087251d7211 */ /* 0x080fe200008f0eff */
[----:B------:R-:W-:Y:S01]  /*16b0*/  IMAD R37, R122, 0xad, RZ ;  /* 0x000000ad7a257824 */ /* 0x000fe200078e02ff */
[----:B------:R-:W-:Y:S01]  /*16c0*/  IADD3 R34, P1, R35, R134, RZ ;  /* 0x0000008623227210 */ /* 0x000fe20007f3e0ff */
[----:B------:R0:W3:Y:S01]  /*16d0*/  LDG.E.U8 R71, desc[UR6][R22.64] ;  /* 0x0000000616477981 */ /* 0x0000e2000c1e1100 */
[----:B------:R-:W-:-:S02]  /*16e0*/  LEA.HI.X.SX32 R31, R39, R135, 0x1, P0 ;  /* 0x00000087271f7211 */ /* 0x000fc400000f0eff */
[-C--:B-----5:R-:W-:Y:S01]  /*16f0*/  IADD3 R32, P0, R21, R134.reuse, RZ ;  /* 0x0000008615207210 */ /* 0x0a0fe20007f1e0ff */
[----:B------:R1:W5:Y:S01]  /*1700*/  LDG.E.U8 R94, desc[UR6][R26.64] ;  /* 0x000000061a5e7981 */ /* 0x000362000c1e1100 */
[-C--:B------:R-:W-:Y:S02]  /*1710*/  LEA.HI.X.SX32 R35, R35, R135.reuse, 0x1, P1 ;  /* 0x0000008723237211 */ /* 0x080fe400008f0eff */
[-C--:B------:R-:W-:Y:S01]  /*1720*/  IADD3 R46, P1, R37, R134.reuse, RZ ;  /* 0x00000086252e7210 */ /* 0x080fe20007f3e0ff */
[----:B------:R-:W3:Y:S01]  /*1730*/  LDG.E.U8 R44, desc[UR6][R44.64] ;  /* 0x000000062c2c7981 */ /* 0x000ee2000c1e1100 */
[C---:B0-----:R-:W-:Y:S01]  /*1740*/  IMAD R23, R122.reuse, 0xae, RZ ;  /* 0x000000ae7a177824 */ /* 0x041fe200078e02ff */
[-C--:B------:R-:W-:Y:S02]  /*1750*/  LEA.HI.X.SX32 R33, R21, R135.reuse, 0x1, P0 ;  /* 0x0000008715217211 */ /* 0x080fe400000f0eff */
[----:B------:R0:W5:Y:S01]  /*1760*/  LDG.E.U8 R93, desc[UR6][R30.64] ;  /* 0x000000061e5d7981 */ /* 0x000162000c1e1100 */
[C---:B-1----:R-:W-:Y:S01]  /*1770*/  IMAD R27, R122.reuse, 0xaf, RZ ;  /* 0x000000af7a1b7824 */ /* 0x042fe200078e02ff */
[-C--:B------:R-:W-:Y:S01]  /*1780*/  IADD3 R36, P0, R23, R134.reuse, RZ ;  /* 0x0000008617247210 */ /* 0x080fe20007f1e0ff */
[----:B------:R-:W-:Y:S01]  /*1790*/  IMAD R21, R122, 0x30, RZ ;  /* 0x000000307a157824 */ /* 0x000fe200078e02ff */
[----:B------:R-:W-:Y:S01]  /*17a0*/  LEA.HI.X.SX32 R47, R37, R135, 0x1, P1 ;  /* 0x00000087252f7211 */ /* 0x000fe200008f0eff */
[----:B------:R1:W5:Y:S01]  /*17b0*/  LDG.E.U8 R45, desc[UR6][R28.64] ;  /* 0x000000061c2d7981 */ /* 0x000362000c1e1100 */
[----:B------:R-:W-:-:S02]  /*17c0*/  IADD3 R38, P1, R27, R134, RZ ;  /* 0x000000861b267210 */ /* 0x000fc40007f3e0ff */
[-C--:B------:R-:W-:Y:S01]  /*17d0*/  LEA.HI.X.SX32 R37, R23, R135.reuse, 0x1, P0 ;  /* 0x0000008717257211 */ /* 0x080fe200000f0eff */
[C---:B------:R-:W-:Y:S01]  /*17e0*/  IMAD R23, R122.reuse, 0x31, RZ ;  /* 0x000000317a177824 */ /* 0x040fe200078e02ff */
[-C--:B------:R-:W-:Y:S01]  /*17f0*/  LEA.HI.X.SX32 R39, R27, R135.reuse, 0x1, P1 ;  /* 0x000000871b277211 */ /* 0x080fe200008f0eff */
[C---:B------:R-:W-:Y:S01]  /*1800*/  IMAD R27, R122.reuse, 0x32, RZ ;  /* 0x000000327a1b7824 */ /* 0x040fe200078e02ff */
[-C--:B------:R-:W-:Y:S01]  /*1810*/  IADD3 R20, P0, R21, R134.reuse, RZ ;  /* 0x0000008615147210 */ /* 0x080fe20007f1e0ff */
[C---:B0-----:R-:W-:Y:S01]  /*1820*/  IMAD R31, R122.reuse, 0x34, RZ ;  /* 0x000000347a1f7824 */ /* 0x041fe200078e02ff */
[-C--:B------:R-:W-:Y:S01]  /*1830*/  IADD3 R22, P1, R23, R134.reuse, RZ ;  /* 0x0000008617167210 */ /* 0x080fe20007f3e0ff */
[----:B-1----:R-:W-:Y:S01]  /*1840*/  IMAD R29, R122, 0x33, RZ ;  /* 0x000000337a1d7824 */ /* 0x002fe200078e02ff */
[----:B------:R-:W-:Y:S01]  /*1850*/  LEA.HI.X.SX32 R21, R21, R135, 0x1, P0 ;  /* 0x0000008715157211 */ /* 0x000fe200000f0eff */
[----:B------:R0:W5:Y:S01]  /*1860*/  LDG.E.U8 R92, desc[UR6][R32.64] ;  /* 0x00000006205c7981 */ /* 0x000162000c1e1100 */
[----:B------:R-:W-:-:S02]  /*1870*/  IADD3 R26, P0, R27, R134, RZ ;  /* 0x000000861b1a7210 */ /* 0x000fc40007f1e0ff */
[-C--:B------:R-:W-:Y:S01]  /*1880*/  LEA.HI.X.SX32 R23, R23, R135.reuse, 0x1, P1 ;  /* 0x0000008717177211 */ /* 0x080fe200008f0eff */
[----:B------:R1:W5:Y:S01]  /*1890*/  LDG.E.U8 R70, desc[UR6][R34.64] ;  /* 0x0000000622467981 */ /* 0x000362000c1e1100 */
[-C--:B------:R-:W-:Y:S02]  /*18a0*/  IADD3 R28, P1, R29, R134.reuse, RZ ;  /* 0x000000861d1c7210 */ /* 0x080fe40007f3e0ff */
[-C--:B------:R-:W-:Y:S01]  /*18b0*/  LEA.HI.X.SX32 R27, R27, R135.reuse, 0x1, P0 ;  /* 0x000000871b1b7211 */ /* 0x080fe200000f0eff */
[----:B------:R2:W5:Y:S01]  /*18c0*/  LDG.E.U8 R91, desc[UR6][R36.64] ;  /* 0x00000006245b7981 */ /* 0x000562000c1e1100 */
[----:B------:R-:W-:Y:S01]  /*18d0*/  IADD3 R30, P0, R31, R134, RZ ;  /* 0x000000861f1e7210 */ /* 0x000fe20007f1e0ff */
[C---:B0-----:R-:W-:Y:S01]  /*18e0*/  IMAD R33, R122.reuse, 0x35, RZ ;  /* 0x000000357a217824 */ /* 0x041fe200078e02ff */
[----:B------:R-:W-:Y:S01]  /*18f0*/  LEA.HI.X.SX32 R29, R29, R135, 0x1, P1 ;  /* 0x000000871d1d7211 */ /* 0x000fe200008f0eff */
[----:B------:R0:W5:Y:S01]  /*1900*/  LDG.E.U8 R69, desc[UR6][R38.64] ;  /* 0x0000000626457981 */ /* 0x000162000c1e1100 */
[----:B-1----:R-:W-:-:S02]  /*1910*/  IMAD R35, R122, 0x36, RZ ;  /* 0x000000367a237824 */ /* 0x002fc400078e02ff */
[----:B------:R-:W-:Y:S01]  /*1920*/  IADD3 R32, P1, R33, R134, RZ ;  /* 0x0000008621207210 */ /* 0x000fe20007f3e0ff */
[----:B------:R1:W5:Y:S01]  /*1930*/  LDG.E.U8 R90, desc[UR6][R20.64] ;  /* 0x00000006145a7981 */ /* 0x000362000c1e1100 */
[-C--:B------:R-:W-:Y:S01]  /*1940*/  LEA.HI.X.SX32 R31, R31, R135.reuse, 0x1, P0 ;  /* 0x000000871f1f7211 */ /* 0x080fe200000f0eff */
[C---:B--2---:R-:W-:Y:S01]  /*1950*/  IMAD R37, R122.reuse, 0x37, RZ ;  /* 0x000000377a257824 */ /* 0x044fe200078e02ff */
[----:B------:R-:W-:Y:S01]  /*1960*/  LEA.HI.X.SX32 R33, R33, R135, 0x1, P1 ;  /* 0x0000008721217211 */ /* 0x000fe200008f0eff */
[----:B------:R-:W2:Y:S01]  /*1970*/  LDG.E.U8 R46, desc[UR6][R46.64] ;  /* 0x000000062e2e7981 */ /* 0x000ea2000c1e1100 */
[----:B0-----:R-:W-:-:S03]  /*1980*/  IMAD R39, R122, 0x38, RZ ;  /* 0x000000387a277824 */ /* 0x001fc600078e02ff */
[----:B------:R0:W2:Y:S01]  /*1990*/  LDG.E.U8 R89, desc[UR6][R26.64] ;  /* 0x000000061a597981 */ /* 0x0000a2000c1e1100 */
[----:B-1----:R-:W-:-:S03]  /*19a0*/  IADD3 R20, P0, R35, R134, RZ ;  /* 0x0000008623147210 */ /* 0x002fc60007f1e0ff */
[----:B------:R-:W2:Y:S01]  /*19b0*/  LDG.E.U8 R68, desc[UR6][R28.64] ;  /* 0x000000061c447981 */ /* 0x000ea2000c1e1100 */
[----:B------:R-:W-:-:S03]  /*19c0*/  LEA.HI.X.SX32 R21, R35, R135, 0x1, P0 ;  /* 0x0000008723157211 */ /* 0x000fc600000f0eff */
[----:B------:R1:W2:Y:S01]  /*19d0*/  LDG.E.U8 R47, desc[UR6][R22.64] ;  /* 0x00000006162f7981 */ /* 0x0002a2000c1e1100 */
[C---:B------:R-:W-:Y:S01]  /*19e0*/  IMAD R35, R122.reuse, 0x39, RZ ;  /* 0x000000397a237824 */ /* 0x040fe200078e02ff */
[-C--:B0-----:R-:W-:Y:S02]  /*19f0*/  IADD3 R26, P0, R39, R134.reuse, RZ ;  /* 0x00000086271a7210 */ /* 0x081fe40007f1e0ff */
[----:B------:R-:W2:Y:S04]  /*1a00*/  LDG.E.U8 R88, desc[UR6][R30.64] ;  /* 0x000000061e587981 */ /* 0x000ea8000c1e1100 */
[----:B------:R0:W2:Y:S01]  /*1a10*/  LDG.E.U8 R48, desc[UR6][R32.64] ;  /* 0x0000000620307981 */ /* 0x0000a2000c1e1100 */
[-C--:B-1----:R-:W-:Y:S02]  /*1a20*/  IADD3 R22, P1, R37, R134.reuse, RZ ;  /* 0x0000008625167210 */ /* 0x082fe40007f3e0ff */
[-C--:B------:R-:W-:Y:S01]  /*1a30*/  LEA.HI.X.SX32 R27, R39, R135.reuse, 0x1, P0 ;  /* 0x00000087271b7211 */ /* 0x080fe200000f0eff */
[----:B------:R1:W2:Y:S01]  /*1a40*/  LDG.E.U8 R87, desc[UR6][R20.64] ;  /* 0x0000000614577981 */ /* 0x0002a2000c1e1100 */
[----:B------:R-:W-:Y:S01]  /*1a50*/  LEA.HI.X.SX32 R23, R37, R135, 0x1, P1 ;  /* 0x0000008725177211 */ /* 0x000fe200008f0eff */
[C---:B------:R-:W-:Y:S01]  /*1a60*/  IMAD R37, R122.reuse, 0x3a, RZ ;  /* 0x0000003a7a257824 */ /* 0x040fe200078e02ff */
[-C--:B------:R-:W-:Y:S01]  /*1a70*/  IADD3 R28, P1, R35, R134.reuse, RZ ;  /* 0x00000086231c7210 */ /* 0x080fe20007f3e0ff */
[C---:B------:R-:W-:Y:S01]  /*1a80*/  IMAD R39, R122.reuse, 0x3b, RZ ;  /* 0x0000003b7a277824 */ /* 0x040fe200078e02ff */
[----:B------:R-:W3:Y:S01]  /*1a90*/  LDG.E.U8 R58, desc[UR6][R58.64] ;  /* 0x000000063a3a7981 */ /* 0x000ee2000c1e1100 */
[----:B0-----:R-:W-:Y:S01]  /*1aa0*/  IMAD R33, R122, 0x3c, RZ ;  /* 0x0000003c7a217824 */ /* 0x001fe200078e02ff */
[----:B------:R-:W-:-:S02]  /*1ab0*/  IADD3 R30, P0, R37, R134, RZ ;  /* 0x00000086251e7210 */ /* 0x000fc40007f1e0ff */
[-C--:B------:R-:W-:Y:S01]  /*1ac0*/  LEA.HI.X.SX32 R29, R35, R135.reuse, 0x1, P1 ;  /* 0x00000087231d7211 */ /* 0x080fe200008f0eff */
[C---:B-1----:R-:W-:Y:S01]  /*1ad0*/  IMAD R21, R122.reuse, 0x3d, RZ ;  /* 0x0000003d7a157824 */ /* 0x042fe200078e02ff */
[-C--:B------:R-:W-:Y:S01]  /*1ae0*/  IADD3 R42, P1, R39, R134.reuse, RZ ;  /* 0x00000086272a7210 */ /* 0x080fe20007f3e0ff */
[----:B------:R0:W2:Y:S01]  /*1af0*/  LDG.E.U8 R86, desc[UR6][R26.64] ;  /* 0x000000061a567981 */ /* 0x0000a2000c1e1100 */
[-C--:B------:R-:W-:Y:S02]  /*1b00*/  LEA.HI.X.SX32 R31, R37, R135.reuse, 0x1, P0 ;  /* 0x00000087251f7211 */ /* 0x080fe400000f0eff */
[-C--:B------:R-:W-:Y:S01]  /*1b10*/  IADD3 R32, P0, R33, R134.reuse, RZ ;  /* 0x0000008621207210 */ /* 0x080fe20007f1e0ff */
[----:B------:R1:W2:Y:S01]  /*1b20*/  LDG.E.U8 R59, desc[UR6][R22.64] ;  /* 0x00000006163b7981 */ /* 0x0002a2000c1e1100 */
[----:B------:R-:W-:Y:S02]  /*1b30*/  LEA.HI.X.SX32 R43, R39, R135, 0x1, P1 ;  /* 0x00000087272b7211 */ /* 0x000fe400008f0eff */
[----:B------:R-:W-:Y:S01]  /*1b40*/  IADD3 R34, P1, R21, R134, RZ ;  /* 0x0000008615227210 */ /* 0x000fe20007f3e0ff */
[----:B------:R1:W2:Y:S01]  /*1b50*/  LDG.E.U8 R41, desc[UR6][R28.64] ;  /* 0x000000061c297981 */ /* 0x0002a2000c1e1100 */
[----:B0-----:R-:W-:-:S03]  /*1b60*/  IMAD R27, R122, 0x3f, RZ ;  /* 0x0000003f7a1b7824 */ /* 0x001fc600078e02ff */
[----:B------:R0:W2:Y:S01]  /*1b70*/  LDG.E.U8 R85, desc[UR6][R30.64] ;  /* 0x000000061e557981 */ /* 0x0000a2000c1e1100 */
[C---:B-1----:R-:W-:Y:S01]  /*1b80*/  IMAD R23, R122.reuse, 0x3e, RZ ;  /* 0x0000003e7a177824 */ /* 0x042fe200078e02ff */
[-C--:B------:R-:W-:Y:S01]  /*1b90*/  LEA.HI.X.SX32 R33, R33, R135.reuse, 0x1, P0 ;  /* 0x0000008721217211 */ /* 0x080fe200000f0eff */
[C---:B------:R-:W-:Y:S01]  /*1ba0*/  IMAD R39, R122.reuse, 0xb3, RZ ;  /* 0x000000b37a277824 */ /* 0x040fe200078e02ff */
[-C--:B------:R-:W-:Y:S01]  /*1bb0*/  LEA.HI.X.SX32 R35, R21, R135.reuse, 0x1, P1 ;  /* 0x0000008715237211 */ /* 0x080fe200008f0eff */
[C---:B------:R-:W-:Y:S01]  /*1bc0*/  IMAD R21, R122.reuse, 0xb0, RZ ;  /* 0x000000b07a157824 */ /* 0x040fe200078e02ff */
[-C--:B------:R-:W-:Y:S01]  /*1bd0*/  IADD3 R36, P0, R23, R134.reuse, RZ ;  /* 0x0000008617247210 */ /* 0x080fe20007f1e0ff */
[C---:B------:R-:W-:Y:S01]  /*1be0*/  IMAD R29, R122.reuse, 0xb1, RZ ;  /* 0x000000b17a1d7824 */ /* 0x040fe200078e02ff */
[----:B------:R-:W-:Y:S01]  /*1bf0*/  IADD3 R22, P1, R27, R134, RZ ;  /* 0x000000861b167210 */ /* 0x000fe20007f3e0ff */
[----:B0-----:R-:W-:Y:S01]  /*1c00*/  IMAD R31, R122, 0xb2, RZ ;  /* 0x000000b27a1f7824 */ /* 0x001fe200078e02ff */
[-C--:B------:R-:W-:Y:S01]  /*1c10*/  LEA.HI.X.SX32 R37, R23, R135.reuse, 0x1, P0 ;  /* 0x0000008717257211 */ /* 0x080fe200000f0eff */
[----:B------:R0:W2:Y:S01]  /*1c20*/  LDG.E.U8 R84, desc[UR6][R32.64] ;  /* 0x0000000620547981 */ /* 0x0000a2000c1e1100 */
[----:B------:R-:W-:-:S02]  /*1c30*/  LEA.HI.X.SX32 R23, R27, R135, 0x1, P1 ;  /* 0x000000871b177211 */ /* 0x000fc400008f0eff */
[-C--:B------:R-:W-:Y:S01]  /*1c40*/  IADD3 R20, P0, R21, R134.reuse, RZ ;  /* 0x0000008615147210 */ /* 0x080fe20007f1e0ff */
[----:B------:R-:W5:Y:S01]  /*1c50*/  LDG.E.U8 R56, desc[UR6][R56.64] ;  /* 0x0000000638387981 */ /* 0x000f62000c1e1100 */
[-C--:B------:R-:W-:Y:S02]  /*1c60*/  IADD3 R26, P1, R29, R134.reuse, RZ ;  /* 0x000000861d1a7210 */ /* 0x080fe40007f3e0ff */
[-C--:B------:R-:W-:Y:S01]  /*1c70*/  LEA.HI.X.SX32 R21, R21, R135.reuse, 0x1, P0 ;  /* 0x0000008715157211 */ /* 0x080fe200000f0eff */
[----:B------:R-:W2:Y:S01]  /*1c80*/  LDG.E.U8 R98, desc[UR6][R98.64] ;  /* 0x0000000662627981 */ /* 0x000ea2000c1e1100 */
[-C--:B------:R-:W-:Y:S01]  /*1c90*/  LEA.HI.X.SX32 R27, R29, R135.reuse, 0x1, P1 ;  /* 0x000000871d1b7211 */ /* 0x080fe200008f0eff */
[----:B------:R-:W-:Y:S01]  /*1ca0*/  IMAD R29, R122, 0xb4, RZ ;  /* 0x000000b47a1d7824 */ /* 0x000fe200078e02ff */
[CC--:B0-----:R-:W-:Y:S01]  /*1cb0*/  IADD3 R32, P0, R31.reuse, R134.reuse, RZ ;  /* 0x000000861f207210 */ /* 0x0c1fe20007f1e0ff */
[----:B------:R-:W4:Y:S03]  /*1cc0*/  LDG.E.U8 R101, desc[UR6][R20.64] ;  /* 0x0000000614657981 */ /* 0x000f26000c1e1100 */
[----:B------:R-:W-:Y:S01]  /*1cd0*/  LEA.HI.X.SX32 R33, R31, R135, 0x1, P0 ;  /* 0x000000871f217211 */ /* 0x000fe200000f0eff */
[----:B------:R0:W2:Y:S01]  /*1ce0*/  LDG.E.U8 R57, desc[UR6][R34.64] ;  /* 0x0000000622397981 */ /* 0x0000a2000c1e1100 */
[----:B------:R-:W-:-:S03]  /*1cf0*/  IADD3 R30, P0, R29, R134, RZ ;  /* 0x000000861d1e7210 */ /* 0x000fc60007f1e0ff */
[----:B------:R-:W3:Y:S01]  /*1d00*/  LDG.E.U8 R100, desc[UR6][R26.64] ;  /* 0x000000061a647981 */ /* 0x000ee2000c1e1100 */
[----:B------:R-:W-:-:S03]  /*1d10*/  LEA.HI.X.SX32 R31, R29, R135, 0x1, P0 ;  /* 0x000000871d1f7211 */ /* 0x000fc600000f0eff */
[----:B------:R-:W5:Y:S01]  /*1d20*/  LDG.E.U8 R99, desc[UR6][R32.64] ;  /* 0x0000000620637981 */ /* 0x000f62000c1e1100 */
[----:B0-----:R-:W-:-:S03]  /*1d30*/  IADD3 R34, P1, R39, R134, RZ ;  /* 0x0000008627227210 */ /* 0x001fc60007f3e0ff */
[----:B------:R-:W2:Y:S01]  /*1d40*/  LDG.E.U8 R24, desc[UR6][R30.64] ;  /* 0x000000061e187981 */ /* 0x000ea2000c1e1100 */
[----:B------:R-:W-:-:S03]  /*1d50*/  LEA.HI.X.SX32 R35, R39, R135, 0x1, P1 ;  /* 0x0000008727237211 */ /* 0x000fc600008f0eff */
[----:B------:R-:W2:Y:S04]  /*1d60*/  LDG.E.U8 R82, desc[UR6][R82.64] ;  /* 0x0000000652527981 */ /* 0x000ea8000c1e1100 */
[----:B------:R-:W2:Y:S04]  /*1d70*/  LDG.E.U8 R40, desc[UR6][R34.64] ;  /* 0x0000000622287981 */ /* 0x000ea8000c1e1100 */
[----:B------:R-:W2:Y:S04]  /*1d80*/  LDG.E.U8 R42, desc[UR6][R42.64] ;  /* 0x000000062a2a7981 */ /* 0x000ea8000c1e1100 */
[----:B------:R0:W2:Y:S01]  /*1d90*/  LDG.E.U8 R83, desc[UR6][R36.64] ;  /* 0x0000000624537981 */ /* 0x0000a2000c1e1100 */
[----:B------:R-:W-:-:S02]  /*1da0*/  IMAD R21, R122, 0xb7, RZ ;  /* 0x000000b77a157824 */ /* 0x000fc400078e02ff */
[C---:B------:R-:W-:Y:S01]  /*1db0*/  IMAD R117, R122.reuse, 0xdc, RZ ;  /* 0x000000dc7a757824 */ /* 0x040fe200078e02ff */
[----:B------:R-:W2:Y:S04]  /*1dc0*/  LDG.E.U8 R146, desc[UR6][R146.64] ;  /* 0x0000000692927981 */ /* 0x000ea8000c1e1100 */
[----:B------:R1:W2:Y:S01]  /*1dd0*/  LDG.E.U8 R43, desc[UR6][R22.64] ;  /* 0x00000006162b7981 */ /* 0x0002a2000c1e1100 */
[C---:B0-----:R-:W-:Y:S02]  /*1de0*/  IMAD R37, R122.reuse, 0xb5, RZ ;  /* 0x000000b57a257824 */ /* 0x041fe400078e02ff */
[C---:B------:R-:W-:Y:S01]  /*1df0*/  IMAD R119, R122.reuse, 0xde, RZ ;  /* 0x000000de7a777824 */ /* 0x040fe200078e02ff */
[----:B------:R-:W2:Y:S02]  /*1e00*/  LDG.E.U8 R148, desc[UR6][R148.64] ;  /* 0x0000000694947981 */ /* 0x000ea4000c1e1100 */
[C---:B------:R-:W-:Y:S01]  /*1e10*/  IADD3 R28, P1, R37.reuse, R134, RZ ;  /* 0x00000086251c7210 */ /* 0x040fe20007f3e0ff */
[C---:B------:R-:W-:Y:S01]  /*1e20*/  IMAD R121, R122.reuse, 0xdf, RZ ;  /* 0x000000df7a797824 */ /* 0x040fe200078e02ff */
[----:B------:R-:W2:Y:S01]  /*1e30*/  LDG.E.U8 R152, desc[UR6][R152.64] ;  /* 0x0000000698987981 */ /* 0x000ea2000c1e1100 */
[----:B-1----:R-:W-:Y:S01]  /*1e40*/  IMAD R23, R122, 0xb6, RZ ;  /* 0x000000b67a177824 */ /* 0x002fe200078e02ff */
[----:B------:R-:W-:-:S02]  /*1e50*/  LEA.HI.X.SX32 R29, R37, R135, 0x1, P1 ;  /* 0x00000087251d7211 */ /* 0x000fc400008f0eff */
[-C--:B------:R-:W-:Y:S01]  /*1e60*/  IADD3 R26, P1, R21, R134.reuse, RZ ;  /* 0x00000086151a7210 */ /* 0x080fe20007f3e0ff */
[C---:B------:R-:W-:Y:S01]  /*1e70*/  IMAD R123, R122.reuse, 0x64, RZ ;  /* 0x000000647a7b7824 */ /* 0x040fe200078e02ff */
[----:B------:R-:W-:Y:S01]  /*1e80*/  IADD3 R22, P0, R23, R134, RZ ;  /* 0x0000008617167210 */ /* 0x000fe20007f1e0ff */
[----:B------:R-:W2:Y:S01]  /*1e90*/  LDG.E.U8 R39, desc[UR6][R28.64] ;  /* 0x000000061c277981 */ /* 0x000ea2000c1e1100 */
[-C--:B------:R-:W-:Y:S02]  /*1ea0*/  LEA.HI.X.SX32 R27, R21, R135.reuse, 0x1, P1 ;  /* 0x00000087151b7211 */ /* 0x080fe400008f0eff */
[----:B------:R-:W-:Y:S01]  /*1eb0*/  LEA.HI.X.SX32 R23, R23, R135, 0x1, P0 ;  /* 0x0000008717177211 */ /* 0x000fe200000f0eff */
[C---:B------:R-:W-:Y:S01]  /*1ec0*/  IMAD R125, R122.reuse, 0x65, RZ ;  /* 0x000000657a7d7824 */ /* 0x040fe200078e02ff */
[----:B------:R-:W2:Y:S04]  /*1ed0*/  LDG.E.U8 R150, desc[UR6][R150.64] ;  /* 0x0000000696967981 */ /* 0x000ea8000c1e1100 */
[----:B------:R0:W2:Y:S04]  /*1ee0*/  LDG.E.U8 R38, desc[UR6][R22.64] ;  /* 0x0000000616267981 */ /* 0x0000a8000c1e1100 */
[----:B------:R1:W2:Y:S01]  /*1ef0*/  LDG.E.U8 R36, desc[UR6][R26.64] ;  /* 0x000000061a247981 */ /* 0x0002a2000c1e1100 */
[----:B------:R-:W-:-:S02]  /*1f00*/  IMAD R37, R122, 0xb8, RZ ;  /* 0x000000b87a257824 */ /* 0x000fc400078e02ff */
[C---:B------:R-:W-:Y:S01]  /*1f10*/  IMAD R33, R122.reuse, 0xb9, RZ ;  /* 0x000000b97a217824 */ /* 0x040fe200078e02ff */
[----:B------:R-:W2:Y:S02]  /*1f20*/  LDG.E.U8 R154, desc[UR6][R154.64] ;  /* 0x000000069a9a7981 */ /* 0x000ea4000c1e1100 */
[-C--:B------:R-:W-:Y:S01]  /*1f30*/  IADD3 R20, P0, R37, R134.reuse, RZ ;  /* 0x0000008625147210 */ /* 0x080fe20007f1e0ff */
[C---:B------:R-:W-:Y:S01]  /*1f40*/  IMAD R35, R122.reuse, 0xba, RZ ;  /* 0x000000ba7a237824 */ /* 0x040fe200078e02ff */
[-C--:B0-----:R-:W-:Y:S01]  /*1f50*/  IADD3 R22, P1, R33, R134.reuse, RZ ;  /* 0x0000008621167210 */ /* 0x081fe20007f3e0ff */
[C---:B------:R-:W-:Y:S01]  /*1f60*/  IMAD R31, R122.reuse, 0xbb, RZ ;  /* 0x000000bb7a1f7824 */ /* 0x040fe200078e02ff */
[-C--:B------:R-:W-:Y:S01]  /*1f70*/  LEA.HI.X.SX32 R21, R37, R135.reuse, 0x1, P0 ;  /* 0x0000008725157211 */ /* 0x080fe200000f0eff */
[C---:B------:R-:W-:Y:S01]  /*1f80*/  IMAD R127, R122.reuse, 0x66, RZ ;  /* 0x000000667a7f7824 */ /* 0x040fe200078e02ff */
[----:B-1----:R-:W-:Y:S01]  /*1f90*/  IADD3 R26, P0, R35, R134, RZ ;  /* 0x00000086231a7210 */ /* 0x002fe20007f1e0ff */
[----:B------:R-:W-:Y:S01]  /*1fa0*/  IMAD R129, R122, 0xef, RZ ;  /* 0x000000ef7a817824 */ /* 0x000fe200078e02ff */
[-C--:B------:R-:W-:Y:S01]  /*1fb0*/  LEA.HI.X.SX32 R23, R33, R135.reuse, 0x1, P1 ;  /* 0x0000008721177211 */ /* 0x080fe200008f0eff */
[----:B------:R0:W2:Y:S01]  /*1fc0*/  LDG.E.U8 R34, desc[UR6][R20.64] ;  /* 0x0000000614227981 */ /* 0x0000a2000c1e1100 */
[----:B------:R-:W-:-:S03]  /*1fd0*/  LEA.HI.X.SX32 R27, R35, R135, 0x1, P0 ;  /* 0x00000087231b7211 */ /* 0x000fc600000f0eff */
[----:B------:R1:W2:Y:S04]  /*1fe0*/  LDG.E.U8 R32, desc[UR6][R22.64] ;  /* 0x0000000616207981 */ /* 0x0002a8000c1e1100 */
[----:B------:R1:W2:Y:S01]  /*1ff0*/  LDG.E.U8 R30, desc[UR6][R26.64] ;  /* 0x000000061a1e7981 */ /* 0x0002a2000c1e1100 */
[C---:B0-----:R-:W-:Y:S01]  /*2000*/  IADD3 R20, P1, R31.reuse, R134, RZ ;  /* 0x000000861f147210 */ /* 0x041fe20007f3e0ff */
[----:B------:R-:W-:Y:S02]  /*2010*/  IMAD R124, R122, 0x7c, RZ ;  /* 0x0000007c7a7c7824 */ /* 0x000fe400078e02ff */
[----:B------:R-:W2:Y:S01]  /*2020*/  LDG.E.U8 R105, desc[UR6][R134.64] ;  /* 0x0000000686697981 */ /* 0x000ea2000c1e1100 */
[----:B------:R-:W-:-:S05]  /*2030*/  LEA.HI.X.SX32 R21, R31, R135, 0x1, P1 ;  /* 0x000000871f157211 */ /* 0x000fca00008f0eff */
[----:B------:R0:W2:Y:S01]  /*2040*/  LDG.E.U8 R28, desc[UR6][R20.64] ;  /* 0x00000006141c7981 */ /* 0x0000a2000c1e1100 */
[----:B------:R-:W-:-:S05]  /*2050*/  IMAD R29, R122, 0xbc, RZ ;  /* 0x000000bc7a1d7824 */ /* 0x000fca00078e02ff */
[----:B-1----:R-:W-:-:S04]  /*2060*/  IADD3 R22, P0, R29, R134, RZ ;  /* 0x000000861d167210 */ /* 0x002fc80007f1e0ff */
[-C--:B------:R-:W-:Y:S01]  /*2070*/  LEA.HI.X.SX32 R23, R29, R135.reuse, 0x1, P0 ;  /* 0x000000871d177211 */ /* 0x080fe200000f0eff */
[C---:B------:R-:W-:Y:S02]  /*2080*/  IMAD R33, R122.reuse, 0xbd, RZ ;  /* 0x000000bd7a217824 */ /* 0x040fe400078e02ff */
[C---:B------:R-:W-:Y:S02]  /*2090*/  IMAD R31, R122.reuse, 0xbe, RZ ;  /* 0x000000be7a1f7824 */ /* 0x040fe400078e02ff */
[C---:B------:R-:W-:Y:S01]  /*20a0*/  IMAD R35, R122.reuse, 0xbf, RZ ;  /* 0x000000bf7a237824 */ /* 0x040fe200078e02ff */
[-C--:B------:R-:W-:Y:S01]  /*20b0*/  IADD3 R26, P1, R33, R134.reuse, RZ ;  /* 0x00000086211a7210 */ /* 0x080fe20007f3e0ff */
[----:B------:R-:W-:Y:S01]  /*20c0*/  IMAD.SHL.U32 R29, R122, 0x40, RZ ;  /* 0x000000407a1d7824 */ /* 0x000fe200078e00ff */
[----:B0-----:R-:W-:Y:S02]  /*20d0*/  IADD3 R20, P0, R31, R134, RZ ;  /* 0x000000861f147210 */ /* 0x001fe40007f1e0ff */
[----:B------:R-:W-:-:S02]  /*20e0*/  LEA.HI.X.SX32 R27, R33, R135, 0x1, P1 ;  /* 0x00000087211b7211 */ /* 0x000fc400008f0eff */
[----:B------:R-:W-:Y:S01]  /*20f0*/  LEA.HI.X.SX32 R21, R31, R135, 0x1, P0 ;  /* 0x000000871f157211 */ /* 0x000fe200000f0eff */
[C---:B------:R-:W-:Y:S02]  /*2100*/  IMAD R31, R122.reuse, 0x41, RZ ;  /* 0x000000417a1f7824 */ /* 0x040fe400078e02ff */
[----:B------:R0:W2:Y:S04]  /*2110*/  LDG.E.U8 R252, desc[UR6][R26.64] ;  /* 0x000000061afc7981 */ /* 0x0000a8000c1e1100 */
[----:B----4-:R-:W-:Y:S01]  /*2120*/  STL [R1+0x70], R101 ;  /* 0x0000706501007387 */ /* 0x010fe20000100800 */
[----:B------:R-:W-:-:S03]  /*2130*/  IMAD R33, R122, 0x42, RZ ;  /* 0x000000427a217824 */ /* 0x000fc600078e02ff */
[----:B------:R-:W4:Y:S04]  /*2140*/  LDG.E.U8 R251, desc[UR6][R20.64] ;  /* 0x0000000614fb7981 */ /* 0x000f28000c1e1100 */
[----:B---3--:R-:W-:Y:S04]  /*2150*/  STL [R1+0x6c], R100 ;  /* 0x00006c6401007387 */ /* 0x008fe80000100800 */
[----:B-----5:R-:W-:Y:S04]  /*2160*/  STL [R1+0x68], R99 ;  /* 0x0000686301007387 */ /* 0x020fe80000100800 */
[----:B--2---:R-:W-:Y:S04]  /*2170*/  STL [R1+0x64], R40 ;  /* 0x0000642801007387 */ /* 0x004fe80000100800 */
[----:B------:R1:W-:Y:S04]  /*2180*/  STL [R1+0x60], R24 ;  /* 0x0000601801007387 */ /* 0x0003e80000100800 */
[----:B-1----:R1:W2:Y:S01]  /*2190*/  LDG.E.U8 R24, desc[UR6][R22.64] ;  /* 0x0000000616187981 */ /* 0x0022a2000c1e1100 */
[----:B0-----:R-:W-:-:S02]  /*21a0*/  IADD3 R26, P0, R29, R134, RZ ;  /* 0x000000861d1a7210 */ /* 0x001fc40007f1e0ff */
[----:B-1----:R-:W-:-:S04]  /*21b0*/  IADD3 R22, P1, R35, R134, RZ ;  /* 0x0000008623167210 */ /* 0x002fc80007f3e0ff */
[-C--:B------:R-:W-:Y:S02]  /*21c0*/  LEA.HI.X.SX32 R23, R35, R135.reuse, 0x1, P1 ;  /* 0x0000008723177211 */ /* 0x080fe400008f0eff */
[----:B------:R-:W-:Y:S02]  /*21d0*/  IADD3 R20, P1, R31, R134, RZ ;  /* 0x000000861f147210 */ /* 0x000fe40007f3e0ff */
[-C--:B------:R-:W-:Y:S01]  /*21e0*/  LEA.HI.X.SX32 R27, R29, R135.reuse, 0x1, P0 ;  /* 0x000000871d1b7211 */ /* 0x080fe200000f0eff */
[----:B------:R0:W4:Y:S01]  /*21f0*/  LDG.E.U8 R250, desc[UR6][R22.64] ;  /* 0x0000000616fa7981 */ /* 0x000122000c1e1100 */
[----:B------:R-:W-:-:S03]  /*2200*/  LEA.HI.X.SX32 R21, R31, R135, 0x1, P1 ;  /* 0x000000871f157211 */ /* 0x000fc600008f0eff */
[----:B------:R-:W-:Y:S04]  /*2210*/  STL [R1+0x5c], R39 ;  /* 0x00005c2701007387 */ /* 0x000fe80000100800 */
[----:B------:R1:W3:Y:S01]  /*2220*/  LDG.E.U8 R37, desc[UR6][R26.64] ;  /* 0x000000061a257981 */ /* 0x0002e2000c1e1100 */
[----:B0-----:R-:W-:-:S03]  /*2230*/  IADD3 R22, P0, R33, R134, RZ ;  /* 0x0000008621167210 */ /* 0x001fc60007f1e0ff */
[----:B------:R-:W-:Y:S01]  /*2240*/  STL [R1+0x58], R38 ;  /* 0x0000582601007387 */ /* 0x000fe20000100800 */
[----:B------:R-:W-:-:S03]  /*2250*/  LEA.HI.X.SX32 R23, R33, R135, 0x1, P0 ;  /* 0x0000008721177211 */ /* 0x000fc600000f0eff */
[----:B------:R0:W-:Y:S04]  /*2260*/  STL [R1+0x54], R36 ;  /* 0x0000542401007387 */ /* 0x0001e80000100800 */
[----:B------:R-:W5:Y:S04]  /*2270*/  LDG.E.U8 R35, desc[UR6][R22.64] ;  /* 0x0000000616237981 */ /* 0x000f68000c1e1100 */
[----:B0-----:R0:W4:Y:S01]  /*2280*/  LDG.E.U8 R36, desc[UR6][R20.64] ;  /* 0x0000000614247981 */ /* 0x001122000c1e1100 */
[C---:B------:R-:W-:Y:S02]  /*2290*/  IMAD R29, R122.reuse, 0x43, RZ ;  /* 0x000000437a1d7824 */ /* 0x040fe400078e02ff */
[----:B------:R-:W-:-:S03]  /*22a0*/  IMAD R31, R122, 0x44, RZ ;  /* 0x000000447a1f7824 */ /* 0x000fc600078e02ff */
[----:B-1----:R-:W-:Y:S01]  /*22b0*/  IADD3 R26, P1, R29, R134, RZ ;  /* 0x000000861d1a7210 */ /* 0x002fe20007f3e0ff */
[----:B------:R-:W-:-:S03]  /*22c0*/  IMAD R33, R122, 0x45, RZ ;  /* 0x000000457a217824 */ /* 0x000fc600078e02ff */
[-C--:B------:R-:W-:Y:S01]  /*22d0*/  LEA.HI.X.SX32 R27, R29, R135.reuse, 0x1, P1 ;  /* 0x000000871d1b7211 */ /* 0x080fe200008f0eff */
[----:B------:R-:W-:Y:S01]  /*22e0*/  IMAD R29, R122, 0x46, RZ ;  /* 0x000000467a1d7824 */ /* 0x000fe200078e02ff */
[-C--:B0-----:R-:W-:Y:S01]  /*22f0*/  IADD3 R20, P0, R31, R134.reuse, RZ ;  /* 0x000000861f147210 */ /* 0x081fe20007f1e0ff */
[----:B------:R0:W-:Y:S01]  /*2300*/  STL [R1+0x10], R34 ;  /* 0x0000102201007387 */ /* 0x0001e20000100800 */
[-C--:B------:R-:W-:Y:S02]  /*2310*/  IADD3 R22, P1, R33, R134.reuse, RZ ;  /* 0x0000008621167210 */ /* 0x080fe40007f3e0ff */
[-C--:B------:R-:W-:Y:S02]  /*2320*/  LEA.HI.X.SX32 R21, R31, R135.reuse, 0x1, P0 ;  /* 0x000000871f157211 */ /* 0x080fe400000f0eff */
[----:B------:R-:W-:Y:S01]  /*2330*/  LEA.HI.X.SX32 R23, R33, R135, 0x1, P1 ;  /* 0x0000008721177211 */ /* 0x000fe200008f0eff */
[----:B0-----:R0:W5:Y:S04]  /*2340*/  LDG.E.U8 R34, desc[UR6][R26.64] ;  /* 0x000000061a227981 */ /* 0x001168000c1e1100 */
[----:B------:R1:W-:Y:S01]  /*2350*/  STL [R1+0xc], R32 ;  /* 0x00000c2001007387 */ /* 0x0003e20000100800 */
[----:B0-----:R-:W-:-:S03]  /*2360*/  IADD3 R26, P0, R29, R134, RZ ;  /* 0x000000861d1a7210 */ /* 0x001fc60007f1e0ff */
[----:B------:R0:W-:Y:S01]  /*2370*/  STL [R1+0x8], R30 ;  /* 0x0000081e01007387 */ /* 0x0001e20000100800 */
[----:B------:R-:W-:-:S03]  /*2380*/  LEA.HI.X.SX32 R27, R29, R135, 0x1, P0 ;  /* 0x000000871d1b7211 */ /* 0x000fc600000f0eff */
[----:B-1----:R1:W5:Y:S04]  /*2390*/  LDG.E.U8 R32, desc[UR6][R20.64] ;  /* 0x0000000614207981 */ /* 0x002368000c1e1100 */
[----:B------:R1:W-:Y:S04]  /*23a0*/  STL [R1+0x4], R28 ;  /* 0x0000041c01007387 */ /* 0x0003e80000100800 */
[----:B0-----:R0:W5:Y:S04]  /*23b0*/  LDG.E.U8 R30, desc[UR6][R22.64] ;  /* 0x00000006161e7981 */ /* 0x001168000c1e1100 */
[----:B-1----:R1:W5:Y:S01]  /*23c0*/  LDG.E.U8 R28, desc[UR6][R26.64] ;  /* 0x000000061a1c7981 */ /* 0x002362000c1e1100 */
[----:B------:R-:W-:-:S05]  /*23d0*/  IMAD R31, R122, 0x47, RZ ;  /* 0x000000477a1f7824 */ /* 0x000fca00078e02ff */
[----:B------:R-:W-:-:S04]  /*23e0*/  IADD3 R20, P1, R31, R134, RZ ;  /* 0x000000861f147210 */ /* 0x000fc80007f3e0ff */
[-C--:B------:R-:W-:Y:S01]  /*23f0*/  LEA.HI.X.SX32 R21, R31, R135.reuse, 0x1, P1 ;  /* 0x000000871f157211 */ /* 0x080fe200008f0eff */
[C---:B------:R-:W-:Y:S02]  /*2400*/  IMAD R33, R122.reuse, 0x48, RZ ;  /* 0x000000487a217824 */ /* 0x040fe400078e02ff */
[C---:B------:R-:W-:Y:S02]  /*2410*/  IMAD R29, R122.reuse, 0x49, RZ ;  /* 0x000000497a1d7824 */ /* 0x040fe400078e02ff */
[----:B------:R-:W-:Y:S01]  /*2420*/  IMAD R31, R122, 0x4a, RZ ;  /* 0x0000004a7a1f7824 */ /* 0x000fe200078e02ff */
[-C--:B0-----:R-:W-:Y:S02]  /*2430*/  IADD3 R22, P0, R33, R134.reuse, RZ ;  /* 0x0000008621167210 */ /* 0x081fe40007f1e0ff */
[----:B-1----:R-:W-:Y:S02]  /*2440*/  IADD3 R26, P1, R29, R134, RZ ;  /* 0x000000861d1a7210 */ /* 0x002fe40007f3e0ff */
[----:B------:R-:W-:-:S02]  /*2450*/  LEA.HI.X.SX32 R23, R33, R135, 0x1, P0 ;  /* 0x0000008721177211 */ /* 0x000fc400000f0eff */
[----:B------:R-:W-:Y:S01]  /*2460*/  LEA.HI.X.SX32 R27, R29, R135, 0x1, P1 ;  /* 0x000000871d1b7211 */ /* 0x000fe200008f0eff */
[----:B--2---:R0:W-:Y:S04]  /*2470*/  STL [R1], R24 ;  /* 0x0000001801007387 */ /* 0x0041e80000100800 */
[----:B0-----:R0:W2:Y:S02]  /*2480*/  LDG.E.U8 R24, desc[UR6][R20.64] ;  /* 0x0000000614187981 */ /* 0x0010a4000c1e1100 */
[----:B0-----:R-:W-:-:S04]  /*2490*/  IADD3 R20, P0, R31, R134, RZ ;  /* 0x000000861f147210 */ /* 0x001fc80007f1e0ff */
[----:B------:R-:W-:Y:S01]  /*24a0*/  LEA.HI.X.SX32 R21, R31, R135, 0x1, P0 ;  /* 0x000000871f157211 */ /* 0x000fe200000f0eff */
[----:B---3--:R0:W-:Y:S04]  /*24b0*/  STL [R1+0x50], R37 ;  /* 0x0000502501007387 */ /* 0x0081e80000100800 */
[----:B0-----:R0:W3:Y:S04]  /*24c0*/  LDG.E.U8 R37, desc[UR6][R22.64] ;  /* 0x0000000616257981 */ /* 0x0010e8000c1e1100 */
[----:B----4-:R1:W-:Y:S04]  /*24d0*/  STL [R1+0x4c], R36 ;  /* 0x00004c2401007387 */ /* 0x0103e80000100800 */
[----:B-----5:R4:W-:Y:S04]  /*24e0*/  STL [R1+0x48], R35 ;  /* 0x0000482301007387 */ /* 0x0209e80000100800 */
[----:B-1----:R1:W5:Y:S04]  /*24f0*/  LDG.E.U8 R36, desc[UR6][R26.64] ;  /* 0x000000061a247981 */ /* 0x002368000c1e1100 */
[----:B----4-:R4:W5:Y:S01]  /*2500*/  LDG.E.U8 R35, desc[UR6][R20.64] ;  /* 0x0000000614237981 */ /* 0x010962000c1e1100 */
[----:B------:R-:W-:-:S02]  /*2510*/  IMAD R33, R122, 0x4b, RZ ;  /* 0x0000004b7a217824 */ /* 0x000fc400078e02ff */
[----:B------:R-:W-:-:S03]  /*2520*/  IMAD R29, R122, 0x4c, RZ ;  /* 0x0000004c7a1d7824 */ /* 0x000fc600078e02ff */
[-C--:B0-----:R-:W-:Y:S01]  /*2530*/  IADD3 R22, P1, R33, R134.reuse, RZ ;  /* 0x0000008621167210 */ /* 0x081fe20007f3e0ff */
[C---:B------:R-:W-:Y:S01]  /*2540*/  IMAD R31, R122.reuse, 0x4d, RZ ;  /* 0x0000004d7a1f7824 */ /* 0x040fe200078e02ff */
[-C--:B-1----:R-:W-:Y:S02]  /*2550*/  IADD3 R26, P0, R29, R134.reuse, RZ ;  /* 0x000000861d1a7210 */ /* 0x082fe40007f1e0ff */
[-C--:B------:R-:W-:Y:S01]  /*2560*/  LEA.HI.X.SX32 R23, R33, R135.reuse, 0x1, P1 ;  /* 0x0000008721177211 */ /* 0x080fe200008f0eff */
[----:B------:R-:W-:Y:S01]  /*2570*/  IMAD R33, R122, 0x4e, RZ ;  /* 0x0000004e7a217824 */ /* 0x000fe200078e02ff */
[----:B------:R0:W-:Y:S01]  /*2580*/  STL [R1+0x44], R34 ;  /* 0x0000442201007387 */ /* 0x0001e20000100800 */
[-C--:B----4-:R-:W-:Y:S02]  /*2590*/  IADD3 R20, P1, R31, R134.reuse, RZ ;  /* 0x000000861f147210 */ /* 0x090fe40007f3e0ff */
[-C--:B------:R-:W-:Y:S02]  /*25a0*/  LEA.HI.X.SX32 R27, R29, R135.reuse, 0x1, P0 ;  /* 0x000000871d1b7211 */ /* 0x080fe400000f0eff */
[----:B------:R-:W-:Y:S01]  /*25b0*/  LEA.HI.X.SX32 R21, R31, R135, 0x1, P1 ;  /* 0x000000871f157211 */ /* 0x000fe200008f0eff */
[----:B0-----:R0:W4:Y:S04]  /*25c0*/  LDG.E.U8 R34, desc[UR6][R22.64] ;  /* 0x0000000616227981 */ /* 0x001128000c1e1100 */
[----:B------:R1:W-:Y:S01]  /*25d0*/  STL [R1+0x40], R32 ;  /* 0x0000402001007387 */ /* 0x0003e20000100800 */
[----:B0-----:R-:W-:-:S03]  /*25e0*/  IADD3 R22, P0, R33, R134, RZ ;  /* 0x0000008621167210 */ /* 0x001fc60007f1e0ff */
[----:B------:R0:W-:Y:S01]  /*25f0*/  STL [R1+0x3c], R30 ;  /* 0x00003c1e01007387 */ /* 0x0001e20000100800 */
[----:B------:R-:W-:-:S03]  /*2600*/  LEA.HI.X.SX32 R23, R33, R135, 0x1, P0 ;  /* 0x0000008721177211 */ /* 0x000fc600000f0eff */
[----:B-1----:R1:W4:Y:S04]  /*2610*/  LDG.E.U8 R32, desc[UR6][R26.64] ;  /* 0x000000061a207981 */ /* 0x002328000c1e1100 */
[----:B------:R1:W-:Y:S04]  /*2620*/  STL [R1+0x38], R28 ;  /* 0x0000381c01007387 */ /* 0x0003e80000100800 */
[----:B0-----:R0:W4:Y:S04]  /*2630*/  LDG.E.U8 R30, desc[UR6][R20.64] ;  /* 0x00000006141e7981 */ /* 0x001128000c1e1100 */
[----:B-1----:R1:W4:Y:S01]  /*2640*/  LDG.E.U8 R28, desc[UR6][R22.64] ;  /* 0x00000006161c7981 */ /* 0x002322000c1e1100 */
[----:B------:R-:W-:-:S05]  /*2650*/  IMAD R29, R122, 0x4f, RZ ;  /* 0x0000004f7a1d7824 */ /* 0x000fca00078e02ff */
[----:B------:R-:W-:-:S04]  /*2660*/  IADD3 R26, P1, R29, R134, RZ ;  /* 0x000000861d1a7210 */ /* 0x000fc80007f3e0ff */
[-C--:B------:R-:W-:Y:S01]  /*2670*/  LEA.HI.X.SX32 R27, R29, R135.reuse, 0x1, P1 ;  /* 0x000000871d1b7211 */ /* 0x080fe200008f0eff */
[C---:B------:R-:W-:Y:S02]  /*2680*/  IMAD R31, R122.reuse, 0xc0, RZ ;  /* 0x000000c07a1f7824 */ /* 0x040fe400078e02ff */
[C---:B------:R-:W-:Y:S02]  /*2690*/  IMAD R33, R122.reuse, 0xc1, RZ ;  /* 0x000000c17a217824 */ /* 0x040fe400078e02ff */
[C---:B------:R-:W-:Y:S01]  /*26a0*/  IMAD R29, R122.reuse, 0xc2, RZ ;  /* 0x000000c27a1d7824 */ /* 0x040fe200078e02ff */
[-C--:B0-----:R-:W-:Y:S02]  /*26b0*/  IADD3 R20, P0, R31, R134.reuse, RZ ;  /* 0x000000861f147210 */ /* 0x081fe40007f1e0ff */
[----:B-1----:R-:W-:Y:S02]  /*26c0*/  IADD3 R22, P1, R33, R134, RZ ;  /* 0x0000008621167210 */ /* 0x002fe40007f3e0ff */
[-C--:B------:R-:W-:Y:S01]  /*26d0*/  LEA.HI.X.SX32 R21, R31, R135.reuse, 0x1, P0 ;  /* 0x000000871f157211 */ /* 0x080fe200000f0eff */
[C---:B------:R-:W-:Y:S01]  /*26e0*/  IMAD R31, R122.reuse, 0xc3, RZ ;  /* 0x000000c37a1f7824 */ /* 0x040fe200078e02ff */
[----:B------:R-:W-:Y:S01]  /*26f0*/  LEA.HI.X.SX32 R23, R33, R135, 0x1, P1 ;  /* 0x0000008721177211 */ /* 0x000fe200008f0eff */
[----:B------:R-:W-:-:S02]  /*2700*/  IMAD R33, R122, 0xc4, RZ ;  /* 0x000000c47a217824 */ /* 0x000fc400078e02ff */
[----:B------:R0:W4:Y:S04]  /*2710*/  LDG.E.U8 R249, desc[UR6][R20.64] ;  /* 0x0000000614f97981 */ /* 0x000128000c1e1100 */
[----:B------:R-:W4:Y:S01]  /*2720*/  LDG.E.U8 R248, desc[UR6][R22.64] ;  /* 0x0000000616f87981 */ /* 0x000f22000c1e1100 */
[----:B0-----:R-:W-:-:S04]  /*2730*/  IADD3 R20, P1, R31, R134, RZ ;  /* 0x000000861f147210 */ /* 0x001fc80007f3e0ff */
[----:B------:R-:W-:Y:S01]  /*2740*/  LEA.HI.X.SX32 R21, R31, R135, 0x1, P1 ;  /* 0x000000871f157211 */ /* 0x000fe200008f0eff */
[----:B------:R-:W-:-:S04]  /*2750*/  IMAD R31, R122, 0xc6, RZ ;  /* 0x000000c67a1f7824 */ /* 0x000fc800078e02ff */
[----:B------:R-:W4:Y:S04]  /*2760*/  LDG.E.U8 R246, desc[UR6][R20.64] ;  /* 0x0000000614f67981 */ /* 0x000f28000c1e1100 */
[----:B--2---:R0:W-:Y:S04]  /*2770*/  STL [R1+0x34], R24 ;  /* 0x0000341801007387 */ /* 0x0041e80000100800 */
[----:B0-----:R0:W2:Y:S02]  /*2780*/  LDG.E.U8 R24, desc[UR6][R26.64] ;  /* 0x000000061a187981 */ /* 0x0010a4000c1e1100 */
[----:B0-----:R-:W-:-:S04]  /*2790*/  IADD3 R26, P0, R29, R134, RZ ;  /* 0x000000861d1a7210 */ /* 0x001fc80007f1e0ff */
[----:B------:R-:W-:Y:S01]  /*27a0*/  LEA.HI.X.SX32 R27, R29, R135, 0x1, P0 ;  /* 0x000000871d1b7211 */ /* 0x000fe200000f0eff */
[----:B------:R-:W-:Y:S01]  /*27b0*/  IMAD R29, R122, 0xc5, RZ ;  /* 0x000000c57a1d7824 */ /* 0x000fe200078e02ff */
[----:B------:R-:W-:-:S03]  /*27c0*/  IADD3 R22, P0, R33, R134, RZ ;  /* 0x0000008621167210 */ /* 0x000fc60007f1e0ff */
[----:B------:R0:W2:Y:S01]  /*27d0*/  LDG.E.U8 R247, desc[UR6][R26.64] ;  /* 0x000000061af77981 */ /* 0x0000a2000c1e1100 */
[----:B------:R-:W-:Y:S01]  /*27e0*/  LEA.HI.X.SX32 R23, R33, R135, 0x1, P0 ;  /* 0x0000008721177211 */ /* 0x000fe200000f0eff */
[----:B------:R-:W-:Y:S01]  /*27f0*/  IMAD R33, R122, 0xc7, RZ ;  /* 0x000000c77a217824 */ /* 0x000fe200078e02ff */
[----:B------:R-:W-:-:S03]  /*2800*/  IADD3 R20, P0, R31, R134, RZ ;  /* 0x000000861f147210 */ /* 0x000fc60007f1e0ff */
[----:B------:R1:W2:Y:S01]  /*2810*/  LDG.E.U8 R245, desc[UR6][R22.64] ;  /* 0x0000000616f57981 */ /* 0x0002a2000c1e1100 */
[----:B0-----:R-:W-:-:S04]  /*2820*/  IADD3 R26, P1, R29, R134, RZ ;  /* 0x000000861d1a7210 */ /* 0x001fc80007f3e0ff */
[-C--:B------:R-:W-:Y:S01]  /*2830*/  LEA.HI.X.SX32 R27, R29, R135.reuse, 0x1, P1 ;  /* 0x000000871d1b7211 */ /* 0x080fe200008f0eff */
[C---:B------:R-:W-:Y:S01]  /*2840*/  IMAD R29, R122.reuse, 0xc8, RZ ;  /* 0x000000c87a1d7824 */ /* 0x040fe200078e02ff */
[-C--:B------:R-:W-:Y:S01]  /*2850*/  LEA.HI.X.SX32 R21, R31, R135.reuse, 0x1, P0 ;  /* 0x000000871f157211 */ /* 0x080fe200000f0eff */
[C---:B------:R-:W-:Y:S01]  /*2860*/  IMAD R31, R122.reuse, 0xc9, RZ ;  /* 0x000000c97a1f7824 */ /* 0x040fe200078e02ff */
[-C--:B-1----:R-:W-:Y:S01]  /*2870*/  IADD3 R22, P1, R33, R134.reuse, RZ ;  /* 0x0000008621167210 */ /* 0x082fe20007f3e0ff */
[----:B------:R-:W2:Y:S01]  /*2880*/  LDG.E.U8 R244, desc[UR6][R26.64] ;  /* 0x000000061af47981 */ /* 0x000ea2000c1e1100 */
[----:B------:R-:W-:Y:S02]  /*2890*/  IADD3 R210, P0, R29, R134, RZ ;  /* 0x000000861dd27210 */ /* 0x000fe40007f1e0ff */
[-C--:B------:R-:W-:Y:S01]  /*28a0*/  LEA.HI.X.SX32 R23, R33, R135.reuse, 0x1, P1 ;  /* 0x0000008721177211 */ /* 0x080fe200008f0eff */
[----:B------:R0:W2:Y:S01]  /*28b0*/  LDG.E.U8 R243, desc[UR6][R20.64] ;  /* 0x0000000614f37981 */ /* 0x0000a2000c1e1100 */
[----:B------:R-:W-:Y:S01]  /*28c0*/  LEA.HI.X.SX32 R211, R29, R135, 0x1, P0 ;  /* 0x000000871dd37211 */ /* 0x000fe200000f0eff */
[----:B------:R-:W-:-:S02]  /*28d0*/  IMAD R33, R122, 0xca, RZ ;  /* 0x000000ca7a217824 */ /* 0x000fc400078e02ff */
[----:B------:R-:W-:Y:S01]  /*28e0*/  IMAD R29, R122, 0xcb, RZ ;  /* 0x000000cb7a1d7824 */ /* 0x000fe200078e02ff */
[----:B------:R1:W2:Y:S01]  /*28f0*/  LDG.E.U8 R242, desc[UR6][R22.64] ;  /* 0x0000000616f27981 */ /* 0x0002a2000c1e1100 */
[----:B0-----:R-:W-:-:S03]  /*2900*/  IADD3 R20, P1, R31, R134, RZ ;  /* 0x000000861f147210 */ /* 0x001fc60007f3e0ff */
[----:B---3--:R-:W-:Y:S01]  /*2910*/  STL [R1+0x30], R37 ;  /* 0x0000302501007387 */ /* 0x008fe20000100800 */
[-C--:B------:R-:W-:Y:S02]  /*2920*/  IADD3 R26, P0, R33, R134.reuse, RZ ;  /* 0x00000086211a7210 */ /* 0x080fe40007f1e0ff */
[-C--:B------:R-:W-:Y:S01]  /*2930*/  LEA.HI.X.SX32 R21, R31, R135.reuse, 0x1, P1 ;  /* 0x000000871f157211 */ /* 0x080fe200008f0eff */
[C---:B------:R-:W-:Y:S01]  /*2940*/  IMAD R31, R122.reuse, 0xcc, RZ ;  /* 0x000000cc7a1f7824 */ /* 0x040fe200078e02ff */
[----:B-1----:R-:W-:Y:S01]  /*2950*/  IADD3 R22, P1, R29, R134, RZ ;  /* 0x000000861d167210 */ /* 0x002fe20007f3e0ff */
[----:B-----5:R-:W-:Y:S01]  /*2960*/  STL [R1+0x2c], R36 ;  /* 0x00002c2401007387 */ /* 0x020fe20000100800 */
[-C--:B------:R-:W-:Y:S01]  /*2970*/  LEA.HI.X.SX32 R27, R33, R135.reuse, 0x1, P0 ;  /* 0x00000087211b7211 */ /* 0x080fe200000f0eff */
[C---:B------:R-:W-:Y:S01]  /*2980*/  IMAD R33, R122.reuse, 0xcd, RZ ;  /* 0x000000cd7a217824 */ /* 0x040fe200078e02ff */
[----:B------:R-:W-:Y:S01]  /*2990*/  LEA.HI.X.SX32 R23, R29, R135, 0x1, P1 ;  /* 0x000000871d177211 */ /* 0x000fe200008f0eff */
[----:B------:R0:W-:Y:S04]  /*29a0*/  STL [R1+0x28], R35 ;  /* 0x0000282301007387 */ /* 0x0001e80000100800 */
[----:B------:R1:W3:Y:S01]  /*29b0*/  LDG.E.U8 R209, desc[UR6][R20.64] ;  /* 0x0000000614d17981 */ /* 0x0002e2000c1e1100 */
[----:B------:R-:W-:-:S03]  /*29c0*/  IMAD R29, R122, 0x50, RZ ;  /* 0x000000507a1d7824 */ /* 0x000fc600078e02ff */
[----:B------:R5:W3:Y:S01]  /*29d0*/  LDG.E.U8 R208, desc[UR6][R26.64] ;  /* 0x000000061ad07981 */ /* 0x000ae2000c1e1100 */
[----:B0-----:R-:W-:-:S03]  /*29e0*/  IMAD R35, R122, 0xce, RZ ;  /* 0x000000ce7a237824 */ /* 0x001fc600078e02ff */
[----:B------:R0:W3:Y:S01]  /*29f0*/  LDG.E.U8 R207, desc[UR6][R22.64] ;  /* 0x0000000616cf7981 */ /* 0x0000e2000c1e1100 */
[----:B-1----:R-:W-:-:S03]  /*2a00*/  IADD3 R20, P0, R31, R134, RZ ;  /* 0x000000861f147210 */ /* 0x002fc60007f1e0ff */
[----:B------:R-:W3:Y:S01]  /*2a10*/  LDG.E.U8 R210, desc[UR6][R210.64] ;  /* 0x00000006d2d27981 */ /* 0x000ee2000c1e1100 */
[-C--:B------:R-:W-:Y:S01]  /*2a20*/  LEA.HI.X.SX32 R21, R31, R135.reuse, 0x1, P0 ;  /* 0x000000871f157211 */ /* 0x080fe200000f0eff */
[C---:B------:R-:W-:Y:S01]  /*2a30*/  IMAD R31, R122.reuse, 0xcf, RZ ;  /* 0x000000cf7a1f7824 */ /* 0x040fe200078e02ff */
[-C--:B-----5:R-:W-:Y:S02]  /*2a40*/  IADD3 R26, P1, R33, R134.reuse, RZ ;  /* 0x00000086211a7210 */ /* 0x0a0fe40007f3e0ff */
[-C--:B0-----:R-:W-:Y:S01]  /*2a50*/  IADD3 R22, P0, R35, R134.reuse, RZ ;  /* 0x0000008623167210 */ /* 0x081fe20007f1e0ff */
[----:B------:R0:W5:Y:S01]  /*2a60*/  LDG.E.U8 R191, desc[UR6][R20.64] ;  /* 0x0000000614bf7981 */ /* 0x000162000c1e1100 */
[-C--:B------:R-:W-:Y:S01]  /*2a70*/  LEA.HI.X.SX32 R27, R33, R135.reuse, 0x1, P1 ;  /* 0x00000087211b7211 */ /* 0x080fe200008f0eff */
[C---:B------:R-:W-:Y:S01]  /*2a80*/  IMAD R33, R122.reuse, 0x51, RZ ;  /* 0x000000517a217824 */ /* 0x040fe200078e02ff */
[----:B------:R-:W-:Y:S01]  /*2a90*/  LEA.HI.X.SX32 R23, R35, R135, 0x1, P0 ;  /* 0x0000008723177211 */ /* 0x000fe200000f0eff */
[----:B------:R-:W-:Y:S01]  /*2aa0*/  IMAD R35, R122, 0x52, RZ ;  /* 0x000000527a237824 */ /* 0x000fe200078e02ff */
[-C--:B------:R-:W-:Y:S01]  /*2ab0*/  IADD3 R240, P0, R29, R134.reuse, RZ ;  /* 0x000000861df07210 */ /* 0x080fe20007f1e0ff */
[----:B------:R1:W5:Y:S01]  /*2ac0*/  LDG.E.U8 R189, desc[UR6][R26.64] ;  /* 0x000000061abd7981 */ /* 0x000362000c1e1100 */
[----:B0-----:R-:W-:-:S03]  /*2ad0*/  IADD3 R20, P1, R31, R134, RZ ;  /* 0x000000861f147210 */ /* 0x001fc60007f3e0ff */
[----:B------:R0:W5:Y:S01]  /*2ae0*/  LDG.E.U8 R40, desc[UR6][R22.64] ;  /* 0x0000000616287981 */ /* 0x000162000c1e1100 */
[-C--:B------:R-:W-:Y:S01]  /*2af0*/  LEA.HI.X.SX32 R241, R29, R135.reuse, 0x1, P0 ;  /* 0x000000871df17211 */ /* 0x080fe200000f0eff */
[C---:B------:R-:W-:Y:S01]  /*2b00*/  IMAD R29, R122.reuse, 0x53, RZ ;  /* 0x000000537a1d7824 */ /* 0x040fe200078e02ff */
[-C--:B------:R-:W-:Y:S02]  /*2b10*/  LEA.HI.X.SX32 R21, R31, R135.reuse, 0x1, P1 ;  /* 0x000000871f157211 */ /* 0x080fe400008f0eff */
[-C--:B------:R-:W-:Y:S01]  /*2b20*/  IADD3 R238, P1, R33, R134.reuse, RZ ;  /* 0x0000008621ee7210 */ /* 0x080fe20007f3e0ff */
[C---:B-1----:R-:W-:Y:S01]  /*2b30*/  IMAD R27, R122.reuse, 0x54, RZ ;  /* 0x000000547a1b7824 */ /* 0x042fe200078e02ff */
[-C--:B------:R-:W-:Y:S01]  /*2b40*/  IADD3 R236, P0, R35, R134.reuse, RZ ;  /* 0x0000008623ec7210 */ /* 0x080fe20007f1e0ff */
[----:B------:R1:W5:Y:S01]  /*2b50*/  LDG.E.U8 R31, desc[UR6][R20.64] ;  /* 0x00000006141f7981 */ /* 0x000362000c1e1100 */
[-C--:B------:R-:W-:Y:S01]  /*2b60*/  LEA.HI.X.SX32 R239, R33, R135.reuse, 0x1, P1 ;  /* 0x0000008721ef7211 */ /* 0x080fe200008f0eff */
[----:B0-----:R-:W-:Y:S01]  /*2b70*/  IMAD R23, R122, 0x55, RZ ;  /* 0x000000557a177824 */ /* 0x001fe200078e02ff */
[----:B------:R-:W-:Y:S01]  /*2b80*/  LEA.HI.X.SX32 R237, R35, R135, 0x1, P0 ;  /* 0x0000008723ed7211 */ /* 0x000fe200000f0eff */
[----:B----4-:R-:W-:Y:S01]  /*2b90*/  STL [R1+0x24], R34 ;  /* 0x0000242201007387 */ /* 0x010fe20000100800 */
[----:B------:R-:W-:-:S02]  /*2ba0*/  IADD3 R234, P1, R29, R134, RZ ;  /* 0x000000861dea7210 */ /* 0x000fc40007f3e0ff */
[-C--:B------:R-:W-:Y:S01]  /*2bb0*/  IADD3 R232, P0, R27, R134.reuse, RZ ;  /* 0x000000861be87210 */ /* 0x080fe20007f1e0ff */
[C---:B------:R-:W-:Y:S01]  /*2bc0*/  IMAD R37, R122.reuse, 0xd4, RZ ;  /* 0x000000d47a257824 */ /* 0x040fe200078e02ff */
[-C--:B------:R-:W-:Y:S01]  /*2bd0*/  LEA.HI.X.SX32 R235, R29, R135.reuse, 0x1, P1 ;  /* 0x000000871deb7211 */ /* 0x080fe200008f0eff */
[C---:B-1----:R-:W-:Y:S01]  /*2be0*/  IMAD R21, R122.reuse, 0x56, RZ ;  /* 0x000000567a157824 */ /* 0x042fe200078e02ff */
[-C--:B------:R-:W-:Y:S01]  /*2bf0*/  LEA.HI.X.SX32 R233, R27, R135.reuse, 0x1, P0 ;  /* 0x000000871be97211 */ /* 0x080fe200000f0eff */
[C---:B------:R-:W-:Y:S01]  /*2c00*/  IMAD R27, R122.reuse, 0x57, RZ ;  /* 0x000000577a1b7824 */ /* 0x040fe200078e02ff */
[-C--:B------:R-:W-:Y:S01]  /*2c10*/  IADD3 R230, P1, R23, R134.reuse, RZ ;  /* 0x0000008617e67210 */ /* 0x080fe20007f3e0ff */
[C---:B------:R-:W-:Y:S01]  /*2c20*/  IMAD R29, R122.reuse, 0xd1, RZ ;  /* 0x000000d17a1d7824 */ /* 0x040fe200078e02ff */
[-C--:B------:R-:W-:Y:S01]  /*2c30*/  IADD3 R228, P0, R21, R134.reuse, RZ ;  /* 0x0000008615e47210 */ /* 0x080fe20007f1e0ff */
[C---:B------:R-:W-:Y:S01]  /*2c40*/  IMAD R33, R122.reuse, 0xd2, RZ ;  /* 0x000000d27a217824 */ /* 0x040fe200078e02ff */
[-C--:B------:R-:W-:Y:S01]  /*2c50*/  LEA.HI.X.SX32 R231, R23, R135.reuse, 0x1, P1 ;  /* 0x0000008717e77211 */ /* 0x080fe200008f0eff */
[C---:B------:R-:W-:Y:S01]  /*2c60*/  IMAD R23, R122.reuse, 0x58, RZ ;  /* 0x000000587a177824 */ /* 0x040fe200078e02ff */
[-C--:B------:R-:W-:Y:S01]  /*2c70*/  IADD3 R226, P1, R27, R134.reuse, RZ ;  /* 0x000000861be27210 */ /* 0x080fe20007f3e0ff */
[----:B------:R-:W-:Y:S01]  /*2c80*/  STL [R1+0x20], R32 ;  /* 0x0000202001007387 */ /* 0x000fe20000100800 */
[-C--:B------:R-:W-:Y:S01]  /*2c90*/  LEA.HI.X.SX32 R229, R21, R135.reuse, 0x1, P0 ;  /* 0x0000008715e57211 */ /* 0x080fe200000f0eff */
[C---:B------:R-:W-:Y:S01]  /*2ca0*/  IMAD R21, R122.reuse, 0x59, RZ ;  /* 0x000000597a157824 */ /* 0x040fe200078e02ff */
[----:B------:R-:W-:Y:S01]  /*2cb0*/  LEA.HI.X.SX32 R227, R27, R135, 0x1, P1 ;  /* 0x000000871be37211 */ /* 0x000fe200008f0eff */
[----:B------:R-:W-:Y:S01]  /*2cc0*/  IMAD R27, R122, 0x5a, RZ ;  /* 0x0000005a7a1b7824 */ /* 0x000fe200078e02ff */
[-C--:B------:R-:W-:Y:S01]  /*2cd0*/  IADD3 R224, P0, R23, R134.reuse, RZ ;  /* 0x0000008617e07210 */ /* 0x080fe20007f1e0ff */
[----:B------:R-:W-:Y:S01]  /*2ce0*/  STL [R1+0x1c], R30 ;  /* 0x00001c1e01007387 */ /* 0x000fe20000100800 */
[----:B------:R-:W-:-:S02]  /*2cf0*/  IADD3 R222, P1, R21, R134, RZ ;  /* 0x0000008615de7210 */ /* 0x000fc40007f3e0ff */
[-C--:B------:R-:W-:Y:S01]  /*2d00*/  LEA.HI.X.SX32 R225, R23, R135.reuse, 0x1, P0 ;  /* 0x0000008717e17211 */ /* 0x080fe200000f0eff */
[C---:B------:R-:W-:Y:S01]  /*2d10*/  IMAD R23, R122.reuse, 0x5b, RZ ;  /* 0x0000005b7a177824 */ /* 0x040fe200078e02ff */
[-C--:B------:R-:W-:Y:S01]  /*2d20*/  IADD3 R220, P0, R27, R134.reuse, RZ ;  /* 0x000000861bdc7210 */ /* 0x080fe20007f1e0ff */
[C---:B------:R-:W-:Y:S01]  /*2d30*/  IMAD R35, R122.reuse, 0xd3, RZ ;  /* 0x000000d37a237824 */ /* 0x040fe200078e02ff */
[-C--:B------:R-:W-:Y:S01]  /*2d40*/  LEA.HI.X.SX32 R223, R21, R135.reuse, 0x1, P1 ;  /* 0x0000008715df7211 */ /* 0x080fe200008f0eff */
[C---:B------:R-:W-:Y:S01]  /*2d50*/  IMAD R21, R122.reuse, 0x5c, RZ ;  /* 0x0000005c7a157824 */ /* 0x040fe200078e02ff */
[----:B------:R-:W-:Y:S01]  /*2d60*/  LEA.HI.X.SX32 R221, R27, R135, 0x1, P0 ;  /* 0x000000871bdd7211 */ /* 0x000fe200000f0eff */
[----:B------:R-:W-:Y:S01]  /*2d70*/  IMAD R27, R122, 0x5d, RZ ;  /* 0x0000005d7a1b7824 */ /* 0x000fe200078e02ff */
[-C--:B------:R-:W-:Y:S01]  /*2d80*/  IADD3 R218, P1, R23, R134.reuse, RZ ;  /* 0x0000008617da7210 */ /* 0x080fe20007f3e0ff */
[----:B------:R0:W-:Y:S01]  /*2d90*/  STL [R1+0x18], R28 ;  /* 0x0000181c01007387 */ /* 0x0001e20000100800 */
[----:B------:R-:W-:-:S02]  /*2da0*/  IADD3 R216, P0, R21, R134, RZ ;  /* 0x0000008615d87210 */ /* 0x000fc40007f1e0ff */
[-C--:B------:R-:W-:Y:S01]  /*2db0*/  LEA.HI.X.SX32 R219, R23, R135.reuse, 0x1, P1 ;  /* 0x0000008717db7211 */ /* 0x080fe200008f0eff */
[C---:B------:R-:W-:Y:S01]  /*2dc0*/  IMAD R23, R122.reuse, 0x5e, RZ ;  /* 0x0000005e7a177824 */ /* 0x040fe200078e02ff */
[-C--:B------:R-:W-:Y:S01]  /*2dd0*/  IADD3 R214, P1, R27, R134.reuse, RZ ;  /* 0x000000861bd67210 */ /* 0x080fe20007f3e0ff */
[C---:B------:R-:W-:Y:S01]  /*2de0*/  IMAD R99, R122.reuse, 0xd7, RZ ;  /* 0x000000d77a637824 */ /* 0x040fe200078e02ff */
[-C--:B------:R-:W-:Y:S01]  /*2df0*/  LEA.HI.X.SX32 R217, R21, R135.reuse, 0x1, P0 ;  /* 0x0000008715d97211 */ /* 0x080fe200000f0eff */
[C---:B------:R-:W-:Y:S01]  /*2e00*/  IMAD R21, R122.reuse, 0x5f, RZ ;  /* 0x0000005f7a157824 */ /* 0x040fe200078e02ff */
[-C--:B------:R-:W-:Y:S01]  /*2e10*/  LEA.HI.X.SX32 R215, R27, R135.reuse, 0x1, P1 ;  /* 0x000000871bd77211 */ /* 0x080fe200008f0eff */
[C---:B------:R-:W-:Y:S01]  /*2e20*/  IMAD R27, R122.reuse, 0xd0, RZ ;  /* 0x000000d07a1b7824 */ /* 0x040fe200078e02ff */
[-C--:B------:R-:W-:Y:S01]  /*2e30*/  IADD3 R212, P0, R23, R134.reuse, RZ ;  /* 0x0000008617d47210 */ /* 0x080fe20007f1e0ff */
[----:B------:R-:W-:Y:S01]  /*2e40*/  IMAD R101, R122, 0xdb, RZ ;  /* 0x000000db7a657824 */ /* 0x000fe200078e02ff */
[----:B------:R-:W-:Y:S01]  /*2e50*/  IADD3 R22, P1, R21, R134, RZ ;  /* 0x0000008615167210 */ /* 0x000fe20007f3e0ff */
[----:B------:R-:W4:Y:S01]  /*2e60*/  LDG.E.U8 R236, desc[UR6][R236.64] ;  /* 0x00000006ecec7981 */ /* 0x000f22000c1e1100 */
[----:B------:R-:W-:-:S02]  /*2e70*/  LEA.HI.X.SX32 R213, R23, R135, 0x1, P0 ;  /* 0x0000008717d57211 */ /* 0x000fc400000f0eff */
[-C--:B------:R-:W-:Y:S01]  /*2e80*/  IADD3 R20, P0, R27, R134.reuse, RZ ;  /* 0x000000861b147210 */ /* 0x080fe20007f1e0ff */
[----:B------:R-:W4:Y:S01]  /*2e90*/  LDG.E.U8 R234, desc[UR6][R234.64] ;  /* 0x00000006eaea7981 */ /* 0x000f22000c1e1100 */
[-C--:B------:R-:W-:Y:S02]  /*2ea0*/  LEA.HI.X.SX32 R23, R21, R135.reuse, 0x1, P1 ;  /* 0x0000008715177211 */ /* 0x080fe400008f0eff */
[-C--:B------:R-:W-:Y:S01]  /*2eb0*/  IADD3 R26, P1, R29, R134.reuse, RZ ;  /* 0x000000861d1a7210 */ /* 0x080fe20007f3e0ff */
[----:B------:R-:W4:Y:S01]  /*2ec0*/  LDG.E.U8 R214, desc[UR6][R214.64] ;  /* 0x00000006d6d67981 */ /* 0x000f22000c1e1100 */
[-C--:B------:R-:W-:Y:S02]  /*2ed0*/  LEA.HI.X.SX32 R21, R27, R135.reuse, 0x1, P0 ;  /* 0x000000871b157211 */ /* 0x080fe400000f0eff */
[----:B0-----:R-:W-:Y:S01]  /*2ee0*/  IADD3 R28, P0, R33, R134, RZ ;  /* 0x00000086211c7210 */ /* 0x001fe20007f1e0ff */
[----:B------:R0:W4:Y:S01]  /*2ef0*/  LDG.E.U8 R211, desc[UR6][R22.64] ;  /* 0x0000000616d37981 */ /* 0x000122000c1e1100 */
[----:B------:R-:W-:-:S02]  /*2f00*/  LEA.HI.X.SX32 R27, R29, R135, 0x1, P1 ;  /* 0x000000871d1b7211 */ /* 0x000fc400008f0eff */
[----:B------:R-:W-:Y:S01]  /*2f10*/  LEA.HI.X.SX32 R29, R33, R135, 0x1, P0 ;  /* 0x00000087211d7211 */ /* 0x000fe200000f0eff */
[----:B------:R1:W4:Y:S01]  /*2f20*/  LDG.E.U8 R39, desc[UR6][R20.64] ;  /* 0x0000000614277981 */ /* 0x000322000c1e1100 */
[----:B------:R-:W-:-:S03]  /*2f30*/  IMAD R33, R122, 0xd5, RZ ;  /* 0x000000d57a217824 */ /* 0x000fc600078e02ff */
[----:B------:R1:W4:Y:S01]  /*2f40*/  LDG.E.U8 R38, desc[UR6][R28.64] ;  /* 0x000000061c267981 */ /* 0x000322000c1e1100 */
[----:B0-----:R-:W-:-:S03]  /*2f50*/  IADD3 R22, P1, R35, R134, RZ ;  /* 0x0000008623167210 */ /* 0x001fc60007f3e0ff */
[----:B------:R-:W4:Y:S01]  /*2f60*/  LDG.E.U8 R26, desc[UR6][R26.64] ;  /* 0x000000061a1a7981 */ /* 0x000f22000c1e1100 */
[-C--:B-1----:R-:W-:Y:S02]  /*2f70*/  IADD3 R20, P0, R37, R134.reuse, RZ ;  /* 0x0000008625147210 */ /* 0x082fe40007f1e0ff */
[-C--:B------:R-:W-:Y:S01]  /*2f80*/  LEA.HI.X.SX32 R23, R35, R135.reuse, 0x1, P1 ;  /* 0x0000008723177211 */ /* 0x080fe200008f0eff */
[----:B------:R-:W-:Y:S01]  /*2f90*/  IMAD R35, R122, 0xd6, RZ ;  /* 0x000000d67a237824 */ /* 0x000fe200078e02ff */
[----:B------:R-:W-:Y:S01]  /*2fa0*/  LEA.HI.X.SX32 R21, R37, R135, 0x1, P0 ;  /* 0x0000008725157211 */ /* 0x000fe200000f0eff */
[----:B------:R-:W4:Y:S01]  /*2fb0*/  LDG.E.U8 R232, desc[UR6][R232.64] ;  /* 0x00000006e8e87981 */ /* 0x000f22000c1e1100 */
[----:B------:R-:W-:-:S03]  /*2fc0*/  IADD3 R28, P1, R33, R134, RZ ;  /* 0x00000086211c7210 */ /* 0x000fc60007f3e0ff */
[----:B------:R0:W4:Y:S01]  /*2fd0*/  LDG.E.U8 R30, desc[UR6][R22.64] ;  /* 0x00000006161e7981 */ /* 0x000122000c1e1100 */
[----:B------:R-:W-:Y:S01]  /*2fe0*/  LEA.HI.X.SX32 R29, R33, R135, 0x1, P1 ;  /* 0x00000087211d7211 */ /* 0x000fe200008f0eff */
[----:B------:R-:W-:Y:S02]  /*2ff0*/  IMAD R33, R122, 0xd8, RZ ;  /* 0x000000d87a217824 */ /* 0x000fe400078e02ff */
[----:B------:R1:W4:Y:S04]  /*3000*/  LDG.E.U8 R37, desc[UR6][R20.64] ;  /* 0x0000000614257981 */ /* 0x000328000c1e1100 */
[----:B------:R-:W4:Y:S01]  /*3010*/  LDG.E.U8 R27, desc[UR6][R28.64] ;  /* 0x000000061c1b7981 */ /* 0x000f22000c1e1100 */
[----:B0-----:R-:W-:-:S03]  /*3020*/  IADD3 R22, P0, R35, R134, RZ ;  /* 0x0000008623167210 */ /* 0x001fc60007f1e0ff */
[----:B------:R-:W4:Y:S01]  /*3030*/  LDG.E.U8 R212, desc[UR6][R212.64] ;  /* 0x00000006d4d47981 */ /* 0x000f22000c1e1100 */
[-C--:B-1----:R-:W-:Y:S02]  /*3040*/  IADD3 R20, P1, R99, R134.reuse, RZ ;  /* 0x0000008663147210 */ /* 0x082fe40007f3e0ff */
[-C--:B------:R-:W-:Y:S01]  /*3050*/  LEA.HI.X.SX32 R23, R35, R135.reuse, 0x1, P0 ;  /* 0x0000008723177211 */ /* 0x080fe200000f0eff */
[C---:B------:R-:W-:Y:S01]  /*3060*/  IMAD R35, R122.reuse, 0xd9, RZ ;  /* 0x000000d97a237824 */ /* 0x040fe200078e02ff */
[-C--:B------:R-:W-:Y:S01]  /*3070*/  LEA.HI.X.SX32 R21, R99, R135.reuse, 0x1, P1 ;  /* 0x0000008763157211 */ /* 0x080fe200008f0eff */
[----:B------:R-:W-:Y:S01]  /*3080*/  IMAD R99, R122, 0xda, RZ ;  /* 0x000000da7a637824 */ /* 0x000fe200078e02ff */
[CC--:B------:R-:W-:Y:S01]  /*3090*/  IADD3 R32, P0, R33.reuse, R134.reuse, RZ ;  /* 0x0000008621207210 */ /* 0x0c0fe20007f1e0ff */
[----:B------:R0:W4:Y:S03]  /*30a0*/  LDG.E.U8 R36, desc[UR6][R22.64] ;  /* 0x0000000616247981 */ /* 0x000126000c1e1100 */
[----:B------:R-:W-:Y:S01]  /*30b0*/  LEA.HI.X.SX32 R33, R33, R135, 0x1, P0 ;  /* 0x0000008721217211 */ /* 0x000fe200000f0eff */
[----:B------:R1:W4:Y:S04]  /*30c0*/  LDG.E.U8 R29, desc[UR6][R20.64] ;  /* 0x00000006141d7981 */ /* 0x000328000c1e1100 */
[----:B------:R-:W4:Y:S01]  /*30d0*/  LDG.E.U8 R230, desc[UR6][R230.64] ;  /* 0x00000006e6e67981 */ /* 0x000f22000c1e1100 */
[----:B0-----:R-:W-:-:S03]  /*30e0*/  IADD3 R22, P1, R35, R134, RZ ;  /* 0x0000008623167210 */ /* 0x001fc60007f3e0ff */
[----:B------:R-:W4:Y:S01]  /*30f0*/  LDG.E.U8 R228, desc[UR6][R228.64] ;  /* 0x00000006e4e47981 */ /* 0x000f22000c1e1100 */
[-C--:B-1----:R-:W-:Y:S02]  /*3100*/  IADD3 R20, P0, R99, R134.reuse, RZ ;  /* 0x0000008663147210 */ /* 0x082fe40007f1e0ff */
[-C--:B------:R-:W-:Y:S01]  /*3110*/  LEA.HI.X.SX32 R23, R35, R135.reuse, 0x1, P1 ;  /* 0x0000008723177211 */ /* 0x080fe200008f0eff */
[----:B------:R-:W4:Y:S01]  /*3120*/  LDG.E.U8 R226, desc[UR6][R226.64] ;  /* 0x00000006e2e27981 */ /* 0x000f22000c1e1100 */
        /* <DEDUP_REMOVED lines=13> */
[C---:B------:R-:W-:Y:S01]  /*3200*/  IMAD R99, R122.reuse, 0x60, RZ ;  /* 0x000000607a637824 */ /* 0x040fe200078e02ff */
[C---:B------:R-:W-:Y:S01]  /*3210*/  IADD3 R116, P0, R119.reuse, R134, RZ ;  /* 0x0000008677747210 */ /* 0x040fe20007f1e0ff */
[----:B------:R0:W4:Y:S03]  /*3220*/  LDG.E.U8 R23, desc[UR6][R100.64] ;  /* 0x0000000664177981 */ /* 0x000126000c1e1100 */
[----:B------:R-:W-:Y:S01]  /*3230*/  LEA.HI.X.SX32 R117, R119, R135, 0x1, P0 ;  /* 0x0000008777757211 */ /* 0x000fe200000f0eff */
[----:B------:R1:W4:Y:S01]  /*3240*/  LDG.E.U8 R28, desc[UR6][R20.64] ;  /* 0x00000006141c7981 */ /* 0x000322000c1e1100 */
[----:B------:R-:W-:-:S03]  /*3250*/  IMAD R119, R122, 0x61, RZ ;  /* 0x000000617a777824 */ /* 0x000fc600078e02ff */
[----:B------:R-:W4:Y:S01]  /*3260*/  LDG.E.U8 R33, desc[UR6][R32.64] ;  /* 0x0000000620217981 */ /* 0x000f22000c1e1100 */
[----:B0-----:R-:W-:-:S03]  /*3270*/  IADD3 R100, P1, R121, R134, RZ ;  /* 0x0000008679647210 */ /* 0x001fc60007f3e0ff */
[----:B------:R-:W4:Y:S01]  /*3280*/  LDG.E.U8 R220, desc[UR6][R220.64] ;  /* 0x00000006dcdc7981 */ /* 0x000f22000c1e1100 */
[-C--:B-1----:R-:W-:Y:S02]  /*3290*/  IADD3 R20, P0, R99, R134.reuse, RZ ;  /* 0x0000008663147210 */ /* 0x082fe40007f1e0ff */
[-C--:B------:R-:W-:Y:S01]  /*32a0*/  LEA.HI.X.SX32 R101, R121, R135.reuse, 0x1, P1 ;  /* 0x0000008779657211 */ /* 0x080fe200008f0eff */
[C---:B------:R-:W-:Y:S01]  /*32b0*/  IMAD R121, R122.reuse, 0x62, RZ ;  /* 0x000000627a797824 */ /* 0x040fe200078e02ff */
[-C--:B------:R-:W-:Y:S01]  /*32c0*/  LEA.HI.X.SX32 R21, R99, R135.reuse, 0x1, P0 ;  /* 0x0000008763157211 */ /* 0x080fe200000f0eff */
[----:B------:R0:W4:Y:S01]  /*32d0*/  LDG.E.U8 R32, desc[UR6][R116.64] ;  /* 0x0000000674207981 */ /* 0x000122000c1e1100 */
[C---:B------:R-:W-:Y:S01]  /*32e0*/  IADD3 R118, P1, R119.reuse, R134, RZ ;  /* 0x0000008677767210 */ /* 0x040fe20007f3e0ff */
[----:B------:R-:W-:Y:S02]  /*32f0*/  IMAD R99, R122, 0x63, RZ ;  /* 0x000000637a637824 */ /* 0x000fe400078e02ff */
[----:B------:R-:W4:Y:S01]  /*3300*/  LDG.E.U8 R20, desc[UR6][R20.64] ;  /* 0x0000000614147981 */ /* 0x000f22000c1e1100 */
[----:B------:R-:W-:-:S03]  /*3310*/  LEA.HI.X.SX32 R119, R119, R135, 0x1, P1 ;  /* 0x0000008777777211 */ /* 0x000fc600008f0eff */
[----:B------:R-:W4:Y:S01]  /*3320*/  LDG.E.U8 R218, desc[UR6][R218.64] ;  /* 0x00000006dada7981 */ /* 0x000f22000c1e1100 */
[----:B0-----:R-:W-:-:S03]  /*3330*/  IADD3 R116, P0, R121, R134, RZ ;  /* 0x0000008679747210 */ /* 0x001fc60007f1e0ff */
[----:B------:R-:W4:Y:S01]  /*3340*/  LDG.E.U8 R216, desc[UR6][R216.64] ;  /* 0x00000006d8d87981 */ /* 0x000f22000c1e1100 */
[-C--:B------:R-:W-:Y:S02]  /*3350*/  LEA.HI.X.SX32 R117, R121, R135.reuse, 0x1, P0 ;  /* 0x0000008779757211 */ /* 0x080fe400000f0eff */
[-C--:B------:R-:W-:Y:S01]  /*3360*/  IADD3 R120, P0, R123, R134.reuse, RZ ;  /* 0x000000867b787210 */ /* 0x080fe20007f1e0ff */
[----:B------:R0:W4:Y:S01]  /*3370*/  LDG.E.U8 R21, desc[UR6][R118.64] ;  /* 0x0000000676157981 */ /* 0x000122000c1e1100 */
[----:B------:R-:W-:Y:S02]  /*3380*/  PRMT R112, R112, 0x3340, R140 ;  /* 0x0000334070707816 */ /* 0x000fe4000000008c */
[----:B------:R-:W-:Y:S01]  /*3390*/  PRMT R108, R111, 0x3340, R108 ;  /* 0x000033406f6c7816 */ /* 0x000fe2000000006c */
[----:B------:R-:W4:Y:S01]  /*33a0*/  LDG.E.U8 R240, desc[UR6][R240.64] ;  /* 0x00000006f0f07981 */ /* 0x000f22000c1e1100 */
[----:B------:R-:W-:Y:S02]  /*33b0*/  PRMT R113, R113, 0x3340, R144 ;  /* 0x0000334071717816 */ /* 0x000fe40000000090 */
[----:B------:R-:W-:Y:S01]  /*33c0*/  PRMT R114, R114, 0x3340, R141 ;  /* 0x0000334072727816 */ /* 0x000fe2000000008d */
[----:B------:R-:W4:Y:S04]  /*33d0*/  LDG.E.U8 R238, desc[UR6][R238.64] ;  /* 0x00000006eeee7981 */ /* 0x000f28000c1e1100 */
[----:B--2---:R1:W-:Y:S01]  /*33e0*/  STL [R1+0x14], R24 ;  /* 0x0000141801007387 */ /* 0x0043e20000100800 */
[-C--:B------:R-:W-:Y:S01]  /*33f0*/  LEA.HI.X.SX32 R121, R123, R135.reuse, 0x1, P0 ;  /* 0x000000877b797211 */ /* 0x080fe200000f0eff */
[C---:B------:R-:W-:Y:S01]  /*3400*/  IMAD R123, R122.reuse, 0x67, RZ ;  /* 0x000000677a7b7824 */ /* 0x040fe200078e02ff */
[C---:B0-----:R-:W-:Y:S01]  /*3410*/  IADD3 R118, P0, R127.reuse, R134, RZ ;  /* 0x000000867f767210 */ /* 0x041fe20007f1e0ff */
[----:B------:R-:W2:Y:S04]  /*3420*/  LDL.LU R237, [R1+0x18] ;  /* 0x0000180001ed7983 */ /* 0x000ea80000300800 */
[----:B-1----:R0:W4:Y:S01]  /*3430*/  LDG.E.U8 R24, desc[UR6][R100.64] ;  /* 0x0000000664187981 */ /* 0x002122000c1e1100 */
[----:B------:R-:W-:Y:S01]  /*3440*/  LEA.HI.X.SX32 R119, R127, R135, 0x1, P0 ;  /* 0x000000877f777211 */ /* 0x000fe200000f0eff */
[----:B------:R-:W-:-:S02]  /*3450*/  IMAD R215, R122, 0xfe, RZ ;  /* 0x000000fe7ad77824 */ /* 0x000fc400078e02ff */
[----:B------:R-:W2:Y:S01]  /*3460*/  LDL.LU R235, [R1+0x14] ;  /* 0x0000140001eb7983 */ /* 0x000ea20000300800 */
[C---:B0-----:R-:W-:Y:S01]  /*3470*/  IADD3 R100, P1, R99.reuse, R134, RZ ;  /* 0x0000008663647210 */ /* 0x041fe20007f3e0ff */
[----:B------:R-:W-:Y:S02]  /*3480*/  IMAD R127, R122, 0x69, RZ ;  /* 0x000000697a7f7824 */ /* 0x000fe400078e02ff */
[----:B------:R-:W4:Y:S01]  /*3490*/  LDG.E.U8 R147, desc[UR6][R118.64] ;  /* 0x0000000676937981 */ /* 0x000f22000c1e1100 */
[----:B------:R-:W-:-:S03]  /*34a0*/  LEA.HI.X.SX32 R101, R99, R135, 0x1, P1 ;  /* 0x0000008763657211 */ /* 0x000fc600008f0eff */
[----:B------:R0:W4:Y:S04]  /*34b0*/  LDG.E.U8 R99, desc[UR6][R116.64] ;  /* 0x0000000674637981 */ /* 0x000128000c1e1100 */
[----:B------:R-:W4:Y:S01]  /*34c0*/  LDG.E.U8 R100, desc[UR6][R100.64] ;  /* 0x0000000664647981 */ /* 0x000f22000c1e1100 */
[----:B------:R-:W-:-:S03]  /*34d0*/  IMAD R213, R122, 0xff, RZ ;  /* 0x000000ff7ad57824 */ /* 0x000fc600078e02ff */
[----:B------:R-:W3:Y:S01]  /*34e0*/  LDL.LU R233, [R1+0x20] ;  /* 0x0000200001e97983 */ /* 0x000ee20000300800 */
[----:B0-----:R-:W-:-:S03]  /*34f0*/  IADD3 R116, P1, R125, R134, RZ ;  /* 0x000000867d747210 */ /* 0x001fc60007f3e0ff */
[----:B------:R-:W3:Y:S01]  /*3500*/  LDL.LU R231, [R1+0x1c] ;  /* 0x00001c0001e77983 */ /* 0x000ee20000300800 */
[----:B------:R-:W-:Y:S01]  /*3510*/  LEA.HI.X.SX32 R117, R125, R135, 0x1, P1 ;  /* 0x000000877d757211 */ /* 0x000fe200008f0eff */
[----:B------:R-:W-:Y:S02]  /*3520*/  IMAD R125, R122, 0x68, RZ ;  /* 0x000000687a7d7824 */ /* 0x000fe400078e02ff */
[----:B------:R0:W4:Y:S04]  /*3530*/  LDG.E.U8 R101, desc[UR6][R120.64] ;  /* 0x0000000678657981 */ /* 0x000128000c1e1100 */
[----:B------:R1:W4:Y:S04]  /*3540*/  LDG.E.U8 R102, desc[UR6][R116.64] ;  /* 0x0000000674667981 */ /* 0x000328000c1e1100 */
[----:B------:R-:W5:Y:S01]  /*3550*/  LDL.LU R229, [R1+0x28] ;  /* 0x0000280001e57983 */ /* 0x000f620000300800 */
[----:B0-----:R-:W-:-:S03]  /*3560*/  IADD3 R120, P1, R123, R134, RZ ;  /* 0x000000867b787210 */ /* 0x001fc60007f3e0ff */
[----:B------:R-:W5:Y:S01]  /*3570*/  LDL.LU R227, [R1+0x24] ;  /* 0x0000240001e37983 */ /* 0x000f620000300800 */
[-C--:B------:R-:W-:Y:S01]  /*3580*/  LEA.HI.X.SX32 R121, R123, R135.reuse, 0x1, P1 ;  /* 0x000000877b797211 */ /* 0x080fe200008f0eff */
[C---:B------:R-:W-:Y:S01]  /*3590*/  IMAD R123, R122.reuse, 0x6a, RZ ;  /* 0x0000006a7a7b7824 */ /* 0x040fe200078e02ff */
[-C--:B-1----:R-:W-:Y:S01]  /*35a0*/  IADD3 R116, P0, R125, R134.reuse, RZ ;  /* 0x000000867d747210 */ /* 0x082fe20007f1e0ff */
[----:B------:R-:W2:Y:S01]  /*35b0*/  LDL.LU R225, [R1+0x30] ;  /* 0x0000300001e17983 */ /* 0x000ea20000300800 */
[----:B------:R-:W-:Y:S02]  /*35c0*/  IADD3 R118, P1, R127, R134, RZ ;  /* 0x000000867f767210 */ /* 0x000fe40007f3e0ff */
[-C--:B------:R-:W-:Y:S01]  /*35d0*/  LEA.HI.X.SX32 R117, R125, R135.reuse, 0x1, P0 ;  /* 0x000000877d757211 */ /* 0x080fe200000f0eff */
[----:B------:R0:W4:Y:S01]  /*35e0*/  LDG.E.U8 R149, desc[UR6][R120.64] ;  /* 0x0000000678957981 */ /* 0x000122000c1e1100 */
[----:B------:R-:W-:Y:S01]  /*35f0*/  LEA.HI.X.SX32 R119, R127, R135, 0x1, P1 ;  /* 0x000000877f777211 */ /* 0x000fe200008f0eff */
[----:B------:R-:W-:-:S02]  /*3600*/  IMAD R125, R122, 0x6b, RZ ;  /* 0x0000006b7a7d7824 */ /* 0x000fc400078e02ff */
[----:B------:R-:W-:Y:S01]  /*3610*/  IMAD R127, R122, 0x6c, RZ ;  /* 0x0000006c7a7f7824 */ /* 0x000fe200078e02ff */
[----:B------:R1:W4:Y:S04]  /*3620*/  LDG.E.U8 R151, desc[UR6][R116.64] ;  /* 0x0000000674977981 */ /* 0x000328000c1e1100 */
[----:B------:R1:W4:Y:S01]  /*3630*/  LDG.E.U8 R153, desc[UR6][R118.64] ;  /* 0x0000000676997981 */ /* 0x000322000c1e1100 */
[----:B0-----:R-:W-:-:S03]  /*3640*/  IADD3 R120, P0, R123, R134, RZ ;  /* 0x000000867b787210 */ /* 0x001fc60007f1e0ff */
[----:B------:R-:W2:Y:S01]  /*3650*/  LDL.LU R223, [R1+0x2c] ;  /* 0x00002c0001df7983 */ /* 0x000ea20000300800 */
[-C--:B------:R-:W-:Y:S01]  /*3660*/  LEA.HI.X.SX32 R121, R123, R135.reuse, 0x1, P0 ;  /* 0x000000877b797211 */ /* 0x080fe200000f0eff */
[C---:B------:R-:W-:Y:S01]  /*3670*/  IMAD R123, R122.reuse, 0x6d, RZ ;  /* 0x0000006d7a7b7824 */ /* 0x040fe200078e02ff */
[-C--:B-1----:R-:W-:Y:S01]  /*3680*/  IADD3 R116, P1, R125, R134.reuse, RZ ;  /* 0x000000867d747210 */ /* 0x082fe20007f3e0ff */
[----:B------:R-:W3:Y:S01]  /*3690*/  LDL.LU R221, [R1+0x38] ;  /* 0x0000380001dd7983 */ /* 0x000ee20000300800 */
        /* <DEDUP_REMOVED lines=9> */
[----:B------:R-:W3:Y:S01]  /*3730*/  LDL.LU R219, [R1+0x34] ;  /* 0x0000340001db7983 */ /* 0x000ee20000300800 */
[-C--:B------:R-:W-:Y:S01]  /*3740*/  LEA.HI.X.SX32 R121, R123, R135.reuse, 0x1, P1 ;  /* 0x000000877b797211 */ /* 0x080fe200008f0eff */
[C---:B------:R-:W-:Y:S01]  /*3750*/  IMAD R123, R122.reuse, 0xe0, RZ ;  /* 0x000000e07a7b7824 */ /* 0x040fe200078e02ff */
[-C--:B-1----:R-:W-:Y:S01]  /*3760*/  IADD3 R116, P0, R125, R134.reuse, RZ ;  /* 0x000000867d747210 */ /* 0x082fe20007f1e0ff */
[----:B------:R-:W4:Y:S01]  /*3770*/  LDL.LU R217, [R1+0x40] ;  /* 0x0000400001d97983 */ /* 0x000f220000300800 */
        /* <DEDUP_REMOVED lines=8> */
[----:B0-----:R-:W-:-:S04]  /*3800*/  IADD3 R120, P0, R123, R134, RZ ;  /* 0x000000867b787210 */ /* 0x001fc80007f1e0ff */
[-C--:B------:R-:W-:Y:S01]  /*3810*/  LEA.HI.X.SX32 R121, R123, R135.reuse, 0x1, P0 ;  /* 0x000000877b797211 */ /* 0x080fe200000f0eff */
[C---:B------:R-:W-:Y:S01]  /*3820*/  IMAD R123, R122.reuse, 0xe3, RZ ;  /* 0x000000e37a7b7824 */ /* 0x040fe200078e02ff */
[-C--:B-1----:R-:W-:Y:S02]  /*3830*/  IADD3 R116, P1, R125, R134.reuse, RZ ;  /* 0x000000867d747210 */ /* 0x082fe40007f3e0ff */
[-C--:B------:R-:W-:Y:S01]  /*3840*/  IADD3 R118, P0, R127, R134.reuse, RZ ;  /* 0x000000867f767210 */ /* 0x080fe20007f1e0ff */
[----:B------:R0:W4:Y:S01]  /*3850*/  LDG.E.U8 R166, desc[UR6][R120.64] ;  /* 0x0000000678a67981 */ /* 0x000122000c1e1100 */
[-C--:B------:R-:W-:Y:S01]  /*3860*/  LEA.HI.X.SX32 R117, R125, R135.reuse, 0x1, P1 ;  /* 0x000000877d757211 */ /* 0x080fe200008f0eff */
[C---:B------:R-:W-:Y:S01]  /*3870*/  IMAD R125, R122.reuse, 0xe4, RZ ;  /* 0x000000e47a7d7824 */ /* 0x040fe200078e02ff */
[----:B------:R-:W-:Y:S01]  /*3880*/  LEA.HI.X.SX32 R119, R127, R135, 0x1, P0 ;  /* 0x000000877f777211 */ /* 0x000fe200000f0eff */
[----:B------:R-:W-:Y:S02]  /*3890*/  IMAD R127, R122, 0xe5, RZ ;  /* 0x000000e57a7f7824 */ /* 0x000fe400078e02ff */
[----:B------:R1:W4:Y:S01]  /*38a0*/  LDG.E.U8 R168, desc[UR6][R116.64] ;  /* 0x0000000674a87981 */ /* 0x000322000c1e1100 */
[----:B0-----:R-:W-:-:S03]  /*38b0*/  IADD3 R120, P1, R123, R134, RZ ;  /* 0x000000867b787210 */ /* 0x001fc60007f3e0ff */
[----:B------:R0:W4:Y:S01]  /*38c0*/  LDG.E.U8 R169, desc[UR6][R118.64] ;  /* 0x0000000676a97981 */ /* 0x000122000c1e1100 */
[----:B------:R-:W-:Y:S01]  /*38d0*/  LEA.HI.X.SX32 R121, R123, R135, 0x1, P1 ;  /* 0x000000877b797211 */ /* 0x000fe200008f0eff */
[----:B------:R-:W-:Y:S01]  /*38e0*/  IMAD R123, R122, 0xe6, RZ ;  /* 0x000000e67a7b7824 */ /* 0x000fe200078e02ff */
[----:B-1----:R-:W-:-:S03]  /*38f0*/  IADD3 R116, P0, R125, R134, RZ ;  /* 0x000000867d747210 */ /* 0x002fc60007f1e0ff */
[----:B------:R1:W4:Y:S01]  /*3900*/  LDG.E.U8 R170, desc[UR6][R120.64] ;  /* 0x0000000678aa7981 */ /* 0x000322000c1e1100 */
[-C--:B0-----:R-:W-:Y:S02]  /*3910*/  IADD3 R118, P1, R127, R134.reuse, RZ ;  /* 0x000000867f767210 */ /* 0x081fe40007f3e0ff */
[-C--:B------:R-:W-:Y:S01]  /*3920*/  LEA.HI.X.SX32 R117, R125, R135.reuse, 0x1, P0 ;  /* 0x000000877d757211 */ /* 0x080fe200000f0eff */
[C---:B------:R-:W-:Y:S01]  /*3930*/  IMAD R125, R122.reuse, 0xe7, RZ ;  /* 0x000000e77a7d7824 */ /* 0x040fe200078e02ff */
[----:B------:R-:W-:Y:S01]  /*3940*/  LEA.HI.X.SX32 R119, R127, R135, 0x1, P1 ;  /* 0x000000877f777211 */ /* 0x000fe200008f0eff */
[----:B------:R-:W-:Y:S02]  /*3950*/  IMAD R127, R122, 0xe8, RZ ;  /* 0x000000e87a7f7824 */ /* 0x000fe400078e02ff */
[----:B------:R0:W4:Y:S01]  /*3960*/  LDG.E.U8 R171, desc[UR6][R116.64] ;  /* 0x0000000674ab7981 */ /* 0x000122000c1e1100 */
[----:B-1----:R-:W-:-:S03]  /*3970*/  IADD3 R120, P0, R123, R134, RZ ;  /* 0x000000867b787210 */ /* 0x002fc60007f1e0ff */
[----:B------:R1:W4:Y:S01]  /*3980*/  LDG.E.U8 R172, desc[UR6][R118.64] ;  /* 0x0000000676ac7981 */ /* 0x000322000c1e1100 */
[----:B------:R-:W-:Y:S01]  /*3990*/  LEA.HI.X.SX32 R121, R123, R135, 0x1, P0 ;  /* 0x000000877b797211 */ /* 0x000fe200000f0eff */
[----:B------:R-:W-:Y:S01]  /*39a0*/  IMAD R123, R122, 0xe9, RZ ;  /* 0x000000e97a7b7824 */ /* 0x000fe200078e02ff */
[----:B0-----:R-:W-:-:S03]  /*39b0*/  IADD3 R116, P1, R125, R134, RZ ;  /* 0x000000867d747210 */ /* 0x001fc60007f3e0ff */
[----:B------:R0:W4:Y:S01]  /*39c0*/  LDG.E.U8 R173, desc[UR6][R120.64] ;  /* 0x0000000678ad7981 */ /* 0x000122000c1e1100 */
[-C--:B-1----:R-:W-:Y:S02]  /*39d0*/  IADD3 R118, P0, R127, R134.reuse, RZ ;  /* 0x000000867f767210 */ /* 0x082fe40007f1e0ff */
[-C--:B------:R-:W-:Y:S01]  /*39e0*/  LEA.HI.X.SX32 R117, R125, R135.reuse, 0x1, P1 ;  /* 0x000000877d757211 */ /* 0x080fe200008f0eff */
[C---:B------:R-:W-:Y:S01]  /*39f0*/  IMAD R125, R122.reuse, 0xea, RZ ;  /* 0x000000ea7a7d7824 */ /* 0x040fe200078e02ff */
[-C--:B------:R-:W-:Y:S01]  /*3a00*/  LEA.HI.X.SX32 R119, R127, R135.reuse, 0x1, P0 ;  /* 0x000000877f777211 */ /* 0x080fe200000f0eff */
[C---:B------:R-:W-:Y:S01]  /*3a10*/  IMAD R127, R122.reuse, 0xeb, RZ ;  /* 0x000000eb7a7f7824 */ /* 0x040fe200078e02ff */
[C---:B0-----:R-:W-:Y:S01]  /*3a20*/  IADD3 R120, P1, R123.reuse, R134, RZ ;  /* 0x000000867b787210 */ /* 0x041fe20007f3e0ff */
[----:B------:R0:W4:Y:S03]  /*3a30*/  LDG.E.U8 R174, desc[UR6][R116.64] ;  /* 0x0000000674ae7981 */ /* 0x000126000c1e1100 */
[----:B------:R-:W-:Y:S01]  /*3a40*/  LEA.HI.X.SX32 R121, R123, R135, 0x1, P1 ;  /* 0x000000877b797211 */ /* 0x000fe200008f0eff */
[----:B------:R1:W4:Y:S01]  /*3a50*/  LDG.E.U8 R175, desc[UR6][R118.64] ;  /* 0x0000000676af7981 */ /* 0x000322000c1e1100 */
[----:B------:R-:W-:-:S03]  /*3a60*/  IMAD R123, R122, 0xec, RZ ;  /* 0x000000ec7a7b7824 */ /* 0x000fc600078e02ff */
[----:B------:R1:W4:Y:S01]  /*3a70*/  LDG.E.U8 R176, desc[UR6][R120.64] ;  /* 0x0000000678b07981 */ /* 0x000322000c1e1100 */
[-C--:B0-----:R-:W-:Y:S02]  /*3a80*/  IADD3 R116, P0, R125, R134.reuse, RZ ;  /* 0x000000867d747210 */ /* 0x081fe40007f1e0ff */
[-C--:B-1----:R-:W-:Y:S02]  /*3a90*/  IADD3 R118, P1, R127, R134.reuse, RZ ;  /* 0x000000867f767210 */ /* 0x082fe40007f3e0ff */
[-C--:B------:R-:W-:Y:S01]  /*3aa0*/  LEA.HI.X.SX32 R117, R125, R135.reuse, 0x1, P0 ;  /* 0x000000877d757211 */ /* 0x080fe200000f0eff */
[C---:B------:R-:W-:Y:S01]  /*3ab0*/  IMAD R125, R122.reuse, 0xed, RZ ;  /* 0x000000ed7a7d7824 */ /* 0x040fe200078e02ff */
[-C--:B------:R-:W-:Y:S01]  /*3ac0*/  LEA.HI.X.SX32 R119, R127, R135.reuse, 0x1, P1 ;  /* 0x000000877f777211 */ /* 0x080fe200008f0eff */
[C---:B------:R-:W-:Y:S01]  /*3ad0*/  IMAD R127, R122.reuse, 0xee, RZ ;  /* 0x000000ee7a7f7824 */ /* 0x040fe200078e02ff */
[C---:B------:R-:W-:Y:S01]  /*3ae0*/  IADD3 R120, P0, R123.reuse, R134, RZ ;  /* 0x000000867b787210 */ /* 0x040fe20007f1e0ff */
        /* <DEDUP_REMOVED lines=9> */
[----:B------:R-:W-:Y:S02]  /*3b80*/  LEA.HI.X.SX32 R119, R127, R135, 0x1, P0 ;  /* 0x000000877f777211 */ /* 0x000fe400000f0eff */
[----:B------:R-:W-:Y:S01]  /*3b90*/  IADD3 R120, P1, R129, R134, RZ ;  /* 0x0000008681787210 */ /* 0x000fe20007f3e0ff */
[----:B------:R0:W4:Y:S01]  /*3ba0*/  LDG.E.U8 R180, desc[UR6][R116.64] ;  /* 0x0000000674b47981 */ /* 0x000122000c1e1100 */
[----:B------:R-:W-:-:S02]  /*3bb0*/  IMAD R127, R122, 0x72, RZ ;  /* 0x000000727a7f7824 */ /* 0x000fc400078e02ff */
[-C--:B------:R-:W-:Y:S01]  /*3bc0*/  LEA.HI.X.SX32 R121, R129, R135.reuse, 0x1, P1 ;  /* 0x0000008781797211 */ /* 0x080fe200008f0eff */
[----:B------:R1:W4:Y:S04]  /*3bd0*/  LDG.E.U8 R181, desc[UR6][R118.64] ;  /* 0x0000000676b57981 */ /* 0x000328000c1e1100 */
        /* <DEDUP_REMOVED lines=17> */
[----:B------:R-:W-:Y:S01]  /*3cf0*/  LEA.HI.X.SX32 R119, R125, R135, 0x1, P0 ;  /* 0x000000877d777211 */ /* 0x000fe200000f0eff */
[C---:B------:R-:W-:Y:S01]  /*3d00*/  IMAD R125, R122.reuse, 0x77, RZ ;  /* 0x000000777a7d7824 */ /* 0x040fe200078e02ff */
[----:B------:R-:W-:Y:S01]  /*3d10*/  IADD3 R120, P1, R127, R134, RZ ;  /* 0x000000867f787210 */ /* 0x000fe20007f3e0ff */
[----:B------:R0:W4:Y:S01]  /*3d20*/  LDG.E.U8 R186, desc[UR6][R116.64] ;  /* 0x0000000674ba7981 */ /* 0x000122000c1e1100 */
[----:B------:R-:W-:-:S02]  /*3d30*/  IMAD R129, R122, 0x78, RZ ;  /* 0x000000787a817824 */ /* 0x000fc400078e02ff */
        /* <DEDUP_REMOVED lines=16> */
[----:B-1----:R-:W-:Y:S02]  /*3e40*/  IADD3 R118, P0, R123, R134, RZ ;  /* 0x000000867b767210 */ /* 0x002fe40007f1e0ff */
[----:B------:R-:W-:-:S02]  /*3e50*/  LEA.HI.X.SX32 R117, R127, R135, 0x1, P1 ;  /* 0x000000877f757211 */ /* 0x000fc400008f0eff */
        /* <DEDUP_REMOVED lines=8> */
[CC--:B0-----:R-:W-:Y:S02]  /*3ee0*/  IADD3 R116, P0, R124.reuse, R134.reuse, RZ ;  /* 0x000000867c747210 */ /* 0x0c1fe40007f1e0ff */
[CC--:B-1----:R-:W-:Y:S02]  /*3ef0*/  IADD3 R118, P1, R123.reuse, R134.reuse, RZ ;  /* 0x000000867b767210 */ /* 0x0c2fe40007f3e0ff */
[-C--:B------:R-:W-:Y:S02]  /*3f00*/  LEA.HI.X.SX32 R117, R124, R135.reuse, 0x1, P0 ;  /* 0x000000877c757211 */ /* 0x080fe400000f0eff */
[-C--:B------:R-:W-:Y:S01]  /*3f10*/  LEA.HI.X.SX32 R119, R123, R135.reuse, 0x1, P1 ;  /* 0x000000877b777211 */ /* 0x080fe200008f0eff */
[C---:B------:R-:W-:Y:S01]  /*3f20*/  IMAD R123, R122.reuse, 0xf0, RZ ;  /* 0x000000f07a7b7824 */ /* 0x040fe200078e02ff */
[C---:B------:R-:W-:Y:S01]  /*3f30*/  IADD3 R120, P0, R125.reuse, R134, RZ ;  /* 0x000000867d787210 */ /* 0x040fe20007f1e0ff */
[----:B------:R-:W-:Y:S01]  /*3f40*/  IMAD R124, R122, 0x7f, RZ ;  /* 0x0000007f7a7c7824 */ /* 0x000fe200078e02ff */
[----:B------:R0:W4:Y:S02]  /*3f50*/  LDG.E.U8 R197, desc[UR6][R116.64] ;  /* 0x0000000674c57981 */ /* 0x000124000c1e1100 */
[----:B------:R-:W-:-:S02]  /*3f60*/  LEA.HI.X.SX32 R121, R125, R135, 0x1, P0 ;  /* 0x000000877d797211 */ /* 0x000fc400000f0eff */
[----:B------:R1:W4:Y:S04]  /*3f70*/  LDG.E.U8 R198, desc[UR6][R118.64] ;  /* 0x0000000676c67981 */ /* 0x000328000c1e1100 */
[----:B------:R1:W4:Y:S01]  /*3f80*/  LDG.E.U8 R199, desc[UR6][R120.64] ;  /* 0x0000000678c77981 */ /* 0x000322000c1e1100 */
[CC--:B0-----:R-:W-:Y:S02]  /*3f90*/  IADD3 R116, P1, R124.reuse, R134.reuse, RZ ;  /* 0x000000867c747210 */ /* 0x0c1fe40007f3e0ff */
[C---:B-1----:R-:W-:Y:S02]  /*3fa0*/  IADD3 R118, P0, R123.reuse, R134, RZ ;  /* 0x000000867b767210 */ /* 0x042fe40007f1e0ff */
[-C--:B------:R-:W-:Y:S02]  /*3fb0*/  LEA.HI.X.SX32 R117, R124, R135.reuse, 0x1, P1 ;  /* 0x000000877c757211 */ /* 0x080fe400008f0eff */
[----:B------:R-:W-:Y:S01]  /*3fc0*/  LEA.HI.X.SX32 R119, R123, R135, 0x1, P0 ;  /* 0x000000877b777211 */ /* 0x000fe200000f0eff */
[----:B------:R-:W-:-:S02]  /*3fd0*/  IMAD R120, R122, 0xf2, RZ ;  /* 0x000000f27a787824 */ /* 0x000fc400078e02ff */
[C---:B------:R-:W-:Y:S01]  /*3fe0*/  IMAD R123, R122.reuse, 0xf1, RZ ;  /* 0x000000f17a7b7824 */ /* 0x040fe200078e02ff */
[----:B------:R0:W4:Y:S04]  /*3ff0*/  LDG.E.U8 R200, desc[UR6][R116.64] ;  /* 0x0000000674c87981 */ /* 0x000128000c1e1100 */
[----:B------:R1:W4:Y:S01]  /*4000*/  LDG.E.U8 R201, desc[UR6][R118.64] ;  /* 0x0000000676c97981 */ /* 0x000322000c1e1100 */
[----:B------:R-:W-:Y:S01]  /*4010*/  IMAD R121, R122, 0xf3, RZ ;  /* 0x000000f37a797824 */ /* 0x000fe200078e02ff */
[CC--:B0-----:R-:W-:Y:S02]  /*4020*/  IADD3 R116, P0, R123.reuse, R134.reuse, RZ ;  /* 0x000000867b747210 */ /* 0x0c1fe40007f1e0ff */
[----:B-1----:R-:W-:Y:S02]  /*4030*/  IADD3 R118, P1, R120, R134, RZ ;  /* 0x0000008678767210 */ /* 0x002fe40007f3e0ff */
[----:B------:R-:W-:-:S02]  /*4040*/  LEA.HI.X.SX32 R117, R123, R135, 0x1, P0 ;  /* 0x000000877b757211 */ /* 0x000fc400000f0eff */
[-C--:B------:R-:W-:Y:S02]  /*4050*/  LEA.HI.X.SX32 R119, R120, R135.reuse, 0x1, P1 ;  /* 0x0000008778777211 */ /* 0x080fe400008f0eff */
[C---:B------:R-:W-:Y:S01]  /*4060*/  IADD3 R120, P0, R121.reuse, R134, RZ ;  /* 0x0000008679787210 */ /* 0x040fe20007f1e0ff */
[----:B------:R0:W4:Y:S04]  /*4070*/  LDG.E.U8 R202, desc[UR6][R116.64] ;  /* 0x0000000674ca7981 */ /* 0x000128000c1e1100 */
[----:B------:R1:W4:Y:S01]  /*4080*/  LDG.E.U8 R203, desc[UR6][R118.64] ;  /* 0x0000000676cb7981 */ /* 0x000322000c1e1100 */
[----:B------:R-:W-:Y:S01]  /*4090*/  LEA.HI.X.SX32 R121, R121, R135, 0x1, P0 ;  /* 0x0000008779797211 */ /* 0x000fe200000f0eff */
[----:B0-----:R-:W-:-:S04]  /*40a0*/  IMAD R117, R122, 0xf4, RZ ;  /* 0x000000f47a757824 */ /* 0x001fc800078e02ff */
[----:B------:R-:W4:Y:S01]  /*40b0*/  LDG.E.U8 R204, desc[UR6][R120.64] ;  /* 0x0000000678cc7981 */ /* 0x000f22000c1e1100 */
[----:B-1----:R-:W-:Y:S01]  /*40c0*/  IMAD R119, R122, 0xf5, RZ ;  /* 0x000000f57a777824 */ /* 0x002fe200078e02ff */
[----:B------:R-:W-:-:S04]  /*40d0*/  IADD3 R116, P0, R117, R134, RZ ;  /* 0x0000008675747210 */ /* 0x000fc80007f1e0ff */
[----:B------:R-:W-:Y:S02]  /*40e0*/  IADD3 R118, P1, R119, R134, RZ ;  /* 0x0000008677767210 */ /* 0x000fe40007f3e0ff */
[-C--:B------:R-:W-:Y:S02]  /*40f0*/  LEA.HI.X.SX32 R117, R117, R135.reuse, 0x1, P0 ;  /* 0x0000008775757211 */ /* 0x080fe400000f0eff */
[----:B------:R-:W-:-:S03]  /*4100*/  LEA.HI.X.SX32 R119, R119, R135, 0x1, P1 ;  /* 0x0000008777777211 */ /* 0x000fc600008f0eff */
[----:B------:R0:W4:Y:S04]  /*4110*/  LDG.E.U8 R205, desc[UR6][R116.64] ;  /* 0x0000000674cd7981 */ /* 0x000128000c1e1100 */
[----:B------:R1:W4:Y:S01]  /*4120*/  LDG.E.U8 R206, desc[UR6][R118.64] ;  /* 0x0000000676ce7981 */ /* 0x000322000c1e1100 */
[C---:B------:R-:W-:Y:S02]  /*4130*/  IMAD R129, R122.reuse, 0xf9, RZ ;  /* 0x000000f97a817824 */ /* 0x040fe400078e02ff */
[C---:B0-----:R-:W-:Y:S02]  /*4140*/  IMAD R117, R122.reuse, 0xf7, RZ ;  /* 0x000000f77a757824 */ /* 0x041fe400078e02ff */
[C---:B------:R-:W-:Y:S02]  /*4150*/  IMAD R116, R122.reuse, 0xf8, RZ ;  /* 0x000000f87a747824 */ /* 0x040fe400078e02ff */
[C---:B-1----:R-:W-:Y:S01]  /*4160*/  IMAD R119, R122.reuse, 0xf6, RZ ;  /* 0x000000f67a777824 */ /* 0x042fe200078e02ff */
[-C--:B------:R-:W-:Y:S01]  /*4170*/  IADD3 R130, P1, R117, R134.reuse, RZ ;  /* 0x0000008675827210 */ /* 0x080fe20007f3e0ff */
[----:B------:R-:W-:Y:S01]  /*4180*/  IMAD R121, R122, 0xfa, RZ ;  /* 0x000000fa7a797824 */ /* 0x000fe200078e02ff */
[-C--:B------:R-:W-:Y:S01]  /*4190*/  IADD3 R118, P2, R116, R134.reuse, RZ ;  /* 0x0000008674767210 */ /* 0x080fe20007f5e0ff */
[C---:B------:R-:W-:Y:S01]  /*41a0*/  IMAD R127, R122.reuse, 0xfb, RZ ;  /* 0x000000fb7a7f7824 */ /* 0x040fe200078e02ff */
[----:B------:R-:W-:Y:S01]  /*41b0*/  IADD3 R132, P0, R119, R134, RZ ;  /* 0x0000008677847210 */ /* 0x000fe20007f1e0ff */
[----:B------:R-:W-:-:S02]  /*41c0*/  IMAD R123, R122, 0xfc, RZ ;  /* 0x000000fc7a7b7824 */ /* 0x000fc400078e02ff */
[----:B------:R-:W-:Y:S01]  /*41d0*/  IMAD R125, R122, 0xfd, RZ ;  /* 0x000000fd7a7d7824 */ /* 0x000fe200078e02ff */
[-C--:B------:R-:W-:Y:S02]  /*41e0*/  LEA.HI.X.SX32 R133, R119, R135.reuse, 0x1, P0 ;  /* 0x0000008777857211 */ /* 0x080fe400000f0eff */
[-C--:B------:R-:W-:Y:S02]  /*41f0*/  LEA.HI.X.SX32 R131, R117, R135.reuse, 0x1, P1 ;  /* 0x0000008775837211 */ /* 0x080fe400008f0eff */
[----:B------:R-:W-:Y:S01]  /*4200*/  LEA.HI.X.SX32 R119, R116, R135, 0x1, P2 ;  /* 0x0000008774777211 */ /* 0x000fe200010f0eff */
[----:B------:R-:W4:Y:S01]  /*4210*/  LDG.E.U8 R132, desc[UR6][R132.64] ;  /* 0x0000000684847981 */ /* 0x000f22000c1e1100 */
[-C--:B------:R-:W-:Y:S02]  /*4220*/  IADD3 R128, P0, R129, R134.reuse, RZ ;  /* 0x0000008681807210 */ /* 0x080fe40007f1e0ff */
[-C--:B------:R-:W-:Y:S01]  /*4230*/  IADD3 R120, P1, R121, R134.reuse, RZ ;  /* 0x0000008679787210 */ /* 0x080fe20007f3e0ff */
[----:B------:R-:W4:Y:S01]  /*4240*/  LDG.E.U8 R130, desc[UR6][R130.64] ;  /* 0x0000000682827981 */ /* 0x000f22000c1e1100 */
[----:B------:R-:W-:-:S02]  /*4250*/  IADD3 R126, P2, R127, R134, RZ ;  /* 0x000000867f7e7210 */ /* 0x000fc40007f5e0ff */
[-C--:B------:R-:W-:Y:S01]  /*4260*/  IADD3 R122, P3, R123, R134.reuse, RZ ;  /* 0x000000867b7a7210 */ /* 0x080fe20007f7e0ff */
[----:B------:R-:W4:Y:S01]  /*4270*/  LDG.E.U8 R118, desc[UR6][R118.64] ;  /* 0x0000000676767981 */ /* 0x000f22000c1e1100 */
[-C--:B------:R-:W-:Y:S02]  /*4280*/  IADD3 R124, P4, R125, R134.reuse, RZ ;  /* 0x000000867d7c7210 */ /* 0x080fe40007f9e0ff */
[-C--:B------:R-:W-:Y:S02]  /*4290*/  IADD3 R116, P5, R215, R134.reuse, RZ ;  /* 0x00000086d7747210 */ /* 0x080fe40007fbe0ff */
[----:B------:R-:W-:Y:S02]  /*42a0*/  IADD3 R134, P6, R213, R134, RZ ;  /* 0x00000086d5867210 */ /* 0x000fe40007fde0ff */
[-C--:B------:R-:W-:Y:S02]  /*42b0*/  LEA.HI.X.SX32 R129, R129, R135.reuse, 0x1, P0 ;  /* 0x0000008781817211 */ /* 0x080fe400000f0eff */
[----:B------:R-:W-:-:S02]  /*42c0*/  LEA.HI.X.SX32 R121, R121, R135, 0x1, P1 ;  /* 0x0000008779797211 */ /* 0x000fc400008f0eff */
[-C--:B------:R-:W-:Y:S01]  /*42d0*/  LEA.HI.X.SX32 R127, R127, R135.reuse, 0x1, P2 ;  /* 0x000000877f7f7211 */ /* 0x080fe200010f0eff */
[----:B------:R-:W4:Y:S01]  /*42e0*/  LDG.E.U8 R128, desc[UR6][R128.64] ;  /* 0x0000000680807981 */ /* 0x000f22000c1e1100 */
[-C--:B------:R-:W-:Y:S02]  /*42f0*/  LEA.HI.X.SX32 R123, R123, R135.reuse, 0x1, P3 ;  /* 0x000000877b7b7211 */ /* 0x080fe400018f0eff */
[-C--:B------:R-:W-:Y:S01]  /*4300*/  LEA.HI.X.SX32 R125, R125, R135.reuse, 0x1, P4 ;  /* 0x000000877d7d7211 */ /* 0x080fe200020f0eff */
[----:B------:R-:W4:Y:S01]  /*4310*/  LDG.E.U8 R120, desc[UR6][R120.64] ;  /* 0x0000000678787981 */ /* 0x000f22000c1e1100 */
[-C--:B------:R-:W-:Y:S02]  /*4320*/  LEA.HI.X.SX32 R117, R215, R135.reuse, 0x1, P5 ;  /* 0x00000087d7757211 */ /* 0x080fe400028f0eff */
[----:B------:R-:W-:Y:S01]  /*4330*/  LEA.HI.X.SX32 R135, R213, R135, 0x1, P6 ;  /* 0x00000087d5877211 */ /* 0x000fe200030f0eff */
[----:B------:R-:W4:Y:S04]  /*4340*/  LDL.LU R215, [R1+0x3c] ;  /* 0x00003c0001d77983 */ /* 0x000f280000300800 */
[----:B------:R-:W4:Y:S04]  /*4350*/  LDL.LU R213, [R1+0x48] ;  /* 0x0000480001d57983 */ /* 0x000f280000300800 */
[----:B------:R-:W4:Y:S04]  /*4360*/  LDL.LU R133, [R1+0x44] ;  /* 0x0000440001857983 */ /* 0x000f280000300800 */
[----:B------:R-:W4:Y:S04]  /*4370*/  LDL.LU R131, [R1+0x50] ;  /* 0x0000500001837983 */ /* 0x000f280000300800 */
[----:B------:R-:W4:Y:S04]  /*4380*/  LDL.LU R119, [R1+0x4c] ;  /* 0x00004c0001777983 */ /* 0x000f280000300800 */
[----:B------:R-:W4:Y:S04]  /*4390*/  LDL.LU R129, [R1] ;  /* 0x0000000001817983 */ /* 0x000f280000300800 */
[----:B------:R-:W4:Y:S04]  /*43a0*/  LDL.LU R121, [R1+0x8] ;  /* 0x0000080001797983 */ /* 0x000f280000300800 */
[----:B------:R-:W4:Y:S04]  /*43b0*/  LDG.E.U8 R126, desc[UR6][R126.64] ;  /* 0x000000067e7e7981 */ /* 0x000f28000c1e1100 */
[----:B------:R-:W4:Y:S04]  /*43c0*/  LDG.E.U8 R122, desc[UR6][R122.64] ;  /* 0x000000067a7a7981 */ /* 0x000f28000c1e1100 */
[----:B------:R-:W4:Y:S04]  /*43d0*/  LDG.E.U8 R124, desc[UR6][R124.64] ;  /* 0x000000067c7c7981 */ /* 0x000f28000c1e1100 */
[----:B------:R-:W4:Y:S04]  /*43e0*/  LDL.LU R127, [R1+0x4] ;  /* 0x00000400017f7983 */ /* 0x000f280000300800 */
[----:B------:R-:W4:Y:S04]  /*43f0*/  LDL.LU R123, [R1+0x10] ;  /* 0x00001000017b7983 */ /* 0x000f280000300800 */
[----:B------:R-:W4:Y:S04]  /*4400*/  LDL.LU R125, [R1+0xc] ;  /* 0x00000c00017d7983 */ /* 0x000f280000300800 */
[----:B------:R-:W4:Y:S04]  /*4410*/  LDG.E.U8 R116, desc[UR6][R116.64] ;  /* 0x0000000674747981 */ /* 0x000f28000c1e1100 */
[----:B------:R-:W4:Y:S01]  /*4420*/  LDG.E.U8 R134, desc[UR6][R134.64] ;  /* 0x0000000686867981 */ /* 0x000f22000c1e1100 */
[----:B------:R-:W-:-:S03]  /*4430*/  PRMT R110, R115, 0x3340, R110 ;  /* 0x00003340736e7816 */ /* 0x000fc6000000006e */
[----:B------:R-:W4:Y:S04]  /*4440*/  LDL.LU R117, [R1+0x58] ;  /* 0x0000580001757983 */ /* 0x000f280000300800 */
[----:B------:R-:W4:Y:S04]  /*4450*/  LDL.LU R135, [R1+0x54] ;  /* 0x0000540001877983 */ /* 0x000f280000300800 */
[----:B------:R-:W4:Y:S01]  /*4460*/  LDL.LU R140, [R1+0x60] ;  /* 0x00006000018c7983 */ /* 0x000f220000300800 */
[----:B------:R-:W-:-:S03]  /*4470*/  PRMT R136, R136, 0x3340, R143 ;  /* 0x0000334088887816 */ /* 0x000fc6000000008f */
[----:B------:R-:W4:Y:S04]  /*4480*/  LDL.LU R111, [R1+0x5c] ;  /* 0x00005c00016f7983 */ /* 0x000f280000300800 */
[----:B------:R-:W4:Y:S04]  /*4490*/  LDL.LU R144, [R1+0x68] ;  /* 0x0000680001907983 */ /* 0x000f280000300800 */
[----:B------:R-:W4:Y:S04]  /*44a0*/  LDL.LU R141, [R1+0x64] ;  /* 0x00006400018d7983 */ /* 0x000f280000300800 */
[----:B------:R-:W4:Y:S04]  /*44b0*/  LDL.LU R115, [R1+0x70] ;  /* 0x0000700001737983 */ /* 0x000f280000300800 */
[----:B------:R-:W4:Y:S01]  /*44c0*/  LDL.LU R143, [R1+0x6c] ;  /* 0x00006c00018f7983 */ /* 0x000f220000300800 */
[----:B------:R-:W0:Y:S01]  /*44d0*/  S2R R241, SR_TID.X ;  /* 0x0000000000f17919 */ /* 0x000e220000002100 */
[----:B------:R-:W1:Y:S01]  /*44e0*/  S2UR UR4, SR_CgaCtaId ;  /* 0x00000000000479c3 */ /* 0x000e620000008800 */
[----:B------:R-:W-:-:S02]  /*44f0*/  PRMT R103, R106, 0x3340, R103 ;  /* 0x000033406a677816 */ /* 0x000fc40000000067 */
[----:B------:R-:W-:Y:S02]  /*4500*/  PRMT R106, R64, 0x3340, R109 ;  /* 0x00003340406a7816 */ /* 0x000fe4000000006d */
[----:B------:R-:W-:Y:S01]  /*4510*/  PRMT R104, R105, 0x3340, R104 ;  /* 0x0000334069687816 */ /* 0x000fe20000000068 */
[----:B------:R-:W-:Y:S01]  /*4520*/  UMOV UR5, 0x400 ;  /* 0x0000040000057882 */ /* 0x000fe20000000000 */
[----:B------:R-:W-:Y:S02]  /*4530*/  PRMT R61, R61, 0x3340, R63 ;  /* 0x000033403d3d7816 */ /* 0x000fe4000000003f */
[----:B------:R-:W-:Y:S02]  /*4540*/  PRMT R63, R62, 0x3340, R67 ;  /* 0x000033403e3f7816 */ /* 0x000fe40000000043 */
[----:B------:R-:W-:Y:S02]  /*4550*/  PRMT R65, R65, 0x3340, R60 ;  /* 0x0000334041417816 */ /* 0x000fe4000000003c */
[----:B------:R-:W-:-:S02]  /*4560*/  PRMT R137, R137, 0x3340, R145 ;  /* 0x0000334089897816 */ /* 0x000fc40000000091 */
[----:B------:R-:W-:Y:S02]  /*4570*/  PRMT R60, R104, 0x5410, R112 ;  /* 0x00005410683c7816 */ /* 0x000fe40000000070 */
[----:B------:R-:W-:Y:S02]  /*4580*/  PRMT R63, R63, 0x5410, R65 ;  /* 0x000054103f3f7816 */ /* 0x000fe40000000041 */
[----:B------:R-:W-:Y:S01]  /*4590*/  PRMT R65, R137, 0x5410, R103 ;  /* 0x0000541089417816 */ /* 0x000fe20000000067 */
[----:B-1----:R-:W-:Y:S01]  /*45a0*/  ULEA UR5, UR4, UR5, 0x18 ;  /* 0x0000000504057291 */ /* 0x002fe2000f8ec03f */
[C---:B0-----:R-:W-:Y:S02]  /*45b0*/  LOP3.LUT R239, R241.reuse, 0x7f, RZ, 0xc0, !PT ;  /* 0x0000007ff1ef7812 */ /* 0x041fe400078ec0ff */
[----:B------:R-:W-:-:S05]  /*45c0*/  LOP3.LUT R64, R241, 0x7, RZ, 0xc0, !PT ;  /* 0x00000007f1407812 */ /* 0x000fca00078ec0ff */
[----:B------:R-:W-:Y:S01]  /*45d0*/  IMAD R104, R239, 0x8, R64 ;  /* 0x00000008ef687824 */ /* 0x000fe200078e0240 */
[----:B------:R-:W-:Y:S02]  /*45e0*/  PRMT R61, R61, 0x5410, R108 ;  /* 0x000054103d3d7816 */ /* 0x000fe4000000006c */
[----:B------:R-:W-:Y:S01]  /*45f0*/  PRMT R62, R113, 0x5410, R114 ;  /* 0x00005410713e7816 */ /* 0x000fe20000000072 */
[----:B------:R-:W-:Y:S01]  /*4600*/  IMAD.SHL.U32 R103, R104, 0x10, RZ ;  /* 0x0000001068677824 */ /* 0x000fe200078e00ff */
[----:B------:R-:W-:Y:S02]  /*4610*/  PRMT R105, R2, 0x3340, R82 ;  /* 0x0000334002697816 */ /* 0x000fe40000000052 */
[----:B------:R-:W-:Y:S02]  /*4620*/  PRMT R11, R11, 0x3340, R58 ;  /* 0x000033400b0b7816 */ /* 0x000fe4000000003a */
[----:B------:R-:W-:Y:S02]  /*4630*/  PRMT R2, R6, 0x3340, R81 ;  /* 0x0000334006027816 */ /* 0x000fe40000000051 */
[----:B------:R-:W-:-:S02]  /*4640*/  PRMT R15, R15, 0x3340, R54 ;  /* 0x000033400f0f7816 */ /* 0x000fc40000000036 */
[----:B------:R-:W-:Y:S01]  /*4650*/  PRMT R18, R18, 0x3340, R49 ;  /* 0x0000334012127816 */ /* 0x000fe20000000031 */
[----:B------:R0:W-:Y:S01]  /*4660*/  STS.128 [R103+UR5], R60 ;  /* 0x0000003c67007988 */ /* 0x0001e20008000c05 */
[----:B------:R-:W-:Y:S02]  /*4670*/  PRMT R54, R8, 0x3340, R77 ;  /* 0x0000334008367816 */ /* 0x000fe4000000004d */
[----:B------:R-:W-:Y:S02]  /*4680*/  PRMT R49, R0, 0x3340, R74 ;  /* 0x0000334000317816 */ /* 0x000fe4000000004a */
[----:B------:R-:W-:Y:S02]  /*4690*/  PRMT R138, R138, 0x3340, R146 ;  /* 0x000033408a8a7816 */ /* 0x000fe40000000092 */
[----:B------:R-:W-:Y:S02]  /*46a0*/  PRMT R107, R107, 0x3340, R142 ;  /* 0x000033406b6b7816 */ /* 0x000fe4000000008e */
[----:B------:R-:W-:-:S02]  /*46b0*/  PRMT R67, R139, 0x3340, R66 ;  /* 0x000033408b437816 */ /* 0x000fc40000000042 */
[----:B------:R-:W-:Y:S02]  /*46c0*/  PRMT R12, R12, 0x3340, R44 ;  /* 0x000033400c0c7816 */ /* 0x000fe4000000002c */
[----:B------:R-:W-:Y:S02]  /*46d0*/  PRMT R13, R13, 0x3340, R25 ;  /* 0x000033400d0d7816 */ /* 0x000fe40000000019 */
[----:B------:R-:W-:Y:S02]  /*46e0*/  PRMT R19, R19, 0x3340, R50 ;  /* 0x0000334013137816 */ /* 0x000fe40000000032 */
[----:B------:R-:W-:Y:S02]  /*46f0*/  PRMT R0, R10, 0x3340, R73 ;  /* 0x000033400a007816 */ /* 0x000fe40000000049 */
[----:B0-----:R-:W-:Y:S02]  /*4700*/  PRMT R61, R5, 0x3340, R80 ;  /* 0x00003340053d7816 */ /* 0x001fe40000000050 */
[----:B------:R-:W-:-:S02]  /*4710*/  PRMT R44, R7, 0x3340, R79 ;  /* 0x00003340072c7816 */ /* 0x000fc4000000004f */
[----:B------:R-:W-:Y:S02]  /*4720*/  PRMT R14, R14, 0x3340, R53 ;  /* 0x000033400e0e7816 */ /* 0x000fe40000000035 */
        /* <DEDUP_REMOVED lines=27> */
[----:B------:R-:W-:Y:S02]  /*48e0*/  LOP3.LUT R0, R103, 0x10, RZ, 0x3c, !PT ;  /* 0x0000001067007812 */ /* 0x000fe400078e3cff */
        /* <DEDUP_REMOVED lines=12> */
[----:B------:R-:W-:Y:S01]  /*49b0*/  LOP3.LUT R2, R103, 0x20, RZ, 0x3c, !PT ;  /* 0x0000002067027812 */ /* 0x000fe200078e3cff */
[----:B------:R-:W-:Y:S01]  /*49c0*/  STS.128 [R103+UR5+0x4000], R64 ;  /* 0x0040004067007988 */ /* 0x000fe20008000c05 */
[----:B------:R-:W-:-:S02]  /*49d0*/  PRMT R48, R88, 0x3340, R48 ;  /* 0x0000334058307816 */ /* 0x000fc40000000030 */
[----:B------:R-:W-:Y:S02]  /*49e0*/  PRMT R59, R87, 0x3340, R59 ;  /* 0x00003340573b7816 */ /* 0x000fe4000000003b */
[----:B------:R-:W-:Y:S02]  /*49f0*/  PRMT R41, R86, 0x3340, R41 ;  /* 0x0000334056297816 */ /* 0x000fe40000000029 */
[----:B------:R-:W-:Y:S02]  /*4a00*/  PRMT R42, R85, 0x3340, R42 ;  /* 0x00003340552a7816 */ /* 0x000fe4000000002a */
[----:B------:R-:W-:Y:S02]  /*4a10*/  PRMT R57, R84, 0x3340, R57 ;  /* 0x0000334054397816 */ /* 0x000fe40000000039 */
[----:B------:R-:W-:Y:S01]  /*4a20*/  PRMT R50, R83, 0x3340, R43 ;  /* 0x0000334053327816 */ /* 0x000fe2000000002b */
[----:B------:R3:W-:Y:S01]  /*4a30*/  STS.128 [R0+UR5+0x4000], R8 ;  /* 0x0040000800007988 */ /* 0x0007e20008000c05 */
[----:B------:R-:W-:-:S02]  /*4a40*/  PRMT R44, R47, 0x5410, R68 ;  /* 0x000054102f2c7816 */ /* 0x000fc40000000044 */
[----:B------:R-:W-:Y:S01]  /*4a50*/  PRMT R45, R48, 0x5410, R59 ;  /* 0x00005410302d7816 */ /* 0x000fe2000000003b */
[----:B------:R-:W-:Y:S01]  /*4a60*/  STS.128 [R0+UR5], R4 ;  /* 0x0000000400007988 */ /* 0x000fe20008000c05 */
[----:B------:R-:W-:Y:S02]  /*4a70*/  PRMT R46, R41, 0x5410, R42 ;  /* 0x00005410292e7816 */ /* 0x000fe4000000002a */
[----:B------:R-:W-:Y:S01]  /*4a80*/  PRMT R47, R57, 0x5410, R50 ;  /* 0x00005410392f7816 */ /* 0x000fe20000000032 */
[----:B------:R5:W-:Y:S01]  /*4a90*/  STS.128 [R2+UR5], R12 ;  /* 0x0000000c02007988 */ /* 0x000be20008000c05 */
[----:B------:R-:W-:-:S03]  /*4aa0*/  PRMT R250, R251, 0x3340, R250 ;  /* 0x00003340fbfa7816 */ /* 0x000fc600000000fa */
[----:B------:R0:W-:Y:S01]  /*4ab0*/  STS.128 [R2+UR5+0x4000], R16 ;  /* 0x0040001002007988 */ /* 0x0001e20008000c05 */
[----:B------:R-:W-:Y:S02]  /*4ac0*/  PRMT R247, R247, 0x3340, R246 ;  /* 0x00003340f7f77816 */ /* 0x000fe400000000f6 */
[----:B---3--:R-:W-:Y:S02]  /*4ad0*/  PRMT R11, R221, 0x3340, R219 ;  /* 0x00003340dd0b7816 */ /* 0x008fe400000000db */
[----:B--2---:R-:W-:Y:S02]  /*4ae0*/  PRMT R10, R225, 0x3340, R223 ;  /* 0x00003340e10a7816 */ /* 0x004fe400000000df */
[----:B------:R-:W-:Y:S02]  /*4af0*/  PRMT R244, R245, 0x3340, R244 ;  /* 0x00003340f5f47816 */ /* 0x000fe400000000f4 */
[----:B------:R-:W-:Y:S02]  /*4b00*/  PRMT R243, R243, 0x3340, R242 ;  /* 0x00003340f3f37816 */ /* 0x000fe400000000f2 */
[----:B-----5:R-:W-:-:S02]  /*4b10*/  PRMT R13, R229, 0x3340, R227 ;  /* 0x00003340e50d7816 */ /* 0x020fc400000000e3 */
[----:B------:R-:W-:Y:S02]  /*4b20*/  PRMT R15, R237, 0x3340, R235 ;  /* 0x00003340ed0f7816 */ /* 0x000fe400000000eb */
[----:B0-----:R-:W-:Y:S02]  /*4b30*/  PRMT R2, R233, 0x3340, R231 ;  /* 0x00003340e9027816 */ /* 0x001fe400000000e7 */
[----:B------:R-:W-:Y:S02]  /*4b40*/  PRMT R12, R249, 0x3340, R248 ;  /* 0x00003340f90c7816 */ /* 0x000fe400000000f8 */
[----:B------:R-:W-:Y:S02]  /*4b50*/  PRMT R14, R210, 0x3340, R209 ;  /* 0x00003340d20e7816 */ /* 0x000fe400000000d1 */
[----:B----4-:R-:W-:Y:S02]  /*4b60*/  PRMT R0, R217, 0x3340, R215 ;  /* 0x00003340d9007816 */ /* 0x010fe400000000d7 */
        /* <DEDUP_REMOVED lines=9> */
[----:B------:R-:W-:Y:S02]  /*4c00*/  LOP3.LUT R3, R103, 0x30, RZ, 0x3c, !PT ;  /* 0x0000003067037812 */ /* 0x000fe400078e3cff */
        /* <DEDUP_REMOVED lines=14> */
[----:B------:R-:W-:-:S02]  /*4cf0*/  LOP3.LUT R0, R103, 0x40, RZ, 0x3c, !PT ;  /* 0x0000004067007812 */ /* 0x000fc400078e3cff */
[----:B------:R-:W-:Y:S02]  /*4d00*/  PRMT R41, R140, 0x3340, R111 ;  /* 0x000033408c297816 */ /* 0x000fe4000000006f */
[----:B------:R-:W-:Y:S02]  /*4d10*/  PRMT R36, R36, 0x3340, R29 ;  /* 0x0000334024247816 */ /* 0x000fe4000000001d */
[----:B------:R-:W-:Y:S02]  /*4d20*/  PRMT R5, R41, 0x5410, R48 ;  /* 0x0000541029057816 */ /* 0x000fe40000000030 */
[----:B------:R-:W-:Y:S02]  /*4d30*/  PRMT R42, R144, 0x3340, R141 ;  /* 0x00003340902a7816 */ /* 0x000fe4000000008d */
[----:B------:R-:W-:-:S04]  /*4d40*/  PRMT R25, R115, 0x3340, R143 ;  /* 0x0000334073197816 */ /* 0x000fc8000000008f */
[----:B------:R-:W-:Y:S02]  /*4d50*/  PRMT R4, R25, 0x5410, R42 ;  /* 0x0000541019047816 */ /* 0x000fe4000000002a */
[----:B------:R-:W-:Y:S01]  /*4d60*/  PRMT R29, R32, 0x3340, R24 ;  /* 0x00003340201d7816 */ /* 0x000fe20000000018 */
[----:B------:R-:W-:Y:S01]  /*4d70*/  STS.128 [R3+UR5], R44 ;  /* 0x0000002c03007988 */ /* 0x000fe20008000c05 */
[----:B------:R-:W-:Y:S02]  /*4d80*/  PRMT R16, R240, 0x3340, R238 ;  /* 0x00003340f0107816 */ /* 0x000fe400000000ee */
[----:B------:R-:W-:Y:S01]  /*4d90*/  PRMT R17, R236, 0x3340, R234 ;  /* 0x00003340ec117816 */ /* 0x000fe200000000ea */
[----:B------:R-:W-:Y:S01]  /*4da0*/  STS.128 [R3+UR5+0x4000], R4 ;  /* 0x0040000403007988 */ /* 0x000fe20008000c05 */
[----:B------:R-:W-:Y:S02]  /*4db0*/  PRMT R24, R26, 0x5410, R39 ;  /* 0x000054101a187816 */ /* 0x000fe40000000027 */
[----:B------:R-:W-:Y:S01]  /*4dc0*/  PRMT R230, R232, 0x3340, R230 ;  /* 0x00003340e8e67816 */ /* 0x000fe200000000e6 */
[----:B------:R0:W-:Y:S01]  /*4dd0*/  STS.128 [R0+UR5+0x4000], R12 ;  /* 0x0040000c00007988 */ /* 0x0001e20008000c05 */
        /* <DEDUP_REMOVED lines=18> */
[----:B0-----:R-:W-:-:S02]  /*4f00*/  PRMT R13, R171, 0x3340, R172 ;  /* 0x00003340ab0d7816 */ /* 0x001fc400000000ac */
[----:B------:R-:W-:Y:S02]  /*4f10*/  PRMT R174, R173, 0x3340, R174 ;  /* 0x00003340adae7816 */ /* 0x000fe400000000ae */
[----:B------:R-:W-:Y:S02]  /*4f20*/  PRMT R14, R175, 0x3340, R176 ;  /* 0x00003340af0e7816 */ /* 0x000fe400000000b0 */
[----:B------:R-:W-:Y:S02]  /*4f30*/  PRMT R177, R177, 0x3340, R178 ;  /* 0x00003340b1b17816 */ /* 0x000fe400000000b2 */
[----:B------:R-:W-:Y:S02]  /*4f40*/  PRMT R15, R179, 0x3340, R180 ;  /* 0x00003340b30f7816 */ /* 0x000fe400000000b4 */
[----:B------:R-:W-:Y:S02]  /*4f50*/  PRMT R182, R181, 0x3340, R182 ;  /* 0x00003340b5b67816 */ /* 0x000fe400000000b6 */
[----:B------:R-:W-:Y:S01]  /*4f60*/  PRMT R16, R16, 0x5410, R17 ;  /* 0x0000541010107816 */ /* 0x000fe20000000011 */
[----:B------:R0:W-:Y:S01]  /*4f70*/  STS.128 [R0+UR5], R8 ;  /* 0x0000000800007988 */ /* 0x0001e20008000c05 */
[----:B------:R-:W-:-:S02]  /*4f80*/  PRMT R17, R230, 0x5410, R19 ;  /* 0x00005410e6117816 */ /* 0x000fc40000000013 */
[----:B------:R-:W-:Y:S02]  /*4f90*/  PRMT R25, R27, 0x5410, R36 ;  /* 0x000054101b197816 */ /* 0x000fe40000000024 */
[----:B------:R-:W-:Y:S02]  /*4fa0*/  PRMT R18, R18, 0x5410, R31 ;  /* 0x0000541012127816 */ /* 0x000fe4000000001f */
[----:B------:R-:W-:Y:S02]  /*4fb0*/  PRMT R19, R214, 0x5410, R211 ;  /* 0x00005410d6137816 */ /* 0x000fe400000000d3 */
[----:B------:R-:W-:Y:S02]  /*4fc0*/  LOP3.LUT R2, R103, 0x50, RZ, 0x3c, !PT ;  /* 0x0000005067027812 */ /* 0x000fe400078e3cff */
        /* <DEDUP_REMOVED lines=9> */
[----:B0-----:R-:W-:Y:S01]  /*5060*/  LOP3.LUT R0, R103, 0x60, RZ, 0x3c, !PT ;  /* 0x0000006067007812 */ /* 0x001fe200078e3cff */
[----:B------:R-:W-:Y:S01]  /*5070*/  STS.128 [R2+UR5], R16 ;  /* 0x0000001002007988 */ /* 0x000fe20008000c05 */
[----:B------:R-:W-:-:S03]  /*5080*/  IMAD.MOV.U32 R5, RZ, RZ, 0x3f800000 ;  /* 0x3f800000ff057424 */ /* 0x000fc600078e00ff */
[----:B------:R0:W-:Y:S04]  /*5090*/  STS.128 [R2+UR5+0x4000], R24 ;  /* 0x0040001802007988 */ /* 0x0001e80008000c05 */
[----:B------:R-:W-:Y:S04]  /*50a0*/  STS.128 [R0+UR5], R20 ;  /* 0x0000001400007988 */ /* 0x000fe80008000c05 */
[----:B------:R1:W-:Y:S01]  /*50b0*/  STS.128 [R0+UR5+0x4000], R12 ;  /* 0x0040000c00007988 */ /* 0x0003e20008000c05 */
[----:B0-----:R-:W-:Y:S02]  /*50c0*/  IMAD.MOV.U32 R2, RZ, RZ, 0x3f800000 ;  /* 0x3f800000ff027424 */ /* 0x001fe400078e00ff */
[----:B-1----:R-:W-:-:S05]  /*50d0*/  IMAD.MOV.U32 R0, RZ, RZ, 0x3f800000 ;  /* 0x3f800000ff007424 */ /* 0x002fca00078e00ff */
[----:B------:R-:W-:Y:S04]  /*50e0*/  STL [R1+0x250], R0 ;  /* 0x0002500001007387 */ /* 0x000fe80000100800 */
[----:B------:R-:W-:Y:S04]  /*50f0*/  STL [R1+0x258], R5 ;  /* 0x0002580501007387 */ /* 0x000fe80000100800 */
[----:B------:R-:W-:Y:S04]  /*5100*/  STL [R1+0x25c], R2 ;  /* 0x00025c0201007387 */ /* 0x000fe80000100800 */
[----:B------:R-:W-:Y:S04]  /*5110*/  STL [R1], RZ ;  /* 0x000000ff01007387 */ /* 0x000fe80000100800 */
[----:B------:R0:W-:Y:S04]  /*5120*/  STL [R1+0x254], R0 ;  /* 0x0002540001007387 */ /* 0x0001e80000100800 */
[----:B------:R-:W-:Y:S04]  /*5130*/  STL [R1+0x4], RZ ;  /* 0x000004ff01007387 */ /* 0x000fe80000100800 */
        /* <DEDUP_REMOVED lines=89> */
[----:B------:R-:W-:Y:S01]  /*56d0*/  STL [R1+0x16c], RZ ;  /* 0x00016cff01007387 */ /* 0x000fe20000100800 */
[----:B------:R-:W1:Y:S03]  /*56e0*/  S2R R237, SR_CTAID.X ;  /* 0x0000000000ed7919 */ /* 0x000e660000002500 */
        /* <DEDUP_REMOVED lines=28> */
[----:B-1----:R-:W-:-:S03]  /*58b0*/  IMAD.SHL.U32 R237, R237, 0x80, RZ ;  /* 0x00000080eded7824 */ /* 0x002fc600078e00ff */
[----:B------:R-:W-:Y:S04]  /*58c0*/  STL [R1+0x1e0], RZ ;  /* 0x0001e0ff01007387 */ /* 0x000fe80000100800 */
[----:B------:R-:W-:Y:S04]  /*58d0*/  STL [R1+0x1e4], RZ ;  /* 0x0001e4ff01007387 */ /* 0x000fe80000100800 */
[----:B------:R-:W-:Y:S04]  /*58e0*/  STL [R1+0x1e8], RZ ;  /* 0x0001e8ff01007387 */ /* 0x000fe80000100800 */
[----:B------:R-:W-:Y:S01]  /*58f0*/  STL [R1+0x1ec], RZ ;  /* 0x0001ecff01007387 */ /* 0x000fe20000100800 */
[----:B0-----:R-:W-:-:S03]  /*5900*/  VIADD R0, R237, 0x80 ;  /* 0x00000080ed007836 */ /* 0x001fc60000000000 */
[----:B------:R-:W-:Y:S04]  /*5910*/  STL [R1+0x1f0], RZ ;  /* 0x0001f0ff01007387 */ /* 0x000fe80000100800 */
[----:B------:R-:W-:Y:S04]  /*5920*/  STL [R1+0x1f4], RZ ;  /* 0x0001f4ff01007387 */ /* 0x000fe80000100800 */
[----:B------:R-:W-:Y:S04]  /*5930*/  STL [R1+0x1f8], RZ ;  /* 0x0001f8ff01007387 */ /* 0x000fe80000100800 */
[----:B------:R-:W-:Y:S01]  /*5940*/  STL [R1+0x1fc], RZ ;  /* 0x0001fcff01007387 */ /* 0x000fe20000100800 */
[----:B------:R-:W-:-:S02]  /*5950*/  ISETP.GE.AND P0, PT, R0, 0x1, PT ;  /* 0x000000010000780c */ /* 0x000fc40003f06270 */
        /* <DEDUP_REMOVED lines=24> */
[----:B------:R-:W-:Y:S01]  /*5ae0*/  PRMT R207, R122, 0x5410, R207 ;  /* 0x000054107acf7816 */ /* 0x000fe200000000cf */
[----:B------:R-:W-:Y:S01]  /*5af0*/  STS.128 [R103+UR5], R16 ;  /* 0x0000001067007988 */ /* 0x000fe20008000c05 */
[----:B------:R-:W-:-:S03]  /*5b00*/  IMAD.MOV.U32 R8, RZ, RZ, -0x800000 ;  /* 0xff800000ff087424 */ /* 0x000fc600078e00ff */
[----:B------:R0:W-:Y:S01]  /*5b10*/  STS.128 [R103+UR5+0x4000], R204 ;  /* 0x004000cc67007988 */ /* 0x0001e20008000c05 */
[----:B------:R-:W-:Y:S01]  /*5b20*/  IMAD.MOV.U32 R7, RZ, RZ, -0x800000 ;  /* 0xff800000ff077424 */ /* 0x000fe200078e00ff */
[----:B------:R-:W-:Y:S01]  /*5b30*/  CS2R R24, SRZ ;  /* 0x0000000000187805 */ /* 0x000fe2000001ff00 */
[----:B------:R-:W-:Y:S01]  /*5b40*/  IMAD.MOV.U32 R4, RZ, RZ, -0x800000 ;  /* 0xff800000ff047424 */ /* 0x000fe200078e00ff */
[----:B------:R-:W-:Y:S01]  /*5b50*/  CS2R R26, SRZ ;  /* 0x00000000001a7805 */ /* 0x000fe2000001ff00 */
[----:B------:R-:W-:Y:S01]  /*5b60*/  IMAD.MOV.U32 R3, RZ, RZ, -0x800000 ;  /* 0xff800000ff037424 */ /* 0x000fe200078e00ff */
[----:B------:R-:W-:Y:S02]  /*5b70*/  CS2R R28, SRZ ;  /* 0x00000000001c7805 */ /* 0x000fe4000001ff00 */
[----:B------:R-:W-:Y:S02]  /*5b80*/  CS2R R30, SRZ ;  /* 0x00000000001e7805 */ /* 0x000fe4000001ff00 */
[----:B------:R-:W-:-:S02]  /*5b90*/  CS2R R32, SRZ ;  /* 0x0000000000207805 */ /* 0x000fc4000001ff00 */
[----:B------:R-:W-:Y:S02]  /*5ba0*/  CS2R R34, SRZ ;  /* 0x0000000000227805 */ /* 0x000fe4000001ff00 */
[----:B------:R-:W-:Y:S02]  /*5bb0*/  CS2R R36, SRZ ;  /* 0x0000000000247805 */ /* 0x000fe4000001ff00 */
[----:B------:R-:W-:Y:S02]  /*5bc0*/  CS2R R38, SRZ ;  /* 0x0000000000267805 */ /* 0x000fe4000001ff00 */
        /* <DEDUP_REMOVED lines=31> */
[----:B0-----:R-:W-:Y:S02]  /*5dc0*/  CS2R R102, SRZ ;  /* 0x0000000000667805 */ /* 0x001fe4000001ff00 */
        /* <DEDUP_REMOVED lines=24> */
[C---:B------:R-:W-:Y:S01]  /*5f50*/  LOP3.LUT R0, R241.reuse, 0x60, RZ, 0xc0, !PT ;  /* 0x00000060f1007812 */ /* 0x040fe200078ec0ff */
[----:B------:R-:W-:Y:S01]  /*5f60*/  IMAD.SHL.U32 R153, R241, 0x2, RZ ;  /* 0x00000002f1997824 */ /* 0x000fe200078e00ff */
[----:B------:R-:W-:Y:S06]  /*5f70*/  @!P0 BRA `(.L_x_0) ;  /* 0x0000012800108947 */ /* 0x000fec0003800000 */
[----:B------:R-:W0:Y:S01]  /*5f80*/  LDC.64 R10, c[0x0][0x250] ;  /* 0x00009400ff0a7b82 */ /* 0x000e220000000a00 */
[----:B------:R-:W-:Y:S01]  /*5f90*/  SHF.R.U32.HI R3, RZ, 0x2, R241 ;  /* 0x00000002ff037819 */ /* 0x000fe200000116f1 */
[----:B------:R-:W-:Y:S01]  /*5fa0*/  ULDC.64 UR10, c[0x0][0x260] ;  /* 0x00009800000a7ab9 */ /* 0x000fe20000000a00 */
[C---:B------:R-:W-:Y:S01]  /*5fb0*/  LOP3.LUT R2, R241.reuse, 0x1, RZ, 0xc0, !PT ;  /* 0x00000001f1027812 */ /* 0x040fe200078ec0ff */
[----:B------:R-:W-:Y:S01]  /*5fc0*/  UMOV UR9, UR10 ;  /* 0x0000000a00097c82 */ /* 0x000fe20008000000 */
[----:B------:R-:W-:Y:S01]  /*5fd0*/  LOP3.LUT R5, R241, 0x1c, RZ, 0xc0, !PT ;  /* 0x0000001cf1057812 */ /* 0x000fe200078ec0ff */
[----:B------:R-:W-:Y:S01]  /*5fe0*/  UMOV UR8, UR11 ;  /* 0x0000000b00087c82 */ /* 0x000fe20008000000 */
[----:B------:R-:W-:Y:S01]  /*5ff0*/  SHF.R.U32.HI R0, RZ, 0x1, R0 ;  /* 0x00000001ff007819 */ /* 0x000fe20000011600 */
[----:B------:R-:W0:Y:S01]  /*6000*/  S2UR UR4, SR_CTAID.Y ;  /* 0x00000000000479c3 */ /* 0x000e220000002600 */
[----:B------:R-:W-:Y:S01]  /*6010*/  SGXT.U32 R3, R3, 0x3 ;  /* 0x000000030303781a */ /* 0x000fe20000000000 */
[----:B------:R-:W-:Y:S01]  /*6020*/  IMAD R9, R2, 0x2, R5 ;  /* 0x0000000202097824 */ /* 0x000fe200078e0205 */
[----:B------:R-:W-:Y:S01]  /*6030*/  SHF.R.U32.HI R18, RZ, 0x1, R241 ;  /* 0x00000001ff127819 */ /* 0x000fe200000116f1 */
[----:B------:R-:W-:Y:S01]  /*6040*/  ULDC UR18, c[0x0][0x268] ;  /* 0x00009a0000127ab9 */ /* 0x000fe20000000800 */
[----:B------:R-:W-:Y:S01]  /*6050*/  LOP3.LUT R2, R237, R0, R3, 0xfe, !PT ;  /* 0x00000000ed027212 */ /* 0x000fe200078efe03 */
[----:B------:R-:W-:Y:S01]  /*6060*/  IMAD.U32 R3, RZ, RZ, UR11 ;  /* 0x0000000bff037e24 */ /* 0x000fe2000f8e00ff */
[----:B------:R-:W-:Y:S01]  /*6070*/  LOP3.LUT R0, R241, 0x3f, RZ, 0xc0, !PT ;  /* 0x0000003ff1007812 */ /* 0x000fe200078ec0ff */
[----:B------:R-:W1:Y:S01]  /*6080*/  LDC.64 R6, c[0x0][0x218] ;  /* 0x00008600ff067b82 */ /* 0x000e620000000a00 */
[----:B------:R-:W-:Y:S01]  /*6090*/  SGXT.U32 R18, R18, 0x1 ;  /* 0x000000011212781a */ /* 0x000fe20000000000 */
[----:B------:R-:W-:Y:S01]  /*60a0*/  ULDC UR23, c[0x0][0x268] ;  /* 0x00009a0000177ab9 */ /* 0x000fe20000000800 */
[----:B------:R2:W-:Y:S01]  /*60b0*/  STL [R1+0xa84], R3 ;  /* 0x000a840301007387 */ /* 0x0005e20000100800 */
[----:B------:R-:W-:Y:S01]  /*60c0*/  IMAD R5, R0, UR8, RZ ;  /* 0x0000000800057c24 */ /* 0x000fe2000f8e02ff */
[----:B------:R-:W-:Y:S01]  /*60d0*/  LOP3.LUT R18, R9, R18, RZ, 0xfc, !PT ;  /* 0x0000001209127212 */ /* 0x000fe200078efcff */
[----:B------:R-:W-:Y:S01]  /*60e0*/  ULDC UR20, c[0x0][0x268] ;  /* 0x00009a0000147ab9 */ /* 0x000fe20000000800 */
[C---:B------:R-:W-:Y:S01]  /*60f0*/  LEA.HI R82, R241.reuse, 0xae, RZ, 0x1a ;  /* 0x000000aef1527811 */ /* 0x040fe200078fd0ff */
[----:B------:R-:W3:Y:S01]  /*6100*/  LDC.64 R12, c[0x0][0x220] ;  /* 0x00008800ff0c7b82 */ /* 0x000ee20000000a00 */
[----:B------:R-:W-:Y:S01]  /*6110*/  SHF.R.S32.HI R0, RZ, 0x1f, R5 ;  /* 0x0000001fff007819 */ /* 0x000fe20000011405 */
[----:B------:R-:W-:Y:S01]  /*6120*/  ULDC UR19, c[0x0][0x268] ;  /* 0x00009a0000137ab9 */ /* 0x000fe20000000800 */
[C---:B------:R-:W-:Y:S01]  /*6130*/  LEA.HI R94, R241.reuse, 0xfe, RZ, 0x1a ;  /* 0x000000fef15e7811 */ /* 0x040fe200078fd0ff */
[----:B------:R-:W-:Y:S01]  /*6140*/  IMAD R119, R82, UR18, RZ ;  /* 0x0000001252777c24 */ /* 0x000fe2000f8e02ff */
[C---:B------:R-:W-:Y:S01]  /*6150*/  LEA.HI R85, R241.reuse, 0xce, RZ, 0x1a ;  /* 0x000000cef1557811 */ /* 0x040fe200078fd0ff */
[----:B------:R-:W-:Y:S01]  /*6160*/  ULDC UR10, c[0x0][0x268] ;  /* 0x00009a00000a7ab9 */ /* 0x000fe20000000800 */
[C---:B------:R-:W-:Y:S01]  /*6170*/  LEA.HI R83, R241.reuse, 0xbe, RZ, 0x1a ;  /* 0x000000bef1537811 */ /* 0x040fe200078fd0ff */
[----:B------:R-:W2:Y:S01]  /*6180*/  LDC R4, c[0x0][0x258] ;  /* 0x00009600ff047b82 */ /* 0x000ea20000000800 */
[----:B0-----:R-:W-:Y:S01]  /*6190*/  IMAD R10, R10, UR4, RZ ;  /* 0x000000040a0a7c24 */ /* 0x001fe2000f8e02ff */
[----:B------:R-:W-:Y:S01]  /*61a0*/  UIMAD UR4, UR4, UR9, URZ ;  /* 0x00000009040472a4 */ /* 0x000fe2000f8e023f */
[----:B------:R-:W-:Y:S01]  /*61b0*/  IMAD R82, R94, UR23, RZ ;  /* 0x000000175e527c24 */ /* 0x000fe2000f8e02ff */
[C---:B------:R-:W-:Y:S01]  /*61c0*/  LEA.HI R28, R241.reuse, 0x1e, RZ, 0x1a ;  /* 0x0000001ef11c7811 */ /* 0x040fe200078fd0ff */
[----:B------:R-:W-:Y:S01]  /*61d0*/  ULDC UR9, c[0x0][0x268] ;  /* 0x00009a0000097ab9 */ /* 0x000fe20000000800 */
[----:B------:R-:W-:Y:S01]  /*61e0*/  USHF.R.S32.HI UR8, URZ, 0x1f, UR4 ;  /* 0x0000001f3f087899 */ /* 0x000fe20008011404 */
[----:B------:R-:W-:Y:S01]  /*61f0*/  LEA.HI R30, R241, 0x2e, RZ, 0x1a ;  /* 0x0000002ef11e7811 */ /* 0x000fe200078fd0ff */
[----:B------:R-:W0:Y:S01]  /*6200*/  LDC R109, c[0x0][0x268] ;  /* 0x00009a00ff6d7b82 */ /* 0x000e220000000800 */
[C---:B-1----:R-:W-:Y:S01]  /*6210*/  IADD3 R6, P0, R10.reuse, R6, RZ ;  /* 0x000000060a067210 */ /* 0x042fe20007f1e0ff */
[----:B------:R-:W-:Y:S01]  /*6220*/  IMAD R121, R85, UR20, RZ ;  /* 0x0000001455797c24 */ /* 0x000fe2000f8e02ff */
[----:B------:R-:W-:Y:S01]  /*6230*/  LEA.HI R86, R241, 0xde, RZ, 0x1a ;  /* 0x000000def1567811 */ /* 0x000fe200078fd0ff */
[----:B------:R-:W-:Y:S01]  /*6240*/  IMAD R120, R83, UR19, RZ ;  /* 0x0000001353787c24 */ /* 0x000fe2000f8e02ff */
[----:B------:R-:W-:Y:S01]  /*6250*/  LEA.HI.X.SX32 R10, R10, R7, 0x1, P0 ;  /* 0x000000070a0a7211 */ /* 0x000fe200000f0eff */
[----:B------:R-:W-:Y:S01]  /*6260*/  IMAD R28, R28, UR9, RZ ;  /* 0x000000091c1c7c24 */ /* 0x000fe2000f8e02ff */
[----:B------:R-:W-:Y:S01]  /*6270*/  ULDC UR21, c[0x0][0x268] ;  /* 0x00009a0000157ab9 */ /* 0x000fe20000000800 */
[----:B---3--:R-:W-:Y:S01]  /*6280*/  IADD3 R7, P2, P3, R5, UR4, R12 ;  /* 0x0000000405077c10 */ /* 0x008fe2000fb5e00c */
[----:B------:R-:W1:Y:S01]  /*6290*/  LDC R110, c[0x0][0x268] ;  /* 0x00009a00ff6e7b82 */ /* 0x000e620000000800 */
[----:B------:R-:W-:Y:S01]  /*62a0*/  ULDC UR4, c[0x0][0x268] ;  /* 0x00009a0000047ab9 */ /* 0x000fe20000000800 */
[----:B------:R-:W-:Y:S01]  /*62b0*/  LEA.HI R12, R241, 0xe, RZ, 0x1a ;  /* 0x0000000ef10c7811 */ /* 0x000fe200078fd0ff */
[----:B------:R-:W-:Y:S01]  /*62c0*/  IMAD R30, R30, UR10, RZ ;  /* 0x0000000a1e1e7c24 */ /* 0x000fe2000f8e02ff */
[----:B------:R-:W-:Y:S01]  /*62d0*/  IADD3.X R0, R0, UR8, R13, P2, P3 ;  /* 0x0000000800007c10 */ /* 0x000fe200097e640d */
[----:B------:R-:W-:Y:S01]  /*62e0*/  ULDC UR8, c[0x0][0x268] ;  /* 0x00009a0000087ab9 */ /* 0x000fe20000000800 */
[-C--:B------:R-:W-:Y:S01]  /*62f0*/  IADD3 R85, P4, R82, R7.reuse, RZ ;  /* 0x0000000752557210 */ /* 0x080fe20007f9e0ff */
[----:B--2---:R-:W-:Y:S01]  /*6300*/  IMAD R3, R239, R4, RZ ;  /* 0x00000004ef037224 */ /* 0x004fe200078e02ff */
[----:B------:R-:W2:Y:S01]  /*6310*/  LDC R5, c[0x0][0x268] ;  /* 0x00009a00ff057b82 */ /* 0x000ea20000000800 */
[----:B------:R-:W-:Y:S01]  /*6320*/  IMAD R12, R12, UR8, RZ ;  /* 0x000000080c0c7c24 */ /* 0x000fe2000f8e02ff */
[----:B------:R-:W-:Y:S01]  /*6330*/  LEA.HI R46, R241, 0x3e, RZ, 0x1a ;  /* 0x0000003ef12e7811 */ /* 0x000fe200078fd0ff */
[----:B------:R-:W-:Y:S01]  /*6340*/  IMAD R4, R4, 0x80, R3 ;  /* 0x0000008004047824 */ /* 0x000fe200078e0203 */
[----:B------:R-:W-:Y:S01]  /*6350*/  IADD3 R220, P0, R3, R6, RZ ;  /* 0x0000000603dc7210 */ /* 0x000fe20007f1e0ff */
[----:B------:R-:W-:Y:S01]  /*6360*/  ULDC UR11, c[0x0][0x268] ;  /* 0x00009a00000b7ab9 */ /* 0x000fe20000000800 */
[----:B------:R-:W-:Y:S01]  /*6370*/  LEA.HI R48, R241, 0x4e, RZ, 0x1a ;  /* 0x0000004ef1307811 */ /* 0x000fe200078fd0ff */
[----:B------:R-:W-:Y:S01]  /*6380*/  IMAD R46, R46, UR11, RZ ;  /* 0x0000000b2e2e7c24 */ /* 0x000fe2000f8e02ff */
[----:B------:R-:W-:Y:S01]  /*6390*/  LEA.HI.X.SX32 R218, R3, R10, 0x1, P0 ;  /* 0x0000000a03da7211 */ /* 0x000fe200000f0eff */
[----:B------:R-:W3:Y:S01]  /*63a0*/  LDC R111, c[0x0][0x268] ;  /* 0x00009a00ff6f7b82 */ /* 0x000ee20000000800 */
[----:B------:R-:W-:Y:S01]  /*63b0*/  SHF.R.U32.HI R3, RZ, 0x6, R241 ;  /* 0x00000006ff037819 */ /* 0x000fe200000116f1 */
[----:B------:R-:W-:Y:S01]  /*63c0*/  STL [R1+0x208], R220 ;  /* 0x000208dc01007387 */ /* 0x000fe20000100800 */
[----:B------:R-:W-:Y:S01]  /*63d0*/  IADD3 R219, P1, R4, R6, RZ ;  /* 0x0000000604db7210 */ /* 0x000fe20007f3e0ff */
[----:B------:R-:W-:Y:S01]  /*63e0*/  ULDC UR12, c[0x0][0x268] ;  /* 0x00009a00000c7ab9 */ /* 0x000fe20000000800 */
[----:B------:R-:W-:Y:S01]  /*63f0*/  SGXT.U32 R3, R3, 0x1 ;  /* 0x000000010303781a */ /* 0x000fe20000000000 */
[----:B------:R-:W-:Y:S01]  /*6400*/  IMAD R48, R48, UR12, RZ ;  /* 0x0000000c30307c24 */ /* 0x000fe2000f8e02ff */
[----:B------:R-:W-:Y:S01]  /*6410*/  LEA.HI.X.SX32 R215, R4, R10, 0x1, P1 ;  /* 0x0000000a04d77211 */ /* 0x000fe200008f0eff */
[----:B------:R-:W4:Y:S01]  /*6420*/  LDC R112, c[0x0][0x268] ;  /* 0x00009a00ff707b82 */ /* 0x000f220000000800 */
[----:B------:R-:W-:Y:S01]  /*6430*/  STL [R1+0x210], R219 ;  /* 0x000210db01007387 */ /* 0x000fe20000100800 */
[----:B------:R-:W-:Y:S01]  /*6440*/  IMAD R96, R3, UR4, RZ ;  /* 0x0000000403607c24 */ /* 0x000fe2000f8e02ff */
[C---:B------:R-:W-:Y:S01]  /*6450*/  LEA.HI R50, R241.reuse, 0x5e, RZ, 0x1a ;  /* 0x0000005ef1327811 */ /* 0x040fe200078fd0ff */
[----:B------:R-:W-:Y:S01]  /*6460*/  ULDC UR13, c[0x0][0x268] ;  /* 0x00009a00000d7ab9 */ /* 0x000fe20000000800 */
[----:B------:R-:W-:Y:S01]  /*6470*/  STL [R1+0x204], R218 ;  /* 0x000204da01007387 */ /* 0x000fe20000100800 */
[----:B------:R-:W-:Y:S01]  /*6480*/  LEA.HI R70, R241, 0x6e, RZ, 0x1a ;  /* 0x0000006ef1467811 */ /* 0x000fe200078fd0ff */
[----:B--2---:R-:W-:Y:S01]  /*6490*/  IMAD R108, R5, 0x2, R96 ;  /* 0x00000002056c7824 */ /* 0x004fe200078e0260 */
[----:B------:R-:W2:Y:S01]  /*64a0*/  LDC R113, c[0x0][0x268] ;  /* 0x00009a00ff717b82 */ /* 0x000ea20000000800 */
[-C--:B------:R-:W-:Y:S01]  /*64b0*/  IADD3 R83, P6, R96, R7.reuse, RZ ;  /* 0x0000000760537210 */ /* 0x080fe20007fde0ff */
[----:B------:R-:W-:Y:S01]  /*64c0*/  STL [R1+0x20c], R215 ;  /* 0x00020cd701007387 */ /* 0x000fe20000100800 */
[----:B0-----:R-:W-:Y:S01]  /*64d0*/  IMAD R109, R109, 0x2, R108 ;  /* 0x000000026d6d7824 */ /* 0x001fe200078e026c */
[----:B------:R-:W-:Y:S01]  /*64e0*/  ULDC UR14, c[0x0][0x268] ;  /* 0x00009a00000e7ab9 */ /* 0x000fe20000000800 */
[----:B------:R-:W-:Y:S01]  /*64f0*/  IMAD R50, R50, UR13, RZ ;  /* 0x0000000d32327c24 */ /* 0x000fe2000f8e02ff */
[----:B------:R0:W-:Y:S01]  /*6500*/  STL [R1+0xa80], R85 ;  /* 0x000a805501007387 */ /* 0x0001e20000100800 */
[----:B-1----:R-:W-:Y:S01]  /*6510*/  IMAD R110, R110, 0x2, R109 ;  /* 0x000000026e6e7824 */ /* 0x002fe200078e026d */
[----:B------:R-:W1:Y:S01]  /*6520*/  LDC R114, c[0x0][0x268] ;  /* 0x00009a00ff727b82 */ /* 0x000e620000000800 */
[----:B------:R-:W-:Y:S01]  /*6530*/  LEA.HI R72, R241, 0x7e, RZ, 0x1a ;  /* 0x0000007ef1487811 */ /* 0x000fe200078fd0ff */
[----:B------:R5:W-:Y:S01]  /*6540*/  STL [R1+0x684], R83 ;  /* 0x0006845301007387 */ /* 0x000be20000100800 */
[----:B---3--:R-:W-:Y:S01]  /*6550*/  IMAD R111, R111, 0x2, R110 ;  /* 0x000000026f6f7824 */ /* 0x008fe200078e026e */
[----:B------:R-:W-:Y:S01]  /*6560*/  ULDC UR15, c[0x0][0x268] ;  /* 0x00009a00000f7ab9 */ /* 0x000fe20000000800 */
[----:B------:R-:W-:Y:S01]  /*6570*/  IMAD R70, R70, UR14, RZ ;  /* 0x0000000e46467c24 */ /* 0x000fe2000f8e02ff */
[C---:B------:R-:W-:Y:S01]  /*6580*/  LEA.HI R74, R241.reuse, 0x8e, RZ, 0x1a ;  /* 0x0000008ef14a7811 */ /* 0x040fe200078fd0ff */
[----:B------:R-:W-:Y:S01]  /*6590*/  IMAD R72, R72, UR15, RZ ;  /* 0x0000000f48487c24 */ /* 0x000fe2000f8e02ff */
[----:B------:R-:W3:Y:S01]  /*65a0*/  LDC R115, c[0x0][0x268] ;  /* 0x00009a00ff737b82 */ /* 0x000ee20000000800 */
[----:B----4-:R-:W-:Y:S01]  /*65b0*/  IMAD R112, R112, 0x2, R111 ;  /* 0x0000000270707824 */ /* 0x010fe200078e026f */
[-C--:B0-----:R-:W-:Y:S01]  /*65c0*/  IADD3 R85, P1, R28, R7.reuse, RZ ;  /* 0x000000071c557210 */ /* 0x081fe20007f3e0ff */
[----:B------:R-:W-:Y:S01]  /*65d0*/  ULDC UR16, c[0x0][0x268] ;  /* 0x00009a0000107ab9 */ /* 0x000fe20000000800 */
[----:B-----5:R-:W-:Y:S01]  /*65e0*/  IADD3 R83, P3, R30, R7, RZ ;  /* 0x000000071e537210 */ /* 0x020fe20007f7e0ff */
[----:B------:R-:W-:Y:S01]  /*65f0*/  IMAD R74, R74, UR16, RZ ;  /* 0x000000104a4a7c24 */ /* 0x000fe2000f8e02ff */
[----:B------:R-:W-:Y:S01]  /*6600*/  LEA.HI R76, R241, 0x9e, RZ, 0x1a ;  /* 0x0000009ef14c7811 */ /* 0x000fe200078fd0ff */
[----:B------:R-:W-:Y:S01]  /*6610*/  ULDC UR17, c[0x0][0x268] ;  /* 0x00009a0000117ab9 */ /* 0x000fe20000000800 */
[----:B------:R-:W0:Y:S01]  /*6620*/  LDC R116, c[0x0][0x268] ;  /* 0x00009a00ff747b82 */ /* 0x000e220000000800 */
[----:B--2---:R-:W-:Y:S01]  /*6630*/  IMAD R113, R113, 0x2, R112 ;  /* 0x0000000271717824 */ /* 0x004fe200078e0270 */
[----:B------:R-:W-:Y:S01]  /*6640*/  LEA.HI R87, R241, 0xee, RZ, 0x1a ;  /* 0x000000eef1577811 */ /* 0x000fe200078fd0ff */
[----:B------:R-:W-:Y:S01]  /*6650*/  IMAD R76, R76, UR17, RZ ;  /* 0x000000114c4c7c24 */ /* 0x000fe2000f8e02ff */
[----:B------:R-:W-:Y:S01]  /*6660*/  ULDC UR22, c[0x0][0x268] ;  /* 0x00009a0000167ab9 */ /* 0x000fe20000000800 */
[----:B------:R-:W-:Y:S01]  /*6670*/  IMAD R134, R11, 0x2d, RZ ;  /* 0x0000002d0b867824 */ /* 0x000fe200078e02ff */
[----:B------:R-:W-:Y:S01]  /*6680*/  SHF.R.S32.HI R213, RZ, 0x1f, R11 ;  /* 0x0000001fffd57819 */ /* 0x000fe2000001140b */
[----:B------:R-:W-:Y:S01]  /*6690*/  IMAD R123, R87, UR22, RZ ;  /* 0x00000016577b7c24 */ /* 0x000fe2000f8e02ff */
[----:B------:R-:W2:Y:S01]  /*66a0*/  LDC R117, c[0x0][0x268] ;  /* 0x00009a00ff757b82 */ /* 0x000ea20000000800 */
[----:B-1----:R-:W-:Y:S01]  /*66b0*/  IMAD R114, R114, 0x4, R113 ;  /* 0x0000000472727824 */ /* 0x002fe200078e0271 */
[----:B------:R-:W-:Y:S01]  /*66c0*/  USHF.R.U32.HI UR12, URZ, 0x4, UR5 ;  /* 0x000000043f0c7899 */ /* 0x000fe20008011605 */
[----:B------:R-:W-:Y:S01]  /*66d0*/  IMAD R136, R11, 0x2f, RZ ;  /* 0x0000002f0b887824 */ /* 0x000fe200078e02ff */
[----:B------:R-:W-:Y:S01]  /*66e0*/  LOP3.LUT P2, RZ, R241, 0x2, RZ, 0xc0, !PT ;  /* 0x00000002f1ff7812 */ /* 0x000fe2000784c0ff */
[C---:B------:R-:W-:Y:S01]  /*66f0*/  IMAD R138, R11.reuse, 0x31, RZ ;  /* 0x000000310b8a7824 */ /* 0x040fe200078e02ff */
[----:B------:R-:W-:Y:S01]  /*6700*/  USGXT.U32 UR24, UR12, 0xe ;  /* 0x0000000e0c18789a */ /* 0x000fe20008000000 */
[----:B------:R-:W-:Y:S01]  /*6710*/  IMAD R142, R11, 0x34, RZ ;  /* 0x000000340b8e7824 */ /* 0x000fe200078e02ff */
[----:B------:R-:W1:Y:S01]  /*6720*/  LDC R118, c[0x0][0x268] ;  /* 0x00009a00ff767b82 */ /* 0x000e620000000800 */
[----:B---3--:R-:W-:Y:S01]  /*6730*/  IMAD R115, R115, 0x2, R114 ;  /* 0x0000000273737824 */ /* 0x008fe200078e0272 */
[----:B------:R-:W-:Y:S01]  /*6740*/  SHF.R.S32.HI R195, RZ, 0x1f, R134 ;  /* 0x0000001fffc37819 */ /* 0x000fe20000011486 */
[C---:B------:R-:W-:Y:S01]  /*6750*/  IMAD R144, R11.reuse, 0x35, RZ ;  /* 0x000000350b907824 */ /* 0x040fe200078e02ff */
[----:B------:R-:W-:Y:S01]  /*6760*/  SHF.R.S32.HI R197, RZ, 0x1f, R136 ;  /* 0x0000001fffc57819 */ /* 0x000fe20000011488 */
[C---:B------:R-:W-:Y:S01]  /*6770*/  IMAD R146, R11.reuse, 0x36, RZ ;  /* 0x000000360b927824 */ /* 0x040fe200078e02ff */
[----:B------:R-:W-:Y:S01]  /*6780*/  SHF.R.S32.HI R199, RZ, 0x1f, R138 ;  /* 0x0000001fffc77819 */ /* 0x000fe2000001148a */
[C---:B------:R-:W-:Y:S01]  /*6790*/  IMAD R151, R11.reuse, 0x39, RZ ;  /* 0x000000390b977824 */ /* 0x040fe200078e02ff */
[----:B------:R-:W3:Y:S01]  /*67a0*/  LDC R9, c[0x0][0x268] ;  /* 0x00009a00ff097b82 */ /* 0x000ee20000000800 */
[----:B0-----:R-:W-:Y:S01]  /*67b0*/  IMAD R116, R116, 0x2, R115 ;  /* 0x0000000274747824 */ /* 0x001fe200078e0273 */
[----:B------:R-:W-:Y:S01]  /*67c0*/  SHF.R.S32.HI R202, RZ, 0x1f, R142 ;  /* 0x0000001fffca7819 */ /* 0x000fe2000001148e */
[C---:B------:R-:W-:Y:S01]  /*67d0*/  IMAD R152, R11.reuse, 0x3a, RZ ;  /* 0x0000003a0b987824 */ /* 0x040fe200078e02ff */
[----:B------:R-:W-:Y:S01]  /*67e0*/  SHF.R.S32.HI R203, RZ, 0x1f, R144 ;  /* 0x0000001fffcb7819 */ /* 0x000fe20000011490 */
[C---:B------:R-:W-:Y:S01]  /*67f0*/  IMAD R154, R11.reuse, 0x3b, RZ ;  /* 0x0000003b0b9a7824 */ /* 0x040fe200078e02ff */
[----:B------:R-:W-:Y:S01]  /*6800*/  SHF.R.S32.HI R204, RZ, 0x1f, R146 ;  /* 0x0000001fffcc7819 */ /* 0x000fe20000011492 */
[----:B------:R-:W-:Y:S01]  /*6810*/  IMAD R156, R11, 0x3c, RZ ;  /* 0x0000003c0b9c7824 */ /* 0x000fe200078e02ff */
[----:B------:R-:W0:Y:S01]  /*6820*/  LDC R13, c[0x0][0x268] ;  /* 0x00009a00ff0d7b82 */ /* 0x000e220000000800 */
[----:B--2---:R-:W-:Y:S01]  /*6830*/  IMAD R117, R117, 0x2, R116 ;  /* 0x0000000275757824 */ /* 0x004fe200078e0274 */
[----:B------:R-:W-:Y:S01]  /*6840*/  SHF.R.S32.HI R207, RZ, 0x1f, R151 ;  /* 0x0000001fffcf7819 */ /* 0x000fe20000011497 */
[C---:B------:R-:W-:Y:S01]  /*6850*/  IMAD R158, R11.reuse, 0x3d, RZ ;  /* 0x0000003d0b9e7824 */ /* 0x040fe200078e02ff */
[----:B------:R-:W-:Y:S01]  /*6860*/  SHF.R.S32.HI R208, RZ, 0x1f, R152 ;  /* 0x0000001fffd07819 */ /* 0x000fe20000011498 */
[C---:B------:R-:W-:Y:S01]  /*6870*/  IMAD R160, R11.reuse, 0x3e, RZ ;  /* 0x0000003e0ba07824 */ /* 0x040fe200078e02ff */
[----:B------:R-:W-:Y:S01]  /*6880*/  UIADD3 UR9, UR5, 0x8000, URZ ;  /* 0x0000800005097890 */ /* 0x000fe2000fffe03f */
[----:B------:R-:W-:Y:S01]  /*6890*/  IMAD R162, R11, 0x3f, RZ ;  /* 0x0000003f0ba27824 */ /* 0x000fe200078e02ff */
[----:B------:R-:W2:Y:S01]  /*68a0*/  LDC R107, c[0x0][0x268] ;  /* 0x00009a00ff6b7b82 */ /* 0x000ea20000000800 */
[----:B-1----:R-:W-:Y:S01]  /*68b0*/  IMAD R118, R118, 0x2, R117 ;  /* 0x0000000276767824 */ /* 0x002fe200078e0275 */
[----:B------:R-:W-:Y:S01]  /*68c0*/  USHF.R.U32.HI UR9, URZ, 0x4, UR9 ;  /* 0x000000043f097899 */ /* 0x000fe20008011609 */
[----:B------:R-:W-:Y:S01]  /*68d0*/  IMAD.MOV.U32 R217, RZ, RZ, 0x5410 ;  /* 0x00005410ffd97424 */ /* 0x000fe200078e00ff */
[----:B------:R-:W-:Y:S01]  /*68e0*/  SHF.R.S32.HI R209, RZ, 0x1f, R154 ;  /* 0x0000001fffd17819 */ /* 0x000fe2000001149a */
[----:B------:R-:W-:Y:S01]  /*68f0*/  IMAD.MOV.U32 R216, RZ, RZ, 0x7632 ;  /* 0x00007632ffd87424 */ /* 0x000fe200078e00ff */
[----:B------:R-:W-:Y:S01]  /*6900*/  USGXT.U32 UR36, UR9, 0xe ;  /* 0x0000000e0924789a */ /* 0x000fe20008000000 */
[----:B------:R-:W-:Y:S01]  /*6910*/  IMAD.U32 R140, RZ, RZ, UR24 ;  /* 0x00000018ff8c7e24 */ /* 0x000fe2000f8e00ff */
[----:B------:R-:W1:Y:S01]  /*6920*/  LDC R64, c[0x0][0x268] ;  /* 0x00009a00ff407b82 */ /* 0x000e620000000800 */
[----:B---3--:R-:W-:Y:S01]  /*6930*/  IMAD R68, R9, 0x2, R118 ;  /* 0x0000000209447824 */ /* 0x008fe200078e0276 */
[----:B------:R-:W-:Y:S01]  /*6940*/  SEL R217, R217, 0x1054, !P2 ;  /* 0x00001054d9d97807 */ /* 0x000fe20005000000 */
[----:B------:R-:W-:Y:S01]  /*6950*/  UMOV UR10, 0xfffffffe ;  /* 0xfffffffe000a7882 */ /* 0x000fe20000000000 */
[----:B------:R-:W-:Y:S01]  /*6960*/  SEL R216, R216, 0x3276, !P2 ;  /* 0x00003276d8d87807 */ /* 0x000fe20005000000 */
[----:B------:R-:W-:Y:S01]  /*6970*/  UMOV UR11, 0x7fffffdf ;  /* 0x7fffffdf000b7882 */ /* 0x000fe20000000000 */
[----:B------:R-:W-:Y:S01]  /*6980*/  UMOV UR37, URZ ;  /* 0x0000003f00257c82 */ /* 0x000fe20008000000 */
[----:B------:R-:W-:Y:S01]  /*6990*/  SHF.R.S32.HI R210, RZ, 0x1f, R156 ;  /* 0x0000001fffd27819 */ /* 0x000fe2000001149c */
[----:B------:R-:W3:Y:S01]  /*69a0*/  LDC R15, c[0x0][0x268] ;  /* 0x00009a00ff0f7b82 */ /* 0x000ee20000000800 */
[----:B0-----:R-:W-:Y:S01]  /*69b0*/  IMAD R106, R13, 0x2, R68 ;  /* 0x000000020d6a7824 */ /* 0x001fe200078e0244 */
[----:B------:R-:W-:Y:S01]  /*69c0*/  UIADD3.64 UR10, UR36, -UR10, URZ ;  /* 0x8000000a240a7297 */ /* 0x000fe2000fffe03f */
[----:B------:R-:W-:Y:S01]  /*69d0*/  SHF.R.S32.HI R211, RZ, 0x1f, R158 ;  /* 0x0000001fffd37819 */ /* 0x000fe2000001149e */
[----:B------:R-:W-:Y:S01]  /*69e0*/  UIADD3 UR12, UP0, UR24, 0x2, URZ ;  /* 0x00000002180c7890 */ /* 0x000fe2000ff1e03f */
[----:B------:R-:W-:Y:S01]  /*69f0*/  SHF.R.S32.HI R212, RZ, 0x1f, R160 ;  /* 0x0000001fffd47819 */ /* 0x000fe200000114a0 */
[----:B------:R-:W-:Y:S01]  /*6a00*/  UIADD3 UR14, UP1, UR36, 0x2, URZ ;  /* 0x00000002240e7890 */ /* 0x000fe2000ff3e03f */
[----:B------:R-:W-:Y:S01]  /*6a10*/  SHF.R.S32.HI R214, RZ, 0x1f, R162 ;  /* 0x0000001fffd67819 */ /* 0x000fe200000114a2 */
[----:B------:R-:W0:Y:S01]  /*6a20*/  LDC R17, c[0x0][0x268] ;  /* 0x00009a00ff117b82 */ /* 0x000e220000000800 */
[----:B--2---:R-:W-:Y:S01]  /*6a30*/  IMAD R107, R107, 0x4, R106 ;  /* 0x000000046b6b7824 */ /* 0x004fe200078e026a */
[----:B------:R-:W-:Y:S01]  /*6a40*/  UMOV UR4, URZ ;  /* 0x0000003f00047c82 */ /* 0x000fe20008000000 */
[----:B------:R-:W-:Y:S01]  /*6a50*/  UMOV UR8, URZ ;  /* 0x0000003f00087c82 */ /* 0x000fe20008000000 */
[----:B------:R-:W-:Y:S01]  /*6a60*/  UIADD3.X UR9, UR4, 0x40000040, URZ, UP0, !UPT ;  /* 0x4000004004097890 */ /* 0x000fe200087fe43f */
[----:B------:R-:W-:Y:S01]  /*6a70*/  LOP3.LUT P5, RZ, R241, 0x1, RZ, 0xc0, !PT ;  /* 0x00000001f1ff7812 */ /* 0x000fe200078ac0ff */
[----:B------:R-:W-:-:S02]  /*6a80*/  UIADD3.X UR15, UR8, 0x40000040, URZ, UP1, !UPT ;  /* 0x40000040080f7890 */ /* 0x000fc40008ffe43f */
[----:B------:R-:W2:Y:S01]  /*6a90*/  LDC R19, c[0x0][0x268] ;  /* 0x00009a00ff137b82 */ /* 0x000ea20000000800 */
[----:B-1----:R-:W-:Y:S01]  /*6aa0*/  IMAD R64, R64, 0x2, R107 ;  /* 0x0000000240407824 */ /* 0x002fe200078e026b */
[----:B------:R-:W-:Y:S01]  /*6ab0*/  UMOV UR8, UR12 ;  /* 0x0000000c00087c82 */ /* 0x000fe20008000000 */
[----:B------:R-:W-:Y:S01]  /*6ac0*/  UMOV UR37, 0x80000020 ;  /* 0x8000002000257882 */ /* 0x000fe20000000000 */
[----:B------:R-:W-:Y:S01]  /*6ad0*/  UIADD3.64 UR18, UR8, 0x200, URZ ;  /* 0x0000020008127897 */ /* 0x000fe2000fffe03f */
[----:B------:R-:W-:Y:S01]  /*6ae0*/  UMOV UR61, URZ ;  /* 0x0000003f003d7c82 */ /* 0x000fe20008000000 */
[----:B------:R-:W-:Y:S02]  /*6af0*/  UMOV UR60, URZ ;  /* 0x0000003f003c7c82 */ /* 0x000fe40008000000 */
[----:B------:R-:W1:Y:S01]  /*6b00*/  LDC R99, c[0x0][0x268] ;  /* 0x00009a00ff637b82 */ /* 0x000e620000000800 */
[----:B---3--:R-:W-:Y:S01]  /*6b10*/  IMAD R66, R15, 0x2, R64 ;  /* 0x000000020f427824 */ /* 0x008fe200078e0240 */
[----:B------:R-:W-:-:S02]  /*6b20*/  UIADD3.64 UR12, UR8, 0x2, URZ ;  /* 0x00000002080c7897 */ /* 0x000fc4000fffe03f */
[----:B------:R-:W-:Y:S02]  /*6b30*/  UIADD3.64 UR16, UR8, 0x4, URZ ;  /* 0x0000000408107897 */ /* 0x000fe4000fffe03f */
[----:B------:R-:W-:Y:S02]  /*6b40*/  UIADD3.64 UR24, UR8, 0x400, URZ ;  /* 0x0000040008187897 */ /* 0x000fe4000fffe03f */
[----:B------:R-:W3:Y:S01]  /*6b50*/  LDC R100, c[0x0][0x268] ;  /* 0x00009a00ff647b82 */ /* 0x000ee20000000800 */
[----:B0-----:R-:W-:Y:S01]  /*6b60*/  IMAD R104, R17, 0x2, R66 ;  /* 0x0000000211687824 */ /* 0x001fe200078e0242 */
[----:B------:R-:W-:Y:S02]  /*6b70*/  UIADD3.64 UR28, UR8, 0x402, URZ ;  /* 0x00000402081c7897 */ /* 0x000fe4000fffe03f */
[----:B------:R-:W-:Y:S02]  /*6b80*/  UIADD3.64 UR32, UR8, 0x404, URZ ;  /* 0x0000040408207897 */ /* 0x000fe4000fffe03f */
[----:B------:R-:W-:-:S02]  /*6b90*/  UIADD3.64 UR40, UR8, 0x204, URZ ;  /* 0x0000020408287897 */ /* 0x000fc4000fffe03f */
[----:B------:R-:W0:Y:S01]  /*6ba0*/  LDC R89, c[0x0][0x268] ;  /* 0x00009a00ff597b82 */ /* 0x000e220000000800 */
[----:B--2---:R-:W-:Y:S01]  /*6bb0*/  IMAD R42, R19, 0x2, R104 ;  /* 0x00000002132a7824 */ /* 0x004fe200078e0268 */
[----:B------:R-:W-:Y:S02]  /*6bc0*/  UIADD3.64 UR44, UR8, 0x5fe, URZ ;  /* 0x000005fe082c7897 */ /* 0x000fe4000fffe03f */
[----:B------:R-:W-:Y:S02]  /*6bd0*/  UIADD3.64 UR48, UR8, 0x600, URZ ;  /* 0x0000060008307897 */ /* 0x000fe4000fffe03f */
[----:B------:R-:W-:Y:S02]  /*6be0*/  UIADD3.64 UR52, UR8, 0x602, URZ ;  /* 0x0000060208347897 */ /* 0x000fe4000fffe03f */
[----:B------:R-:W2:Y:S01]  /*6bf0*/  LDC R91, c[0x0][0x268] ;  /* 0x00009a00ff5b7b82 */ /* 0x000ea20000000800 */
[----:B-1----:R-:W-:Y:S01]  /*6c00*/  IMAD R99, R99, 0x2, R42 ;  /* 0x0000000263637824 */ /* 0x002fe200078e022a */
[----:B------:R-:W-:Y:S01]  /*6c10*/  UIADD3.64 UR56, UR8, 0x604, URZ ;  /* 0x0000060408387897 */ /* 0x000fe2000fffe03f */
[----:B------:R-:W-:Y:S01]  /*6c20*/  UMOV UR38, UR36 ;  /* 0x0000002400267c82 */ /* 0x000fe20008000000 */
[----:B------:R-:W-:-:S04]  /*6c30*/  UMOV UR39, 0x40000040 ;  /* 0x4000004000277882 */ /* 0x000fc80000000000 */
[----:B------:R-:W1:Y:S01]  /*6c40*/  LDC R92, c[0x0][0x268] ;  /* 0x00009a00ff5c7b82 */ /* 0x000e620000000800 */
[----:B---3--:R-:W-:-:S07]  /*6c50*/  IMAD R100, R100, 0x2, R99 ;  /* 0x0000000264647824 */ /* 0x008fce00078e0263 */
[----:B------:R-:W3:Y:S01]  /*6c60*/  LDC R93, c[0x0][0x268] ;  /* 0x00009a00ff5d7b82 */ /* 0x000ee20000000800 */
[----:B0-----:R-:W-:-:S07]  /*6c70*/  IMAD R90, R89, 0x4, R100 ;  /* 0x00000004595a7824 */ /* 0x001fce00078e0264 */
[----:B------:R-:W0:Y:S01]  /*6c80*/  LDC R98, c[0x0][0x268] ;  /* 0x00009a00ff627b82 */ /* 0x000e220000000800 */
[----:B--2---:R-:W-:-:S07]  /*6c90*/  IMAD R91, R91, 0x2, R90 ;  /* 0x000000025b5b7824 */ /* 0x004fce00078e025a */
[----:B------:R-:W2:Y:S01]  /*6ca0*/  LDC R102, c[0x0][0x268] ;  /* 0x00009a00ff667b82 */ /* 0x000ea20000000800 */
[----:B-1----:R-:W-:-:S07]  /*6cb0*/  IMAD R92, R92, 0x2, R91 ;  /* 0x000000025c5c7824 */ /* 0x002fce00078e025b */
[----:B------:R-:W1:Y:S01]  /*6cc0*/  LDC R122, c[0x0][0x268] ;  /* 0x00009a00ff7a7b82 */ /* 0x000e620000000800 */
[----:B---3--:R-:W-:-:S04]  /*6cd0*/  IMAD R89, R93, 0x2, R92 ;  /* 0x000000025d597824 */ /* 0x008fc800078e025c */
[----:B0-----:R-:W-:-:S03]  /*6ce0*/  IMAD R93, R98, 0x2, R89 ;  /* 0x00000002625d7824 */ /* 0x001fc600078e0259 */
[----:B------:R-:W0:Y:S01]  /*6cf0*/  LDC R124, c[0x0][0x268] ;  /* 0x00009a00ff7c7b82 */ /* 0x000e220000000800 */
[----:B--2---:R-:W-:-:S07]  /*6d00*/  IMAD R97, R102, 0x2, R93 ;  /* 0x0000000266617824 */ /* 0x004fce00078e025d */
[----:B------:R-:W2:Y:S01]  /*6d10*/  LDC R126, c[0x0][0x268] ;  /* 0x00009a00ff7e7b82 */ /* 0x000ea20000000800 */
[----:B-1----:R-:W-:-:S07]  /*6d20*/  IMAD R95, R122, 0x2, R97 ;  /* 0x000000027a5f7824 */ /* 0x002fce00078e0261 */
[----:B------:R-:W1:Y:S01]  /*6d30*/  LDC R125, c[0x0][0x268] ;  /* 0x00009a00ff7d7b82 */ /* 0x000e620000000800 */
[----:B------:R-:W-:Y:S01]  /*6d40*/  IMAD R122, R86, UR21, RZ ;  /* 0x00000015567a7c24 */ /* 0x000fe2000f8e02ff */
[----:B------:R-:W-:Y:S01]  /*6d50*/  IADD3 R86, P0, R12, R7, RZ ;  /* 0x000000070c567210 */ /* 0x000fe20007f1e0ff */
[----:B------:R-:W-:-:S04]  /*6d60*/  UIADD3.64 UR20, UR8, 0x3fe, URZ ;  /* 0x000003fe08147897 */ /* 0x000fc8000fffe03f */
[----:B------:R-:W-:Y:S01]  /*6d70*/  STL [R1+0x6bc], R86 ;  /* 0x0006bc5601007387 */ /* 0x000fe20000100800 */
[----:B------:R-:W3:Y:S01]  /*6d80*/  LDC R127, c[0x0][0x268] ;  /* 0x00009a00ff7f7b82 */ /* 0x000ee20000000800 */
[----:B0-----:R-:W-:Y:S02]  /*6d90*/  IMAD R101, R124, 0x4, R95 ;  /* 0x000000047c657824 */ /* 0x001fe400078e025f */
[----:B------:R0:W-:Y:S01]  /*6da0*/  STL [R1+0x6fc], R85 ;  /* 0x0006fc5501007387 */ /* 0x0001e20000100800 */
[----:B------:R-:W-:-:S03]  /*6db0*/  IMAD R124, R11, 0x23, RZ ;  /* 0x000000230b7c7824 */ /* 0x000fc600078e02ff */
[----:B------:R4:W-:Y:S01]  /*6dc0*/  STL [R1+0x73c], R83 ;  /* 0x00073c5301007387 */ /* 0x0009e20000100800 */
[----:B------:R-:W5:Y:S01]  /*6dd0*/  LDC R129, c[0x0][0x268] ;  /* 0x00009a00ff817b82 */ /* 0x000f620000000800 */
[----:B--2---:R-:W-:Y:S01]  /*6de0*/  IMAD R102, R126, 0x2, R101 ;  /* 0x000000027e667824 */ /* 0x004fe200078e0265 */
[----:B------:R-:W-:Y:S01]  /*6df0*/  SHF.R.S32.HI R185, RZ, 0x1f, R124 ;  /* 0x0000001fffb97819 */ /* 0x000fe2000001147c */
[----:B------:R-:W-:Y:S01]  /*6e00*/  IMAD R126, R11, 0x25, RZ ;  /* 0x000000250b7e7824 */ /* 0x000fe200078e02ff */
[-C--:B0-----:R-:W-:Y:S02]  /*6e10*/  LEA.HI.X.SX32 R85, R82, R0.reuse, 0x1, P4 ;  /* 0x0000000052557211 */ /* 0x081fe400020f0eff */
[----:B------:R-:W-:Y:S02]  /*6e20*/  LEA.HI.X.SX32 R82, R96, R0, 0x1, P6 ;  /* 0x0000000060527211 */ /* 0x000fe400030f0eff */
[----:B------:R-:W0:Y:S01]  /*6e30*/  LDC R131, c[0x0][0x268] ;  /* 0x00009a00ff837b82 */ /* 0x000e220000000800 */
[----:B----4-:R-:W-:Y:S01]  /*6e40*/  IADD3 R83, P4, R46, R7, RZ ;  /* 0x000000072e537210 */ /* 0x010fe20007f9e0ff */
[----:B------:R-:W-:Y:S01]  /*6e50*/  STL [R1+0xa7c], R85 ;  /* 0x000a7c5501007387 */ /* 0x000fe20000100800 */
[----:B-1----:R-:W-:Y:S01]  /*6e60*/  IMAD R94, R125, 0x2, R102 ;  /* 0x000000027d5e7824 */ /* 0x002fe200078e0266 */
[----:B------:R-:W-:Y:S01]  /*6e70*/  SHF.R.S32.HI R187, RZ, 0x1f, R126 ;  /* 0x0000001fffbb7819 */ /* 0x000fe2000001147e */
[----:B------:R-:W-:Y:S01]  /*6e80*/  IMAD R125, R11, 0x24, RZ ;  /* 0x000000240b7d7824 */ /* 0x000fe200078e02ff */
[----:B------:R1:W-:Y:S02]  /*6e90*/  STL [R1+0x77c], R83 ;  /* 0x00077c5301007387 */ /* 0x0003e40000100800 */
[----:B------:R-:W2:Y:S01]  /*6ea0*/  LDC R128, c[0x0][0x268] ;  /* 0x00009a00ff807b82 */ /* 0x000ea20000000800 */
[----:B---3--:R-:W-:Y:S01]  /*6eb0*/  IMAD R96, R127, 0x2, R94 ;  /* 0x000000027f607824 */ /* 0x008fe200078e025e */
[----:B------:R3:W-:Y:S01]  /*6ec0*/  STL [R1+0x680], R82 ;  /* 0x0006805201007387 */ /* 0x0007e20000100800 */
[----:B------:R-:W-:Y:S01]  /*6ed0*/  IMAD R127, R11, 0x26, RZ ;  /* 0x000000260b7f7824 */ /* 0x000fe200078e02ff */
[----:B------:R-:W-:-:S02]  /*6ee0*/  SHF.R.S32.HI R186, RZ, 0x1f, R125 ;  /* 0x0000001fffba7819 */ /* 0x000fc4000001147d */
[-C--:B-1----:R-:W-:Y:S02]  /*6ef0*/  IADD3 R83, P6, R48, R7.reuse, RZ ;  /* 0x0000000730537210 */ /* 0x082fe40007fde0ff */
[----:B------:R-:W1:Y:S01]  /*6f00*/  LDC R133, c[0x0][0x268] ;  /* 0x00009a00ff857b82 */ /* 0x000e620000000800 */
[----:B-----5:R-:W-:Y:S01]  /*6f10*/  IMAD R98, R129, 0x2, R96 ;  /* 0x0000000281627824 */ /* 0x020fe200078e0260 */
[----:B------:R-:W-:Y:S01]  /*6f20*/  SHF.R.S32.HI R188, RZ, 0x1f, R127 ;  /* 0x0000001fffbc7819 */ /* 0x000fe2000001147f */
[----:B------:R-:W-:Y:S01]  /*6f30*/  IMAD R129, R11, 0x28, RZ ;  /* 0x000000280b817824 */ /* 0x000fe200078e02ff */
[----:B---3--:R-:W-:Y:S01]  /*6f40*/  LEA.HI.X.SX32 R82, R12, R0, 0x1, P0 ;  /* 0x000000000c527211 */ /* 0x008fe200000f0eff */
[----:B------:R-:W-:Y:S01]  /*6f50*/  STL [R1+0x7bc], R83 ;  /* 0x0007bc5301007387 */ /* 0x000fe20000100800 */
[----:B------:R-:W-:Y:S01]  /*6f60*/  IADD3 R12, P0, R50, R7, RZ ;  /* 0x00000007320c7210 */ /* 0x000fe20007f1e0ff */
[----:B0-----:R-:W-:Y:S01]  /*6f70*/  IMAD R85, R131, 0x2, R98 ;  /* 0x0000000283557824 */ /* 0x001fe200078e0262 */
[----:B------:R-:W0:Y:S01]  /*6f80*/  LDC R130, c[0x0][0x268] ;  /* 0x00009a00ff827b82 */ /* 0x000e220000000800 */
[----:B------:R3:W-:Y:S01]  /*6f90*/  STL [R1+0x6b8], R82 ;  /* 0x0006b85201007387 */ /* 0x0007e20000100800 */
[----:B------:R-:W-:Y:S01]  /*6fa0*/  IMAD R131, R11, 0x2a, RZ ;  /* 0x0000002a0b837824 */ /* 0x000fe200078e02ff */
[----:B------:R-:W-:-:S02]  /*6fb0*/  SHF.R.S32.HI R190, RZ, 0x1f, R129 ;  /* 0x0000001fffbe7819 */ /* 0x000fc40000011481 */
[----:B------:R4:W-:Y:S01]  /*6fc0*/  STL [R1+0x7fc], R12 ;  /* 0x0007fc0c01007387 */ /* 0x0009e20000100800 */
[----:B--2---:R-:W-:Y:S02]  /*6fd0*/  IMAD R86, R128, 0x2, R85 ;  /* 0x0000000280567824 */ /* 0x004fe400078e0255 */
[----:B------:R-:W2:Y:S01]  /*6fe0*/  LDC R135, c[0x0][0x268] ;  /* 0x00009a00ff877b82 */ /* 0x000ea20000000800 */
[----:B------:R-:W-:Y:S01]  /*6ff0*/  IMAD R128, R11, 0x27, RZ ;  /* 0x000000270b807824 */ /* 0x000fe200078e02ff */
[----:B------:R-:W-:Y:S02]  /*7000*/  SHF.R.S32.HI R192, RZ, 0x1f, R131 ;  /* 0x0000001fffc07819 */ /* 0x000fe40000011483 */
[-C--:B---3--:R-:W-:Y:S02]  /*7010*/  LEA.HI.X.SX32 R82, R28, R0.reuse, 0x1, P1 ;  /* 0x000000001c527211 */ /* 0x088fe400008f0eff */
[-C--:B------:R-:W-:Y:S02]  /*7020*/  IADD3 R28, P1, R70, R7.reuse, RZ ;  /* 0x00000007461c7210 */ /* 0x080fe40007f3e0ff */
[----:B----4-:R-:W-:Y:S01]  /*7030*/  LEA.HI.X.SX32 R12, R30, R0, 0x1, P3 ;  /* 0x000000001e0c7211 */ /* 0x010fe200018f0eff */
[----:B------:R0:W-:Y:S01]  /*7040*/  STL [R1+0x6f8], R82 ;  /* 0x0006f85201007387 */ /* 0x0001e20000100800 */
[----:B------:R-:W-:Y:S01]  /*7050*/  IADD3 R30, P3, R72, R7, RZ ;  /* 0x00000007481e7210 */ /* 0x000fe20007f7e0ff */
[----:B------:R-:W3:Y:S01]  /*7060*/  LDC R132, c[0x0][0x268] ;  /* 0x00009a00ff847b82 */ /* 0x000ee20000000800 */
[----:B-1----:R-:W-:Y:S01]  /*7070*/  IMAD R87, R133, 0x4, R86 ;  /* 0x0000000485577824 */ /* 0x002fe200078e0256 */
[----:B------:R1:W-:Y:S01]  /*7080*/  STL [R1+0x840], R28 ;  /* 0x0008401c01007387 */ /* 0x0003e20000100800 */
[----:B------:R-:W-:Y:S01]  /*7090*/  IMAD R133, R11, 0x2c, RZ ;  /* 0x0000002c0b857824 */ /* 0x000fe200078e02ff */
[----:B------:R-:W-:-:S02]  /*70a0*/  SHF.R.S32.HI R189, RZ, 0x1f, R128 ;  /* 0x0000001fffbd7819 */ /* 0x000fc40000011480 */
[----:B------:R4:W-:Y:S02]  /*70b0*/  STL [R1+0x738], R12 ;  /* 0x0007380c01007387 */ /* 0x0009e40000100800 */
[----:B------:R-:W5:Y:S01]  /*70c0*/  LDC R137, c[0x0][0x268] ;  /* 0x00009a00ff897b82 */ /* 0x000f620000000800 */
[----:B0-----:R-:W-:Y:S01]  /*70d0*/  IMAD R82, R130, 0x2, R87 ;  /* 0x0000000282527824 */ /* 0x001fe200078e0257 */
[----:B------:R0:W-:Y:S01]  /*70e0*/  STL [R1+0x880], R30 ;  /* 0x0008801e01007387 */ /* 0x0001e20000100800 */
[----:B------:R-:W-:Y:S01]  /*70f0*/  IMAD R130, R11, 0x29, RZ ;  /* 0x000000290b827824 */ /* 0x000fe200078e02ff */
[----:B-1----:R-:W-:Y:S01]  /*7100*/  LEA.HI.X.SX32 R28, R46, R0, 0x1, P4 ;  /* 0x000000002e1c7211 */ /* 0x002fe200020f0eff */
[----:B--2---:R-:W-:Y:S01]  /*7110*/  IMAD R83, R135, 0x2, R82 ;  /* 0x0000000287537824 */ /* 0x004fe200078e0252 */
[----:B------:R-:W-:Y:S01]  /*7120*/  SHF.R.S32.HI R194, RZ, 0x1f, R133 ;  /* 0x0000001fffc27819 */ /* 0x000fe20000011485 */
[----:B------:R-:W-:Y:S01]  /*7130*/  IMAD R135, R11, 0x2e, RZ ;  /* 0x0000002e0b877824 */ /* 0x000fe200078e02ff */
[----:B----4-:R-:W-:Y:S01]  /*7140*/  IADD3 R12, P4, R74, R7, RZ ;  /* 0x000000074a0c7210 */ /* 0x010fe20007f9e0ff */
[----:B------:R1:W-:Y:S01]  /*7150*/  STL [R1+0x778], R28 ;  /* 0x0007781c01007387 */ /* 0x0003e20000100800 */
[----:B------:R-:W2:Y:S01]  /*7160*/  LDC R139, c[0x0][0x268] ;  /* 0x00009a00ff8b7b82 */ /* 0x000ea20000000800 */
[----:B------:R-:W-:-:S02]  /*7170*/  SHF.R.S32.HI R191, RZ, 0x1f, R130 ;  /* 0x0000001fffbf7819 */ /* 0x000fc40000011482 */
[----:B0-----:R-:W-:Y:S01]  /*7180*/  LEA.HI.X.SX32 R30, R48, R0, 0x1, P6 ;  /* 0x00000000301e7211 */ /* 0x001fe200030f0eff */
[----:B------:R0:W-:Y:S01]  /*7190*/  STL [R1+0x8c0], R12 ;  /* 0x0008c00c01007387 */ /* 0x0001e20000100800 */
[----:B------:R-:W-:-:S03]  /*71a0*/  SHF.R.S32.HI R196, RZ, 0x1f, R135 ;  /* 0x0000001fffc47819 */ /* 0x000fc60000011487 */
[----:B------:R4:W-:Y:S01]  /*71b0*/  STL [R1+0x7b8], R30 ;  /* 0x0007b81e01007387 */ /* 0x0009e20000100800 */
[----:B-1----:R-:W-:Y:S01]  /*71c0*/  IADD3 R28, P6, R76, R7, RZ ;  /* 0x000000074c1c7210 */ /* 0x002fe20007fde0ff */
[----:B------:R-:W1:Y:S01]  /*71d0*/  LDC R141, c[0x0][0x268] ;  /* 0x00009a00ff8d7b82 */ /* 0x000e620000000800 */
[----:B0-----:R-:W-:-:S03]  /*71e0*/  LEA.HI.X.SX32 R12, R50, R0, 0x1, P0 ;  /* 0x00000000320c7211 */ /* 0x001fc600000f0eff */
[----:B------:R0:W-:Y:S01]  /*71f0*/  STL [R1+0x900], R28 ;  /* 0x0009001c01007387 */ /* 0x0001e20000100800 */
[----:B---3--:R-:W-:Y:S01]  /*7200*/  IMAD R50, R132, 0x2, R83 ;  /* 0x0000000284327824 */ /* 0x008fe200078e0253 */
[----:B----4-:R-:W-:Y:S02]  /*7210*/  IADD3 R30, P0, R119, R7, RZ ;  /* 0x00000007771e7210 */ /* 0x010fe40007f1e0ff */
[----:B------:R3:W-:Y:S01]  /*7220*/  STL [R1+0x7f8], R12 ;  /* 0x0007f80c01007387 */ /* 0x0007e20000100800 */
[----:B------:R-:W4:Y:S01]  /*7230*/  LDC R143, c[0x0][0x268] ;  /* 0x00009a00ff8f7b82 */ /* 0x000f220000000800 */
[----:B-----5:R-:W-:Y:S02]  /*7240*/  IMAD R48, R137, 0x2, R50 ;  /* 0x0000000289307824 */ /* 0x020fe400078e0232 */
[----:B------:R5:W-:Y:S01]  /*7250*/  STL [R1+0x940], R30 ;  /* 0x0009401e01007387 */ /* 0x000be20000100800 */
[C---:B------:R-:W-:Y:S01]  /*7260*/  IMAD R132, R11.reuse, 0x2b, RZ ;  /* 0x0000002b0b847824 */ /* 0x040fe200078e02ff */
[----:B0-----:R-:W-:Y:S01]  /*7270*/  LEA.HI.X.SX32 R28, R70, R0, 0x1, P1 ;  /* 0x00000000461c7211 */ /* 0x001fe200008f0eff */
[----:B------:R-:W-:-:S02]  /*7280*/  IMAD R137, R11, 0x30, RZ ;  /* 0x000000300b897824 */ /* 0x000fc400078e02ff */
[----:B------:R-:W0:Y:S01]  /*7290*/  LDC R145, c[0x0][0x268] ;  /* 0x00009a00ff917b82 */ /* 0x000e220000000800 */
[-C--:B---3--:R-:W-:Y:S01]  /*72a0*/  IADD3 R12, P1, R120, R7.reuse, RZ ;  /* 0x00000007780c7210 */ /* 0x088fe20007f3e0ff */
[----:B------:R3:W-:Y:S01]  /*72b0*/  STL [R1+0x83c], R28 ;  /* 0x00083c1c01007387 */ /* 0x0007e20000100800 */
[----:B------:R-:W-:Y:S02]  /*72c0*/  SHF.R.S32.HI R193, RZ, 0x1f, R132 ;  /* 0x0000001fffc17819 */ /* 0x000fe40000011484 */
[----:B-----5:R-:W-:Y:S01]  /*72d0*/  LEA.HI.X.SX32 R30, R72, R0, 0x1, P3 ;  /* 0x00000000481e7211 */ /* 0x020fe200018f0eff */
[----:B------:R5:W-:Y:S01]  /*72e0*/  STL [R1+0x980], R12 ;  /* 0x0009800c01007387 */ /* 0x000be20000100800 */
[----:B------:R-:W-:Y:S01]  /*72f0*/  SHF.R.S32.HI R198, RZ, 0x1f, R137 ;  /* 0x0000001fffc67819 */ /* 0x000fe20000011489 */
[----:B------:R-:W0:Y:S02]  /*7300*/  LDC R147, c[0x0][0x268] ;  /* 0x00009a00ff937b82 */ /* 0x000e240000000800 */
[----:B------:R2:W-:Y:S01]  /*7310*/  STL [R1+0x87c], R30 ;  /* 0x00087c1e01007387 */ /* 0x0005e20000100800 */
[----:B---3--:R-:W-:-:S02]  /*7320*/  IADD3 R28, P3, R121, R7, RZ ;  /* 0x00000007791c7210 */ /* 0x008fc40007f7e0ff */
[----:B-----5:R-:W-:-:S03]  /*7330*/  LEA.HI.X.SX32 R12, R74, R0, 0x1, P4 ;  /* 0x000000004a0c7211 */ /* 0x020fc600020f0eff */
[----:B------:R3:W-:Y:S01]  /*7340*/  STL [R1+0x9c0], R28 ;  /* 0x0009c01c01007387 */ /* 0x0007e20000100800 */
[----:B------:R-:W5:Y:S01]  /*7350*/  LDC R149, c[0x0][0x268] ;  /* 0x00009a00ff957b82 */ /* 0x000f620000000800 */
[----:B--2---:R-:W-:Y:S02]  /*7360*/  IADD3 R30, P4, R122, R7, RZ ;  /* 0x000000077a1e7210 */ /* 0x004fe40007f9e0ff */
[----:B------:R2:W-:Y:S04]  /*7370*/  STL [R1+0x8bc], R12 ;  /* 0x0008bc0c01007387 */ /* 0x0005e80000100800 */
[----:B------:R1:W-:Y:S01]  /*7380*/  STL [R1+0xa00], R30 ;  /* 0x000a001e01007387 */ /* 0x0003e20000100800 */
[----:B------:R-:W5:Y:S01]  /*7390*/  LDC R105, c[0x0][0x268] ;  /* 0x00009a00ff697b82 */ /* 0x000f620000000800 */
[----:B---3--:R-:W-:-:S02]  /*73a0*/  LEA.HI.X.SX32 R28, R76, R0, 0x1, P6 ;  /* 0x000000004c1c7211 */ /* 0x008fc400030f0eff */
[----:B--2---:R-:W-:-:S03]  /*73b0*/  IADD3 R12, P6, R123, R7, RZ ;  /* 0x000000077b0c7210 */ /* 0x004fc60007fde0ff */
[----:B------:R2:W-:Y:S02]  /*73c0*/  STL [R1+0x8fc], R28 ;  /* 0x0008fc1c01007387 */ /* 0x0005e40000100800 */
[----:B------:R-:W3:Y:S01]  /*73d0*/  LDC R103, c[0x0][0x268] ;  /* 0x00009a00ff677b82 */ /* 0x000ee20000000800 */
[-C--:B-1----:R-:W-:Y:S01]  /*73e0*/  LEA.HI.X.SX32 R30, R119, R0.reuse, 0x1, P0 ;  /* 0x00000000771e7211 */ /* 0x082fe200000f0eff */
[----:B------:R1:W-:Y:S01]  /*73f0*/  STL [R1+0xa78], R12 ;  /* 0x000a780c01007387 */ /* 0x0003e20000100800 */
[-C--:B------:R-:W-:Y:S01]  /*7400*/  LEA.HI.X.SX32 R46, R123, R0.reuse, 0x1, P6 ;  /* 0x000000007b2e7211 */ /* 0x080fe200030f0eff */
[C---:B------:R-:W-:Y:S02]  /*7410*/  IMAD R119, R11.reuse, 0x1e, RZ ;  /* 0x0000001e0b777824 */ /* 0x040fe400078e02ff */
[----:B------:R4:W-:Y:S01]  /*7420*/  STL [R1+0x93c], R30 ;  /* 0x00093c1e01007387 */ /* 0x0009e20000100800 */
[C---:B------:R-:W-:Y:S01]  /*7430*/  IMAD R123, R11.reuse, 0x22, RZ ;  /* 0x000000220b7b7824 */ /* 0x040fe200078e02ff */
[----:B--2---:R-:W-:Y:S01]  /*7440*/  LEA.HI.X.SX32 R28, R120, R0, 0x1, P1 ;  /* 0x00000000781c7211 */ /* 0x004fe200008f0eff */
[----:B------:R-:W2:Y:S01]  /*7450*/  LDC R69, c[0x0][0x268] ;  /* 0x00009a00ff457b82 */ /* 0x000ea20000000800 */
[----:B------:R-:W-:Y:S01]  /*7460*/  IMAD R120, R11, 0x1f, RZ ;  /* 0x0000001f0b787824 */ /* 0x000fe200078e02ff */
[----:B------:R-:W-:-:S02]  /*7470*/  SHF.R.S32.HI R180, RZ, 0x1f, R119 ;  /* 0x0000001fffb47819 */ /* 0x000fc40000011477 */
[-C--:B-1----:R-:W-:Y:S01]  /*7480*/  LEA.HI.X.SX32 R12, R121, R0.reuse, 0x1, P3 ;  /* 0x00000000790c7211 */ /* 0x082fe200018f0eff */
[----:B------:R1:W-:Y:S01]  /*7490*/  STL [R1+0x97c], R28 ;  /* 0x00097c1c01007387 */ /* 0x0003e20000100800 */
[C---:B------:R-:W-:Y:S01]  /*74a0*/  IMAD.SHL.U32 R121, R11.reuse, 0x20, RZ ;  /* 0x000000200b797824 */ /* 0x040fe200078e00ff */
[----:B----4-:R-:W-:Y:S01]  /*74b0*/  LEA.HI.X.SX32 R30, R122, R0, 0x1, P4 ;  /* 0x000000007a1e7211 */ /* 0x010fe200020f0eff */
[----:B------:R-:W4:Y:S01]  /*74c0*/  LDC R6, c[0x0][0x268] ;  /* 0x00009a00ff067b82 */ /* 0x000f220000000800 */
[----:B------:R0:W-:Y:S01]  /*74d0*/  STL [R1+0x9bc], R12 ;  /* 0x0009bc0c01007387 */ /* 0x0001e20000100800 */
[----:B------:R-:W-:Y:S01]  /*74e0*/  IMAD R122, R11, 0x21, RZ ;  /* 0x000000210b7a7824 */ /* 0x000fe200078e02ff */
[----:B------:R-:W-:Y:S02]  /*74f0*/  SHF.R.S32.HI R181, RZ, 0x1f, R120 ;  /* 0x0000001fffb57819 */ /* 0x000fe40000011478 */
[----:B------:R0:W-:Y:S01]  /*7500*/  STL [R1+0x9fc], R30 ;  /* 0x0009fc1e01007387 */ /* 0x0001e20000100800 */
[----:B------:R-:W-:-:S02]  /*7510*/  SHF.R.S32.HI R182, RZ, 0x1f, R121 ;  /* 0x0000001fffb67819 */ /* 0x000fc40000011479 */
[-C--:B-1----:R-:W-:Y:S01]  /*7520*/  IADD3 R28, P0, R108, R7.reuse, RZ ;  /* 0x000000076c1c7210 */ /* 0x082fe20007f1e0ff */
[----:B------:R-:W1:Y:S01]  /*7530*/  LDC R59, c[0x0][0x268] ;  /* 0x00009a00ff3b7b82 */ /* 0x000e620000000800 */
[----:B------:R-:W-:Y:S02]  /*7540*/  SHF.R.S32.HI R183, RZ, 0x1f, R122 ;  /* 0x0000001fffb77819 */ /* 0x000fe4000001147a */
[----:B0-----:R-:W-:Y:S01]  /*7550*/  IADD3 R12, P1, R109, R7, RZ ;  /* 0x000000076d0c7210 */ /* 0x001fe20007f3e0ff */
[----:B------:R0:W-:Y:S01]  /*7560*/  STL [R1+0x68c], R28 ;  /* 0x00068c1c01007387 */ /* 0x0001e20000100800 */
[----:B------:R-:W-:Y:S01]  /*7570*/  SHF.R.S32.HI R184, RZ, 0x1f, R123 ;  /* 0x0000001fffb87819 */ /* 0x000fe2000001147b */
[----:B------:R-:W-:Y:S02]  /*7580*/  IMAD R30, R139, 0x2, R48 ;  /* 0x000000028b1e7824 */ /* 0x000fe400078e0230 */
[----:B------:R5:W-:Y:S01]  /*7590*/  STL [R1+0x694], R12 ;  /* 0x0006940c01007387 */ /* 0x000be20000100800 */
[----:B------:R-:W1:Y:S01]  /*75a0*/  LDC R57, c[0x0][0x268] ;  /* 0x00009a00ff397b82 */ /* 0x000e620000000800 */
[----:B------:R-:W-:-:S02]  /*75b0*/  IMAD R76, R141, 0x2, R30 ;  /* 0x000000028d4c7824 */ /* 0x000fc400078e021e */
[----:B------:R3:W-:Y:S01]  /*75c0*/  STL [R1+0xa74], R46 ;  /* 0x000a742e01007387 */ /* 0x0007e20000100800 */
[----:B------:R-:W-:Y:S01]  /*75d0*/  IMAD R139, R11, 0x32, RZ ;  /* 0x000000320b8b7824 */ /* 0x000fe200078e02ff */
[-C--:B0-----:R-:W-:Y:S01]  /*75e0*/  LEA.HI.X.SX32 R28, R108, R0.reuse, 0x1, P0 ;  /* 0x000000006c1c7211 */ /* 0x081fe200000f0eff */
[----:B------:R-:W-:Y:S02]  /*75f0*/  IMAD R74, R143, 0x4, R76 ;  /* 0x000000048f4a7824 */ /* 0x000fe400078e024c */
[----:B------:R-:W0:Y:S01]  /*7600*/  LDC R37, c[0x0][0x268] ;  /* 0x00009a00ff257b82 */ /* 0x000e220000000800 */
[----:B-----5:R-:W-:Y:S01]  /*7610*/  LEA.HI.X.SX32 R12, R109, R0, 0x1, P1 ;  /* 0x000000006d0c7211 */ /* 0x020fe200008f0eff */
[----:B------:R5:W-:Y:S01]  /*7620*/  STL [R1+0x688], R28 ;  /* 0x0006881c01007387 */ /* 0x000be20000100800 */
[----:B------:R-:W-:Y:S01]  /*7630*/  IMAD R141, R11, 0x33, RZ ;  /* 0x000000330b8d7824 */ /* 0x000fe200078e02ff */
[----:B------:R-:W-:Y:S02]  /*7640*/  SHF.R.S32.HI R200, RZ, 0x1f, R139 ;  /* 0x0000001fffc87819 */ /* 0x000fe4000001148b */
[----:B---3--:R-:W-:Y:S01]  /*7650*/  IADD3 R46, P0, R110, R7, RZ ;  /* 0x000000076e2e7210 */ /* 0x008fe20007f1e0ff */
[----:B------:R3:W-:Y:S01]  /*7660*/  STL [R1+0x690], R12 ;  /* 0x0006900c01007387 */ /* 0x0007e20000100800 */
[----:B------:R-:W0:Y:S01]  /*7670*/  LDC R23, c[0x0][0x268] ;  /* 0x00009a00ff177b82 */ /* 0x000e220000000800 */
[----:B------:R-:W-:-:S02]  /*7680*/  SHF.R.S32.HI R201, RZ, 0x1f, R141 ;  /* 0x0000001fffc97819 */ /* 0x000fc4000001148d */
[----:B------:R2:W-:Y:S01]  /*7690*/  STL [R1+0x69c], R46 ;  /* 0x00069c2e01007387 */ /* 0x0005e20000100800 */
[----:B-----5:R-:W-:-:S04]  /*76a0*/  IADD3 R28, P1, R111, R7, RZ ;  /* 0x000000076f1c7210 */ /* 0x020fc80007f3e0ff */
[----:B------:R-:W5:Y:S01]  /*76b0*/  LDC R63, c[0x0][0x268] ;  /* 0x00009a00ff3f7b82 */ /* 0x000f620000000800 */
[----:B---3--:R-:W-:Y:S01]  /*76c0*/  IADD3 R12, P3, R112, R7, RZ ;  /* 0x00000007700c7210 */ /* 0x008fe20007f7e0ff */
[----:B------:R3:W-:Y:S01]  /*76d0*/  STL [R1+0x6a4], R28 ;  /* 0x0006a41c01007387 */ /* 0x0007e20000100800 */
[----:B--2---:R-:W-:-:S03]  /*76e0*/  LEA.HI.X.SX32 R46, R110, R0, 0x1, P0 ;  /* 0x000000006e2e7211 */ /* 0x004fc600000f0eff */
[----:B------:R2:W-:Y:S01]  /*76f0*/  STL [R1+0x6ac], R12 ;  /* 0x0006ac0c01007387 */ /* 0x0005e20000100800 */
[----:B------:R-:W-:Y:S01]  /*7700*/  IMAD R110, R11, 0x15, RZ ;  /* 0x000000150b6e7824 */ /* 0x000fe200078e02ff */
[----:B------:R-:W5:Y:S02]  /*7710*/  LDC R62, c[0x0][0x268] ;  /* 0x00009a00ff3e7b82 */ /* 0x000f640000000800 */
[----:B------:R4:W-:Y:S01]  /*7720*/  STL [R1+0x698], R46 ;  /* 0x0006982e01007387 */ /* 0x0009e20000100800 */
[-C--:B---3--:R-:W-:Y:S01]  /*7730*/  LEA.HI.X.SX32 R28, R111, R0.reuse, 0x1, P1 ;  /* 0x000000006f1c7211 */ /* 0x088fe200008f0eff */
[C---:B------:R-:W-:Y:S01]  /*7740*/  IMAD R111, R11.reuse, 0x16, RZ ;  /* 0x000000160b6f7824 */ /* 0x040fe200078e02ff */
[----:B------:R-:W-:Y:S02]  /*7750*/  IADD3 R70, P1, R114, R7, RZ ;  /* 0x0000000772467210 */ /* 0x000fe40007f3e0ff */
[----:B--2---:R-:W-:Y:S01]  /*7760*/  LEA.HI.X.SX32 R12, R112, R0, 0x1, P3 ;  /* 0x00000000700c7211 */ /* 0x004fe200018f0eff */
[----:B------:R2:W-:Y:S01]  /*7770*/  STL [R1+0x6a0], R28 ;  /* 0x0006a01c01007387 */ /* 0x0005e20000100800 */
[----:B------:R-:W3:Y:S01]  /*7780*/  LDC R61, c[0x0][0x268] ;  /* 0x00009a00ff3d7b82 */ /* 0x000ee20000000800 */
[----:B------:R-:W-:Y:S01]  /*7790*/  IMAD R112, R11, 0x17, RZ ;  /* 0x000000170b707824 */ /* 0x000fe200078e02ff */
[----:B------:R-:W-:Y:S01]  /*77a0*/  SHF.R.S32.HI R171, RZ, 0x1f, R110 ;  /* 0x0000001fffab7819 */ /* 0x000fe2000001146e */
[----:B------:R1:W-:Y:S01]  /*77b0*/  STL [R1+0x6a8], R12 ;  /* 0x0006a80c01007387 */ /* 0x0003e20000100800 */
[----:B----4-:R-:W-:Y:S01]  /*77c0*/  IMAD R46, R145, 0x2, R74 ;  /* 0x00000002912e7824 */ /* 0x010fe200078e024a */
[----:B------:R-:W-:-:S02]  /*77d0*/  SHF.R.S32.HI R172, RZ, 0x1f, R111 ;  /* 0x0000001fffac7819 */ /* 0x000fc4000001146f */
[----:B------:R-:W-:Y:S01]  /*77e0*/  SHF.R.S32.HI R173, RZ, 0x1f, R112 ;  /* 0x0000001fffad7819 */ /* 0x000fe20000011470 */
[----:B------:R-:W4:Y:S01]  /*77f0*/  LDC R88, c[0x0][0x268] ;  /* 0x00009a00ff587b82 */ /* 0x000f220000000800 */
[-C--:B--2---:R-:W-:Y:S02]  /*7800*/  IADD3 R28, P0, R113, R7.reuse, RZ ;  /* 0x00000007711c7210 */ /* 0x084fe40007f1e0ff */
[----:B-1----:R-:W-:-:S03]  /*7810*/  IADD3 R12, P3, R115, R7, RZ ;  /* 0x00000007730c7210 */ /* 0x002fc60007f7e0ff */
[----:B------:R1:W-:Y:S01]  /*7820*/  STL [R1+0x6b4], R28 ;  /* 0x0006b41c01007387 */ /* 0x0003e20000100800 */
[-C--:B------:R-:W-:Y:S01]  /*7830*/  LEA.HI.X.SX32 R72, R113, R0.reuse, 0x1, P0 ;  /* 0x0000000071487211 */ /* 0x080fe200000f0eff */
[----:B------:R-:W2:Y:S01]  /*7840*/  LDC R84, c[0x0][0x268] ;  /* 0x00009a00ff547b82 */ /* 0x000ea20000000800 */
[----:B------:R-:W-:Y:S01]  /*7850*/  IMAD R113, R11, 0x18, RZ ;  /* 0x000000180b717824 */ /* 0x000fe200078e02ff */
[----:B------:R0:W-:Y:S04]  /*7860*/  STL [R1+0x6c4], R70 ;  /* 0x0006c44601007387 */ /* 0x0001e80000100800 */
[----:B------:R0:W-:Y:S01]  /*7870*/  STL [R1+0x6cc], R12 ;  /* 0x0006cc0c01007387 */ /* 0x0001e20000100800 */
[----:B------:R-:W-:Y:S01]  /*7880*/  SHF.R.S32.HI R174, RZ, 0x1f, R113 ;  /* 0x0000001fffae7819 */ /* 0x000fe20000011471 */
[----:B-1----:R-:W-:Y:S01]  /*7890*/  IMAD R28, R147, 0x2, R46 ;  /* 0x00000002931c7824 */ /* 0x002fe200078e022e */
[----:B------:R-:W1:Y:S01]  /*78a0*/  LDC R80, c[0x0][0x268] ;  /* 0x00009a00ff507b82 */ /* 0x000e620000000800 */
[----:B------:R5:W-:Y:S01]  /*78b0*/  STL [R1+0x6b0], R72 ;  /* 0x0006b04801007387 */ /* 0x000be20000100800 */
[C---:B------:R-:W-:Y:S01]  /*78c0*/  IMAD R147, R11.reuse, 0x37, RZ ;  /* 0x000000370b937824 */ /* 0x040fe200078e02ff */
[-C--:B0-----:R-:W-:Y:S01]  /*78d0*/  LEA.HI.X.SX32 R70, R114, R0.reuse, 0x1, P1 ;  /* 0x0000000072467211 */ /* 0x081fe200008f0eff */
[----:B------:R-:W-:Y:S01]  /*78e0*/  IMAD R114, R11, 0x19, RZ ;  /* 0x000000190b727824 */ /* 0x000fe200078e02ff */
[----:B------:R-:W-:-:S03]  /*78f0*/  LEA.HI.X.SX32 R12, R115, R0, 0x1, P3 ;  /* 0x00000000730c7211 */ /* 0x000fc600018f0eff */
[----:B------:R0:W-:Y:S01]  /*7900*/  STL [R1+0x6c0], R70 ;  /* 0x0006c04601007387 */ /* 0x0001e20000100800 */
[-C--:B------:R-:W-:Y:S01]  /*7910*/  IADD3 R108, P3, R118, R7.reuse, RZ ;  /* 0x00000007766c7210 */ /* 0x080fe20007f7e0ff */
[----:B------:R-:W1:Y:S01]  /*7920*/  LDC R78, c[0x0][0x268] ;  /* 0x00009a00ff4e7b82 */ /* 0x000e620000000800 */
[----:B-----5:R-:W-:Y:S01]  /*7930*/  IMAD R72, R149, 0x2, R28 ;  /* 0x0000000295487824 */ /* 0x020fe200078e021c */
[----:B------:R5:W-:Y:S01]  /*7940*/  STL [R1+0x6c8], R12 ;  /* 0x0006c80c01007387 */ /* 0x000be20000100800 */
[C---:B------:R-:W-:Y:S01]  /*7950*/  IMAD R115, R11.reuse, 0x1a, RZ ;  /* 0x0000001a0b737824 */ /* 0x040fe200078e02ff */
[----:B------:R-:W-:Y:S01]  /*7960*/  SHF.R.S32.HI R175, RZ, 0x1f, R114 ;  /* 0x0000001fffaf7819 */ /* 0x000fe20000011472 */
[----:B------:R-:W-:Y:S01]  /*7970*/  IMAD R149, R11, 0x38, RZ ;  /* 0x000000380b957824 */ /* 0x000fe200078e02ff */
[----:B------:R-:W-:Y:S02]  /*7980*/  SHF.R.S32.HI R205, RZ, 0x1f, R147 ;  /* 0x0000001fffcd7819 */ /* 0x000fe40000011493 */
[----:B0-----:R-:W-:Y:S01]  /*7990*/  IADD3 R70, P0, R116, R7, RZ ;  /* 0x0000000774467210 */ /* 0x001fe20007f1e0ff */
[----:B------:R-:W0:Y:S01]  /*79a0*/  LDC R56, c[0x0][0x268] ;  /* 0x00009a00ff387b82 */ /* 0x000e220000000800 */
[----:B------:R-:W-:-:S02]  /*79b0*/  SHF.R.S32.HI R176, RZ, 0x1f, R115 ;  /* 0x0000001fffb07819 */ /* 0x000fc40000011473 */
[----:B-----5:R-:W-:Y:S01]  /*79c0*/  IADD3 R12, P1, R117, R7, RZ ;  /* 0x00000007750c7210 */ /* 0x020fe20007f3e0ff */
[----:B------:R5:W-:Y:S01]  /*79d0*/  STL [R1+0x6d4], R70 ;  /* 0x0006d44601007387 */ /* 0x000be20000100800 */
[----:B------:R-:W-:-:S03]  /*79e0*/  SHF.R.S32.HI R206, RZ, 0x1f, R149 ;  /* 0x0000001fffce7819 */ /* 0x000fc60000011495 */
[----:B------:R3:W-:Y:S01]  /*79f0*/  STL [R1+0x6dc], R12 ;  /* 0x0006dc0c01007387 */ /* 0x0007e20000100800 */
[----:B------:R-:W0:Y:S03]  /*7a00*/  LDC R55, c[0x0][0x268] ;  /* 0x00009a00ff377b82 */ /* 0x000e260000000800 */
[----:B------:R4:W-:Y:S01]  /*7a10*/  STL [R1+0x6e4], R108 ;  /* 0x0006e46c01007387 */ /* 0x0009e20000100800 */
[----:B-----5:R-:W-:Y:S01]  /*7a20*/  IMAD R70, R105, 0x2, R72 ;  /* 0x0000000269467824 */ /* 0x020fe200078e0248 */
[-C--:B------:R-:W-:Y:S01]  /*7a30*/  LEA.HI.X.SX32 R105, R118, R0.reuse, 0x1, P3 ;  /* 0x0000000076697211 */ /* 0x080fe200018f0eff */
[C---:B------:R-:W-:Y:S02]  /*7a40*/  IMAD R118, R11.reuse, 0x1d, RZ ;  /* 0x0000001d0b767824 */ /* 0x040fe400078e02ff */
[----:B------:R-:W5:Y:S01]  /*7a50*/  LDC R54, c[0x0][0x268] ;  /* 0x00009a00ff367b82 */ /* 0x000f620000000800 */
[----:B---3--:R-:W-:Y:S01]  /*7a60*/  LEA.HI.X.SX32 R12, R116, R0, 0x1, P0 ;  /* 0x00000000740c7211 */ /* 0x008fe200000f0eff */
[----:B------:R-:W-:Y:S01]  /*7a70*/  IMAD R116, R11, 0x1b, RZ ;  /* 0x0000001b0b747824 */ /* 0x000fe200078e02ff */
[----:B------:R-:W-:-:S02]  /*7a80*/  SHF.R.S32.HI R179, RZ, 0x1f, R118 ;  /* 0x0000001fffb37819 */ /* 0x000fc40000011476 */
[----:B----4-:R-:W-:Y:S01]  /*7a90*/  LEA.HI.X.SX32 R108, R117, R0, 0x1, P1 ;  /* 0x00000000756c7211 */ /* 0x010fe200008f0eff */
[----:B------:R3:W-:Y:S02]  /*7aa0*/  STL [R1+0x6d0], R12 ;  /* 0x0006d00c01007387 */ /* 0x0007e40000100800 */
[----:B------:R-:W4:Y:S01]  /*7ab0*/  LDC R53, c[0x0][0x268] ;  /* 0x00009a00ff357b82 */ /* 0x000f220000000800 */
[----:B------:R-:W-:Y:S01]  /*7ac0*/  IMAD R117, R11, 0x1c, RZ ;  /* 0x0000001c0b757824 */ /* 0x000fe200078e02ff */
[----:B------:R-:W-:Y:S01]  /*7ad0*/  SHF.R.S32.HI R177, RZ, 0x1f, R116 ;  /* 0x0000001fffb17819 */ /* 0x000fe20000011474 */
[----:B------:R2:W-:Y:S03]  /*7ae0*/  STL [R1+0x6d8], R108 ;  /* 0x0006d86c01007387 */ /* 0x0005e60000100800 */
[----:B------:R-:W-:Y:S01]  /*7af0*/  SHF.R.S32.HI R178, RZ, 0x1f, R117 ;  /* 0x0000001fffb27819 */ /* 0x000fe20000011475 */
[----:B------:R1:W-:Y:S01]  /*7b00*/  STL [R1+0x6e0], R105 ;  /* 0x0006e06901007387 */ /* 0x0003e20000100800 */
[----:B------:R-:W4:Y:S01]  /*7b10*/  LDC R52, c[0x0][0x268] ;  /* 0x00009a00ff347b82 */ /* 0x000f220000000800 */
[----:B---3--:R-:W-:Y:S01]  /*7b20*/  IMAD R12, R103, 0x2, R70 ;  /* 0x00000002670c7824 */ /* 0x008fe200078e0246 */
[----:B------:R-:W-:-:S02]  /*7b30*/  IADD3 R103, P3, R107, R7, RZ ;  /* 0x000000076b677210 */ /* 0x000fc40007f7e0ff */
[----:B--2---:R-:W-:Y:S01]  /*7b40*/  IADD3 R108, P0, R68, R7, RZ ;  /* 0x00000007446c7210 */ /* 0x004fe20007f1e0ff */
[----:B------:R-:W-:-:S03]  /*7b50*/  IMAD R69, R69, 0x2, R12 ;  /* 0x0000000245457824 */ /* 0x000fc600078e020c */
[----:B------:R-:W2:Y:S01]  /*7b60*/  LDC R81, c[0x0][0x268] ;  /* 0x00009a00ff517b82 */ /* 0x000ea20000000800 */
[----:B-1----:R-:W-:Y:S01]  /*7b70*/  IADD3 R105, P1, R106, R7, RZ ;  /* 0x000000076a697210 */ /* 0x002fe20007f3e0ff */
[----:B------:R1:W-:Y:S01]  /*7b80*/  STL [R1+0x6ec], R108 ;  /* 0x0006ec6c01007387 */ /* 0x0003e20000100800 */
[----:B------:R-:W-:-:S03]  /*7b90*/  IMAD R6, R6, 0x4, R69 ;  /* 0x0000000406067824 */ /* 0x000fc600078e0245 */
[----:B------:R3:W-:Y:S02]  /*7ba0*/  STL [R1+0x6f4], R105 ;  /* 0x0006f46901007387 */ /* 0x0007e40000100800 */
[----:B------:R-:W2:Y:S02]  /*7bb0*/  LDC R79, c[0x0][0x268] ;  /* 0x00009a00ff4f7b82 */ /* 0x000ea40000000800 */
[----:B------:R0:W-:Y:S01]  /*7bc0*/  STL [R1+0x704], R103 ;  /* 0x0007046701007387 */ /* 0x0001e20000100800 */
[----:B-1----:R-:W-:Y:S02]  /*7bd0*/  CS2R R108, SRZ ;  /* 0x00000000006c7805 */ /* 0x002fe4000001ff00 */
[----:B---3--:R-:W-:-:S03]  /*7be0*/  LEA.HI.X.SX32 R105, R68, R0, 0x1, P0 ;  /* 0x0000000044697211 */ /* 0x008fc600000f0eff */
[----:B------:R-:W1:Y:S01]  /*7bf0*/  LDC R77, c[0x0][0x268] ;  /* 0x00009a00ff4d7b82 */ /* 0x000e620000000800 */
[-C--:B------:R-:W-:Y:S02]  /*7c00*/  LEA.HI.X.SX32 R68, R106, R0.reuse, 0x1, P1 ;  /* 0x000000006a447211 */ /* 0x080fe400008f0eff */
[----:B0-----:R-:W-:Y:S01]  /*7c10*/  LEA.HI.X.SX32 R103, R107, R0, 0x1, P3 ;  /* 0x000000006b677211 */ /* 0x001fe200018f0eff */
[----:B------:R0:W-:Y:S01]  /*7c20*/  STL [R1+0x6e8], R105 ;  /* 0x0006e86901007387 */ /* 0x0001e20000100800 */
[----:B------:R-:W-:-:S03]  /*7c30*/  CS2R R106, SRZ ;  /* 0x00000000006a7805 */ /* 0x000fc6000001ff00 */
[----:B------:R3:W-:Y:S01]  /*7c40*/  STL [R1+0x6f0], R68 ;  /* 0x0006f04401007387 */ /* 0x0007e20000100800 */
[----:B------:R-:W1:Y:S03]  /*7c50*/  LDC R75, c[0x0][0x268] ;  /* 0x00009a00ff4b7b82 */ /* 0x000e660000000800 */
[----:B------:R5:W-:Y:S01]  /*7c60*/  STL [R1+0x700], R103 ;  /* 0x0007006701007387 */ /* 0x000be20000100800 */
[----:B0-----:R-:W-:-:S04]  /*7c70*/  IADD3 R105, P3, R104, R7, RZ ;  /* 0x0000000768697210 */ /* 0x001fc80007f7e0ff */
[----:B------:R-:W0:Y:S01]  /*7c80*/  LDC R73, c[0x0][0x268] ;  /* 0x00009a00ff497b82 */ /* 0x000e220000000800 */
[-C--:B---3--:R-:W-:Y:S02]  /*7c90*/  IADD3 R68, P0, R64, R7.reuse, RZ ;  /* 0x0000000740447210 */ /* 0x088fe40007f1e0ff */
[----:B-----5:R-:W-:-:S03]  /*7ca0*/  IADD3 R103, P1, R66, R7, RZ ;  /* 0x0000000742677210 */ /* 0x020fc60007f3e0ff */
[----:B------:R3:W-:Y:S02]  /*7cb0*/  STL [R1+0x70c], R68 ;  /* 0x00070c4401007387 */ /* 0x0007e40000100800 */
[----:B------:R-:W5:Y:S02]  /*7cc0*/  LDC R71, c[0x0][0x268] ;  /* 0x00009a00ff477b82 */ /* 0x000f640000000800 */
[----:B------:R4:W-:Y:S04]  /*7cd0*/  STL [R1+0x714], R103 ;  /* 0x0007146701007387 */ /* 0x0009e80000100800 */
[----:B------:R2:W-:Y:S01]  /*7ce0*/  STL [R1+0x71c], R105 ;  /* 0x00071c6901007387 */ /* 0x0005e20000100800 */
[----:B---3--:R-:W-:Y:S01]  /*7cf0*/  IMAD R68, R59, 0x2, R6 ;  /* 0x000000023b447824 */ /* 0x008fe200078e0206 */
[-C--:B------:R-:W-:Y:S01]  /*7d00*/  LEA.HI.X.SX32 R59, R104, R0.reuse, 0x1, P3 ;  /* 0x00000000683b7211 */ /* 0x080fe200018f0eff */
[----:B------:R-:W3:Y:S01]  /*7d10*/  LDC R45, c[0x0][0x268] ;  /* 0x00009a00ff2d7b82 */ /* 0x000ee20000000800 */
[----:B----4-:R-:W-:-:S02]  /*7d20*/  LEA.HI.X.SX32 R103, R64, R0, 0x1, P0 ;  /* 0x0000000040677211 */ /* 0x010fc400000f0eff */
[----:B------:R-:W-:Y:S01]  /*7d30*/  LEA.HI.X.SX32 R64, R66, R0, 0x1, P1 ;  /* 0x0000000042407211 */ /* 0x000fe200008f0eff */
[----:B------:R-:W-:Y:S01]  /*7d40*/  IMAD R66, R57, 0x2, R68 ;  /* 0x0000000239427824 */ /* 0x000fe200078e0244 */
[-C--:B------:R-:W-:Y:S01]  /*7d50*/  IADD3 R57, P3, R100, R7.reuse, RZ ;  /* 0x0000000764397210 */ /* 0x080fe20007f7e0ff */
[----:B------:R-:W-:Y:S02]  /*7d60*/  STL [R1+0x708], R103 ;  /* 0x0007086701007387 */ /* 0x000fe40000100800 */
[----:B------:R-:W4:Y:S01]  /*7d70*/  LDC R44, c[0x0][0x268] ;  /* 0x00009a00ff2c7b82 */ /* 0x000f220000000800 */
[----:B--2---:R-:W-:Y:S01]  /*7d80*/  CS2R R104, SRZ ;  /* 0x0000000000687805 */ /* 0x004fe2000001ff00 */
[----:B------:R2:W-:Y:S04]  /*7d90*/  STL [R1+0x710], R64 ;  /* 0x0007104001007387 */ /* 0x0005e80000100800 */
[----:B------:R1:W-:Y:S02]  /*7da0*/  STL [R1+0x718], R59 ;  /* 0x0007183b01007387 */ /* 0x0003e40000100800 */
[----:B------:R-:W4:Y:S01]  /*7db0*/  LDC R67, c[0x0][0x268] ;  /* 0x00009a00ff437b82 */ /* 0x000f220000000800 */
[----:B--2---:R-:W-:-:S07]  /*7dc0*/  IADD3 R64, P0, R42, R7, RZ ;  /* 0x000000072a407210 */ /* 0x004fce0007f1e0ff */
[----:B------:R-:W2:Y:S01]  /*7dd0*/  LDC R65, c[0x0][0x268] ;  /* 0x00009a00ff417b82 */ /* 0x000ea20000000800 */
[----:B-1----:R-:W-:Y:S01]  /*7de0*/  IADD3 R59, P1, R99, R7, RZ ;  /* 0x00000007633b7210 */ /* 0x002fe20007f3e0ff */
[----:B------:R1:W-:Y:S01]  /*7df0*/  STL [R1+0x724], R64 ;  /* 0x0007244001007387 */ /* 0x0003e20000100800 */
[----:B------:R-:W-:-:S03]  /*7e00*/  LEA.HI.X.SX32 R42, R42, R0, 0x1, P0 ;  /* 0x000000002a2a7211 */ /* 0x000fc600000f0eff */
[----:B------:R-:W-:Y:S02]  /*7e10*/  STL [R1+0x72c], R59 ;  /* 0x00072c3b01007387 */ /* 0x000fe40000100800 */
[----:B------:R-:W2:Y:S02]  /*7e20*/  LDC R41, c[0x0][0x268] ;  /* 0x00009a00ff297b82 */ /* 0x000ea40000000800 */
[----:B------:R0:W-:Y:S01]  /*7e30*/  STL [R1+0x734], R57 ;  /* 0x0007343901007387 */ /* 0x0001e20000100800 */
[----:B-1----:R-:W-:Y:S01]  /*7e40*/  IMAD R64, R37, 0x2, R66 ;  /* 0x0000000225407824 */ /* 0x002fe200078e0242 */
[-C--:B------:R-:W-:Y:S02]  /*7e50*/  LEA.HI.X.SX32 R37, R100, R0.reuse, 0x1, P3 ;  /* 0x0000000064257211 */ /* 0x080fe400018f0eff */
[----:B------:R1:W-:Y:S02]  /*7e60*/  STL [R1+0x720], R42 ;  /* 0x0007202a01007387 */ /* 0x0003e40000100800 */
[----:B------:R-:W2:Y:S01]  /*7e70*/  LDC R40, c[0x0][0x268] ;  /* 0x00009a00ff287b82 */ /* 0x000ea20000000800 */
[----:B0-----:R-:W-:Y:S01]  /*7e80*/  LEA.HI.X.SX32 R57, R99, R0, 0x1, P1 ;  /* 0x0000000063397211 */ /* 0x001fe200008f0eff */
[----:B-1----:R-:W-:-:S04]  /*7e90*/  IMAD R42, R23, 0x2, R64 ;  /* 0x00000002172a7824 */ /* 0x002fc800078e0240 */
[----:B------:R0:W-:Y:S01]  /*7ea0*/  STL [R1+0x728], R57 ;  /* 0x0007283901007387 */ /* 0x0001e20000100800 */
[-C--:B------:R-:W-:Y:S01]  /*7eb0*/  IADD3 R23, P3, R92, R7.reuse, RZ ;  /* 0x000000075c177210 */ /* 0x080fe20007f7e0ff */
[----:B------:R-:W1:Y:S01]  /*7ec0*/  LDC R39, c[0x0][0x268] ;  /* 0x00009a00ff277b82 */ /* 0x000e620000000800 */
[----:B------:R-:W-:Y:S01]  /*7ed0*/  IMAD R63, R63, 0x2, R42 ;  /* 0x000000023f3f7824 */ /* 0x000fe200078e022a */
[----:B------:R5:W-:Y:S03]  /*7ee0*/  STL [R1+0x730], R37 ;  /* 0x0007302501007387 */ /* 0x000be60000100800 */
[----:B------:R-:W-:Y:S01]  /*7ef0*/  IMAD R62, R62, 0x2, R63 ;  /* 0x000000023e3e7824 */ /* 0x000fe200078e023f */
[----:B0-----:R-:W-:-:S03]  /*7f00*/  IADD3 R57, P0, R90, R7, RZ ;  /* 0x000000075a397210 */ /* 0x001fc60007f1e0ff */
[----:B------:R-:W-:Y:S01]  /*7f10*/  IMAD R61, R61, 0x4, R62 ;  /* 0x000000043d3d7824 */ /* 0x000fe200078e023e */
[----:B------:R-:W0:Y:S01]  /*7f20*/  LDC R60, c[0x0][0x268] ;  /* 0x00009a00ff3c7b82 */ /* 0x000e220000000800 */
[----:B-----5:R-:W-:Y:S01]  /*7f30*/  IADD3 R37, P1, R91, R7, RZ ;  /* 0x000000075b257210 */ /* 0x020fe20007f3e0ff */
[----:B------:R5:W-:Y:S01]  /*7f40*/  STL [R1+0x744], R57 ;  /* 0x0007443901007387 */ /* 0x000be20000100800 */
[----:B------:R-:W-:-:S03]  /*7f50*/  IMAD R59, R88, 0x2, R61 ;  /* 0x00000002583b7824 */ /* 0x000fc600078e023d */
[----:B------:R3:W-:Y:S02]  /*7f60*/  STL [R1+0x74c], R37 ;  /* 0x00074c2501007387 */ /* 0x0007e40000100800 */
[----:B------:R-:W0:Y:S02]  /*7f70*/  LDC R58, c[0x0][0x268] ;  /* 0x00009a00ff3a7b82 */ /* 0x000e240000000800 */
[----:B------:R4:W-:Y:S01]  /*7f80*/  STL [R1+0x754], R23 ;  /* 0x0007541701007387 */ /* 0x0009e20000100800 */
[----:B-----5:R-:W-:-:S05]  /*7f90*/  LEA.HI.X.SX32 R57, R90, R0, 0x1, P0 ;  /* 0x000000005a397211 */ /* 0x020fca00000f0eff */
[----:B------:R-:W5:Y:S01]  /*7fa0*/  LDC R36, c[0x0][0x268] ;  /* 0x00009a00ff247b82 */ /* 0x000f620000000800 */
[-C--:B---3--:R-:W-:Y:S01]  /*7fb0*/  LEA.HI.X.SX32 R37, R91, R0.reuse, 0x1, P1 ;  /* 0x000000005b257211 */ /* 0x088fe200008f0eff */
[----:B------:R3:W-:Y:S01]  /*7fc0*/  STL [R1+0x740], R57 ;  /* 0x0007403901007387 */ /* 0x0007e20000100800 */
[----:B------:R-:W-:Y:S02]  /*7fd0*/  CS2R R90, SRZ ;  /* 0x00000000005a7805 */ /* 0x000fe4000001ff00 */
[----:B----4-:R-:W-:Y:S01]  /*7fe0*/  LEA.HI.X.SX32 R23, R92, R0, 0x1, P3 ;  /* 0x000000005c177211 */ /* 0x010fe200018f0eff */
[----:B------:R4:W-:Y:S02]  /*7ff0*/  STL [R1+0x748], R37 ;  /* 0x0007482501007387 */ /* 0x0009e40000100800 */
[----:B------:R-:W5:Y:S02]  /*8000*/  LDC R35, c[0x0][0x268] ;  /* 0x00009a00ff237b82 */ /* 0x000f640000000800 */
[----:B------:R2:W-:Y:S01]  /*8010*/  STL [R1+0x750], R23 ;  /* 0x0007501701007387 */ /* 0x0005e20000100800 */
[----:B---3--:R-:W-:-:S02]  /*8020*/  IADD3 R57, P0, R89, R7, RZ ;  /* 0x0000000759397210 */ /* 0x008fc40007f1e0ff */
[----:B----4-:R-:W-:-:S03]  /*8030*/  IADD3 R37, P1, R93, R7, RZ ;  /* 0x000000075d257210 */ /* 0x010fc60007f3e0ff */
[----:B------:R3:W-:Y:S01]  /*8040*/  STL [R1+0x75c], R57 ;  /* 0x00075c3901007387 */ /* 0x0007e20000100800 */
[----:B------:R-:W4:Y:S01]  /*8050*/  LDC R34, c[0x0][0x268] ;  /* 0x00009a00ff227b82 */ /* 0x000f220000000800 */
[----:B--2---:R-:W-:Y:S02]  /*8060*/  IADD3 R23, P3, R97, R7, RZ ;  /* 0x0000000761177210 */ /* 0x004fe40007f7e0ff */
[----:B------:R2:W-:Y:S04]  /*8070*/  STL [R1+0x764], R37 ;  /* 0x0007642501007387 */ /* 0x0005e80000100800 */
[----:B------:R1:W-:Y:S01]  /*8080*/  STL [R1+0x76c], R23 ;  /* 0x00076c1701007387 */ /* 0x0003e20000100800 */
[----:B------:R-:W4:Y:S01]  /*8090*/  LDC R33, c[0x0][0x268] ;  /* 0x00009a00ff217b82 */ /* 0x000f220000000800 */
[----:B---3--:R-:W-:-:S02]  /*80a0*/  LEA.HI.X.SX32 R57, R89, R0, 0x1, P0 ;  /* 0x0000000059397211 */ /* 0x008fc400000f0eff */
[----:B------:R-:W-:Y:S02]  /*80b0*/  CS2R R88, SRZ ;  /* 0x0000000000587805 */ /* 0x000fe4000001ff00 */
[-C--:B--2---:R-:W-:Y:S01]  /*80c0*/  LEA.HI.X.SX32 R37, R93, R0.reuse, 0x1, P1 ;  /* 0x000000005d257211 */ /* 0x084fe200008f0eff */
[----:B------:R2:W-:Y:S01]  /*80d0*/  STL [R1+0x758], R57 ;  /* 0x0007583901007387 */ /* 0x0005e20000100800 */
[----:B------:R-:W-:Y:S01]  /*80e0*/  CS2R R92, SRZ ;  /* 0x00000000005c7805 */ /* 0x000fe2000001ff00 */
[----:B------:R-:W3:Y:S01]  /*80f0*/  LDC R32, c[0x0][0x268] ;  /* 0x00009a00ff207b82 */ /* 0x000ee20000000800 */
[----:B-1----:R-:W-:Y:S01]  /*8100*/  LEA.HI.X.SX32 R23, R97, R0, 0x1, P3 ;  /* 0x0000000061177211 */ /* 0x002fe200018f0eff */
[----:B------:R1:W-:Y:S04]  /*8110*/  STL [R1+0x760], R37 ;  /* 0x0007602501007387 */ /* 0x0003e80000100800 */
[----:B------:R0:W-:Y:S01]  /*8120*/  STL [R1+0x768], R23 ;  /* 0x0007681701007387 */ /* 0x0001e20000100800 */
[-C--:B--2---:R-:W-:Y:S01]  /*8130*/  IADD3 R57, P3, R102, R7.reuse, RZ ;  /* 0x0000000766397210 */ /* 0x084fe20007f7e0ff */
[----:B------:R-:W2:Y:S01]  /*8140*/  LDC R51, c[0x0][0x268] ;  /* 0x00009a00ff337b82 */ /* 0x000ea20000000800 */
[----:B-1----:R-:W-:-:S02]  /*8150*/  IADD3 R37, P0, R95, R7, RZ ;  /* 0x000000075f257210 */ /* 0x002fc40007f1e0ff */
[----:B0-----:R-:W-:-:S03]  /*8160*/  IADD3 R23, P1, R101, R7, RZ ;  /* 0x0000000765177210 */ /* 0x001fc60007f3e0ff */
[----:B------:R0:W-:Y:S02]  /*8170*/  STL [R1+0x774], R37 ;  /* 0x0007742501007387 */ /* 0x0001e40000100800 */
[----:B------:R-:W1:Y:S02]  /*8180*/  LDC R49, c[0x0][0x268] ;  /* 0x00009a00ff317b82 */ /* 0x000e640000000800 */
[----:B------:R5:W-:Y:S04]  /*8190*/  STL [R1+0x784], R23 ;  /* 0x0007841701007387 */ /* 0x000be80000100800 */
[----:B------:R5:W-:Y:S02]  /*81a0*/  STL [R1+0x78c], R57 ;  /* 0x00078c3901007387 */ /* 0x000be40000100800 */
[----:B------:R-:W1:Y:S01]  /*81b0*/  LDC R47, c[0x0][0x268] ;  /* 0x00009a00ff2f7b82 */ /* 0x000e620000000800 */
[----:B0-----:R-:W-:Y:S01]  /*81c0*/  IMAD R37, R84, 0x2, R59 ;  /* 0x0000000254257824 */ /* 0x001fe200078e023b */
[----:B------:R-:W-:-:S02]  /*81d0*/  LEA.HI.X.SX32 R84, R102, R0, 0x1, P3 ;  /* 0x0000000066547211 */ /* 0x000fc400018f0eff */
[----:B------:R-:W-:Y:S02]  /*81e0*/  CS2R R102, SRZ ;  /* 0x0000000000667805 */ /* 0x000fe4000001ff00 */
[-C--:B-----5:R-:W-:Y:S02]  /*81f0*/  LEA.HI.X.SX32 R23, R95, R0.reuse, 0x1, P0 ;  /* 0x000000005f177211 */ /* 0x0a0fe400000f0eff */
[----:B------:R-:W0:Y:S01]  /*8200*/  LDC R43, c[0x0][0x268] ;  /* 0x00009a00ff2b7b82 */ /* 0x000e220000000800 */
[----:B------:R-:W-:Y:S02]  /*8210*/  LEA.HI.X.SX32 R57, R101, R0, 0x1, P1 ;  /* 0x0000000065397211 */ /* 0x000fe400008f0eff */
[----:B------:R5:W-:Y:S01]  /*8220*/  STL [R1+0x770], R23 ;  /* 0x0007701701007387 */ /* 0x000be20000100800 */
[----:B------:R-:W-:-:S03]  /*8230*/  CS2R R100, SRZ ;  /* 0x0000000000647805 */ /* 0x000fc6000001ff00 */
[----:B------:R4:W-:Y:S01]  /*8240*/  STL [R1+0x780], R57 ;  /* 0x0007803901007387 */ /* 0x0009e20000100800 */
[----:B------:R-:W0:Y:S03]  /*8250*/  LDC R27, c[0x0][0x268] ;  /* 0x00009a00ff1b7b82 */ /* 0x000e260000000800 */
[----:B------:R3:W-:Y:S01]  /*8260*/  STL [R1+0x788], R84 ;  /* 0x0007885401007387 */ /* 0x0007e20000100800 */
[----:B-----5:R-:W-:Y:S01]  /*8270*/  IMAD R23, R80, 0x2, R37 ;  /* 0x0000000250177824 */ /* 0x020fe200078e0225 */
[-C--:B------:R-:W-:Y:S02]  /*8280*/  IADD3 R80, P3, R98, R7.reuse, RZ ;  /* 0x0000000762507210 */ /* 0x080fe40007f7e0ff */
[-C--:B----4-:R-:W-:Y:S01]  /*8290*/  IADD3 R57, P0, R94, R7.reuse, RZ ;  /* 0x000000075e397210 */ /* 0x090fe20007f1e0ff */
[----:B------:R-:W4:Y:S01]  /*82a0*/  LDC R26, c[0x0][0x268] ;  /* 0x00009a00ff1a7b82 */ /* 0x000f220000000800 */
[----:B---3--:R-:W-:-:S03]  /*82b0*/  IADD3 R84, P1, R96, R7, RZ ;  /* 0x0000000760547210 */ /* 0x008fc60007f3e0ff */
[----:B------:R3:W-:Y:S04]  /*82c0*/  STL [R1+0x794], R57 ;  /* 0x0007943901007387 */ /* 0x0007e80000100800 */
[----:B------:R5:W-:Y:S01]  /*82d0*/  STL [R1+0x79c], R84 ;  /* 0x00079c5401007387 */ /* 0x000be20000100800 */
[----:B------:R-:W4:Y:S03]  /*82e0*/  LDC R25, c[0x0][0x268] ;  /* 0x00009a00ff197b82 */ /* 0x000f260000000800 */
[----:B------:R2:W-:Y:S01]  /*82f0*/  STL [R1+0x7a4], R80 ;  /* 0x0007a45001007387 */ /* 0x0005e20000100800 */
[----:B---3--:R-:W-:Y:S01]  /*8300*/  IMAD R57, R78, 0x2, R23 ;  /* 0x000000024e397824 */ /* 0x008fe200078e0217 */
[----:B------:R-:W-:-:S02]  /*8310*/  LEA.HI.X.SX32 R78, R98, R0, 0x1, P3 ;  /* 0x00000000624e7211 */ /* 0x000fc400018f0eff */
[----:B------:R-:W-:Y:S01]  /*8320*/  CS2R R98, SRZ ;  /* 0x0000000000627805 */ /* 0x000fe2000001ff00 */
[----:B------:R-:W3:Y:S01]  /*8330*/  LDC R38, c[0x0][0x268] ;  /* 0x00009a00ff267b82 */ /* 0x000ee20000000800 */
[-C--:B-----5:R-:W-:Y:S01]  /*8340*/  LEA.HI.X.SX32 R84, R94, R0.reuse, 0x1, P0 ;  /* 0x000000005e547211 */ /* 0x0a0fe200000f0eff */
[----:B------:R-:W-:Y:S01]  /*8350*/  IMAD R56, R56, 0x2, R57 ;  /* 0x0000000238387824 */ /* 0x000fe200078e0239 */
[----:B------:R-:W-:Y:S02]  /*8360*/  CS2R R94, SRZ ;  /* 0x00000000005e7805 */ /* 0x000fe4000001ff00 */
[----:B--2---:R-:W-:Y:S01]  /*8370*/  LEA.HI.X.SX32 R80, R96, R0, 0x1, P1 ;  /* 0x0000000060507211 */ /* 0x004fe200008f0eff */
[----:B------:R2:W-:Y:S01]  /*8380*/  STL [R1+0x790], R84 ;  /* 0x0007905401007387 */ /* 0x0005e20000100800 */
[----:B------:R-:W-:Y:S01]  /*8390*/  IMAD R55, R55, 0x2, R56 ;  /* 0x0000000237377824 */ /* 0x000fe200078e0238 */
[----:B------:R-:W5:Y:S01]  /*83a0*/  LDC R22, c[0x0][0x268] ;  /* 0x00009a00ff167b82 */ /* 0x000f620000000800 */
[----:B------:R-:W-:Y:S01]  /*83b0*/  CS2R R96, SRZ ;  /* 0x0000000000607805 */ /* 0x000fe2000001ff00 */
[----:B------:R1:W-:Y:S01]  /*83c0*/  STL [R1+0x798], R80 ;  /* 0x0007985001007387 */ /* 0x0003e20000100800 */
[----:B------:R-:W-:-:S03]  /*83d0*/  IMAD R54, R54, 0x4, R55 ;  /* 0x0000000436367824 */ /* 0x000fc600078e0237 */
[----:B------:R0:W-:Y:S01]  /*83e0*/  STL [R1+0x7a0], R78 ;  /* 0x0007a04e01007387 */ /* 0x0001e20000100800 */
[----:B------:R-:W-:Y:S01]  /*83f0*/  IMAD R53, R53, 0x2, R54 ;  /* 0x0000000235357824 */ /* 0x000fe200078e0236 */
[-C--:B--2---:R-:W-:Y:S01]  /*8400*/  IADD3 R84, P0, R85, R7.reuse, RZ ;  /* 0x0000000755547210 */ /* 0x084fe20007f1e0ff */
[----:B------:R-:W2:Y:S02]  /*8410*/  LDC R21, c[0x0][0x268] ;  /* 0x00009a00ff157b82 */ /* 0x000ea40000000800 */
[----:B------:R-:W-:Y:S01]  /*8420*/  IMAD R52, R52, 0x2, R53 ;  /* 0x0000000234347824 */ /* 0x000fe200078e0235 */
[-C--:B-1----:R-:W-:Y:S01]  /*8430*/  IADD3 R80, P1, R86, R7.reuse, RZ ;  /* 0x0000000756507210 */ /* 0x082fe20007f3e0ff */
[----:B------:R1:W-:Y:S01]  /*8440*/  STL [R1+0x7ac], R84 ;  /* 0x0007ac5401007387 */ /* 0x0003e20000100800 */
[----:B0-----:R-:W-:-:S03]  /*8450*/  IADD3 R78, P3, R87, R7, RZ ;  /* 0x00000007574e7210 */ /* 0x001fc60007f7e0ff */
[----:B------:R0:W-:Y:S01]  /*8460*/  STL [R1+0x7b4], R80 ;  /* 0x0007b45001007387 */ /* 0x0001e20000100800 */
[----:B------:R-:W2:Y:S03]  /*8470*/  LDC R16, c[0x0][0x268] ;  /* 0x00009a00ff107b82 */ /* 0x000ea60000000800 */
[----:B------:R4:W-:Y:S01]  /*8480*/  STL [R1+0x7c4], R78 ;  /* 0x0007c44e01007387 */ /* 0x0009e20000100800 */
[----:B-1----:R-:W-:-:S04]  /*8490*/  LEA.HI.X.SX32 R84, R85, R0, 0x1, P0 ;  /* 0x0000000055547211 */ /* 0x002fc800000f0eff */
[----:B------:R-:W1:Y:S01]  /*84a0*/  LDC R15, c[0x0][0x268] ;  /* 0x00009a00ff0f7b82 */ /* 0x000e620000000800 */
[-C--:B0-----:R-:W-:Y:S01]  /*84b0*/  LEA.HI.X.SX32 R80, R86, R0.reuse, 0x1, P1 ;  /* 0x0000000056507211 */ /* 0x081fe200008f0eff */
[----:B------:R0:W-:Y:S01]  /*84c0*/  STL [R1+0x7a8], R84 ;  /* 0x0007a85401007387 */ /* 0x0001e20000100800 */
[----:B----4-:R-:W-:-:S03]  /*84d0*/  LEA.HI.X.SX32 R78, R87, R0, 0x1, P3 ;  /* 0x00000000574e7211 */ /* 0x010fc600018f0eff */
[----:B------:R4:W-:Y:S01]  /*84e0*/  STL [R1+0x7b0], R80 ;  /* 0x0007b05001007387 */ /* 0x0009e20000100800 */
[----:B------:R-:W-:Y:S01]  /*84f0*/  CS2R R86, SRZ ;  /* 0x0000000000567805 */ /* 0x000fe2000001ff00 */
[----:B------:R-:W1:Y:S02]  /*8500*/  LDC R14, c[0x0][0x268] ;  /* 0x00009a00ff0e7b82 */ /* 0x000e640000000800 */
[----:B------:R3:W-:Y:S01]  /*8510*/  STL [R1+0x7c0], R78 ;  /* 0x0007c04e01007387 */ /* 0x0007e20000100800 */
[-C--:B0-----:R-:W-:Y:S02]  /*8520*/  IADD3 R84, P0, R82, R7.reuse, RZ ;  /* 0x0000000752547210 */ /* 0x081fe40007f1e0ff */
[----:B----4-:R-:W-:-:S03]  /*8530*/  IADD3 R80, P1, R83, R7, RZ ;  /* 0x0000000753507210 */ /* 0x010fc60007f3e0ff */
[----:B------:R0:W-:Y:S01]  /*8540*/  STL [R1+0x7cc], R84 ;  /* 0x0007cc5401007387 */ /* 0x0001e20000100800 */
[-C--:B------:R-:W-:Y:S01]  /*8550*/  LEA.HI.X.SX32 R82, R82, R0.reuse, 0x1, P0 ;  /* 0x0000000052527211 */ /* 0x080fe200000f0eff */
[----:B------:R-:W4:Y:S01]  /*8560*/  LDC R31, c[0x0][0x268] ;  /* 0x00009a00ff1f7b82 */ /* 0x000f220000000800 */
[----:B---3--:R-:W-:Y:S01]  /*8570*/  IADD3 R78, P3, R50, R7, RZ ;  /* 0x00000007324e7210 */ /* 0x008fe20007f7e0ff */
[----:B------:R3:W-:Y:S04]  /*8580*/  STL [R1+0x7d4], R80 ;  /* 0x0007d45001007387 */ /* 0x0007e80000100800 */
[----:B------:R5:W-:Y:S02]  /*8590*/  STL [R1+0x7dc], R78 ;  /* 0x0007dc4e01007387 */ /* 0x000be40000100800 */
[----:B------:R-:W4:Y:S01]  /*85a0*/  LDC R29, c[0x0][0x268] ;  /* 0x00009a00ff1d7b82 */ /* 0x000f220000000800 */
[----:B0-----:R-:W-:Y:S01]  /*85b0*/  CS2R R84, SRZ ;  /* 0x0000000000547805 */ /* 0x001fe2000001ff00 */
[----:B------:R0:W-:Y:S01]  /*85c0*/  STL [R1+0x7c8], R82 ;  /* 0x0007c85201007387 */ /* 0x0001e20000100800 */
[----:B---3--:R-:W-:-:S02]  /*85d0*/  LEA.HI.X.SX32 R80, R83, R0, 0x1, P1 ;  /* 0x0000000053507211 */ /* 0x008fc400008f0eff */
[----:B-----5:R-:W-:-:S03]  /*85e0*/  LEA.HI.X.SX32 R78, R50, R0, 0x1, P3 ;  /* 0x00000000324e7211 */ /* 0x020fc600018f0eff */
[----:B------:R3:W-:Y:S01]  /*85f0*/  STL [R1+0x7d0], R80 ;  /* 0x0007d05001007387 */ /* 0x0007e20000100800 */
[C---:B------:R-:W-:Y:S01]  /*8600*/  IADD3 R50, P0, R48.reuse, R7, RZ ;  /* 0x0000000730327210 */ /* 0x040fe20007f1e0ff */
[----:B------:R-:W5:Y:S01]  /*8610*/  LDC R3, c[0x0][0x268] ;  /* 0x00009a00ff037b82 */ /* 0x000f620000000800 */
[----:B0-----:R-:W-:Y:S01]  /*8620*/  CS2R R82, SRZ ;  /* 0x0000000000527805 */ /* 0x001fe2000001ff00 */
[----:B------:R0:W-:Y:S01]  /*8630*/  STL [R1+0x7d8], R78 ;  /* 0x0007d84e01007387 */ /* 0x0001e20000100800 */
[----:B------:R-:W-:-:S03]  /*8640*/  LEA.HI.X.SX32 R48, R48, R0, 0x1, P0 ;  /* 0x0000000030307211 */ /* 0x000fc600000f0eff */
[----:B------:R2:W-:Y:S01]  /*8650*/  STL [R1+0x7e4], R50 ;  /* 0x0007e43201007387 */ /* 0x0005e20000100800 */
[-C--:B---3--:R-:W-:Y:S01]  /*8660*/  IADD3 R80, P1, R30, R7.reuse, RZ ;  /* 0x000000071e507210 */ /* 0x088fe20007f3e0ff */
[----:B------:R-:W3:Y:S01]  /*8670*/  LDC R10, c[0x0][0x268] ;  /* 0x00009a00ff0a7b82 */ /* 0x000ee20000000800 */
[----:B0-----:R-:W-:-:S03]  /*8680*/  IADD3 R78, P3, R76, R7, RZ ;  /* 0x000000074c4e7210 */ /* 0x001fc60007f7e0ff */
[----:B------:R0:W-:Y:S01]  /*8690*/  STL [R1+0x7ec], R80 ;  /* 0x0007ec5001007387 */ /* 0x0001e20000100800 */
[-C--:B------:R-:W-:Y:S02]  /*86a0*/  LEA.HI.X.SX32 R30, R30, R0.reuse, 0x1, P1 ;  /* 0x000000001e1e7211 */ /* 0x080fe400008f0eff */
[----:B------:R-:W-:Y:S01]  /*86b0*/  LEA.HI.X.SX32 R76, R76, R0, 0x1, P3 ;  /* 0x000000004c4c7211 */ /* 0x000fe200018f0eff */
[----:B------:R1:W-:Y:S01]  /*86c0*/  STL [R1+0x7f4], R78 ;  /* 0x0007f44e01007387 */ /* 0x0003e20000100800 */
[----:B--2---:R-:W-:Y:S01]  /*86d0*/  IMAD R50, R81, 0x2, R52 ;  /* 0x0000000251327824 */ /* 0x004fe200078e0234 */
[----:B------:R-:W2:Y:S02]  /*86e0*/  LDC R5, c[0x0][0x268] ;  /* 0x00009a00ff057b82 */ /* 0x000ea40000000800 */
[----:B------:R1:W-:Y:S01]  /*86f0*/  STL [R1+0x7e0], R48 ;  /* 0x0007e03001007387 */ /* 0x0003e20000100800 */
[----:B0-----:R-:W-:-:S03]  /*8700*/  CS2R R80, SRZ ;  /* 0x0000000000507805 */ /* 0x001fc6000001ff00 */
[----:B------:R0:W-:Y:S01]  /*8710*/  STL [R1+0x7e8], R30 ;  /* 0x0007e81e01007387 */ /* 0x0001e20000100800 */
[-C--:B-1----:R-:W-:Y:S01]  /*8720*/  IADD3 R78, P1, R46, R7.reuse, RZ ;  /* 0x000000072e4e7210 */ /* 0x082fe20007f3e0ff */
[----:B------:R-:W1:Y:S02]  /*8730*/  LDC R4, c[0x0][0x268] ;  /* 0x00009a00ff047b82 */ /* 0x000e640000000800 */
[----:B------:R4:W-:Y:S01]  /*8740*/  STL [R1+0x7f0], R76 ;  /* 0x0007f04c01007387 */ /* 0x0009e20000100800 */
[----:B------:R-:W-:Y:S01]  /*8750*/  IMAD R48, R79, 0x2, R50 ;  /* 0x000000024f307824 */ /* 0x000fe200078e0232 */
[----:B0-----:R-:W-:-:S04]  /*8760*/  IADD3 R30, P0, R74, R7, RZ ;  /* 0x000000074a1e7210 */ /* 0x001fc80007f1e0ff */
[----:B------:R-:W0:Y:S01]  /*8770*/  LDC R9, c[0x0][0x268] ;  /* 0x00009a00ff097b82 */ /* 0x000e220000000800 */
[----:B----4-:R-:W-:Y:S01]  /*8780*/  IADD3 R76, P3, R28, R7, RZ ;  /* 0x000000071c4c7210 */ /* 0x010fe20007f7e0ff */
[----:B------:R4:W-:Y:S04]  /*8790*/  STL [R1+0x804], R30 ;  /* 0x0008041e01007387 */ /* 0x0009e80000100800 */
[----:B------:R5:W-:Y:S02]  /*87a0*/  STL [R1+0x80c], R78 ;  /* 0x00080c4e01007387 */ /* 0x000be40000100800 */
[----:B------:R-:W0:Y:S02]  /*87b0*/  LDC R8, c[0x0][0x268] ;  /* 0x00009a00ff087b82 */ /* 0x000e240000000800 */
[----:B------:R3:W-:Y:S01]  /*87c0*/  STL [R1+0x814], R76 ;  /* 0x0008144c01007387 */ /* 0x0007e20000100800 */
[----:B----4-:R-:W-:Y:S01]  /*87d0*/  IMAD R30, R77, 0x2, R48 ;  /* 0x000000024d1e7824 */ /* 0x010fe200078e0230 */
[----:B------:R-:W-:-:S02]  /*87e0*/  LEA.HI.X.SX32 R77, R74, R0, 0x1, P0 ;  /* 0x000000004a4d7211 */ /* 0x000fc400000f0eff */
[-C--:B------:R-:W-:Y:S02]  /*87f0*/  LEA.HI.X.SX32 R74, R28, R0.reuse, 0x1, P3 ;  /* 0x000000001c4a7211 */ /* 0x080fe400018f0eff */
[----:B------:R-:W4:Y:S01]  /*8800*/  LDC R13, c[0x0][0x268] ;  /* 0x00009a00ff0d7b82 */ /* 0x000f220000000800 */
[-C--:B------:R-:W-:Y:S01]  /*8810*/  IADD3 R28, P0, R72, R7.reuse, RZ ;  /* 0x00000007481c7210 */ /* 0x080fe20007f1e0ff */
[----:B------:R-:W-:Y:S01]  /*8820*/  STL [R1+0x800], R77 ;  /* 0x0008004d01007387 */ /* 0x000fe20000100800 */
[----:B-----5:R-:W-:Y:S02]  /*8830*/  CS2R R78, SRZ ;  /* 0x00000000004e7805 */ /* 0x020fe4000001ff00 */
[----:B---3--:R-:W-:Y:S01]  /*8840*/  LEA.HI.X.SX32 R76, R46, R0, 0x1, P1 ;  /* 0x000000002e4c7211 */ /* 0x008fe200008f0eff */
[----:B------:R-:W-:Y:S01]  /*8850*/  IMAD R46, R75, 0x2, R30 ;  /* 0x000000024b2e7824 */ /* 0x000fe200078e021e */
[----:B------:R-:W-:Y:S01]  /*8860*/  IADD3 R75, P1, R70, R7, RZ ;  /* 0x00000007464b7210 */ /* 0x000fe20007f3e0ff */
[----:B------:R-:W3:Y:S02]  /*8870*/  LDC R17, c[0x0][0x268] ;  /* 0x00009a00ff117b82 */ /* 0x000ee40000000800 */
[----:B------:R5:W-:Y:S04]  /*8880*/  STL [R1+0x808], R76 ;  /* 0x0008084c01007387 */ /* 0x000be80000100800 */
[----:B------:R2:W-:Y:S02]  /*8890*/  STL [R1+0x810], R74 ;  /* 0x0008104a01007387 */ /* 0x0005e40000100800 */
[----:B------:R-:W3:Y:S02]  /*88a0*/  LDC R19, c[0x0][0x268] ;  /* 0x00009a00ff137b82 */ /* 0x000ee40000000800 */
[----:B------:R1:W-:Y:S01]  /*88b0*/  STL [R1+0x81c], R28 ;  /* 0x00081c1c01007387 */ /* 0x0003e20000100800 */
[----:B-----5:R-:W-:-:S03]  /*88c0*/  CS2R R76, SRZ ;  /* 0x00000000004c7805 */ /* 0x020fc6000001ff00 */
[----:B------:R-:W-:Y:S01]  /*88d0*/  STL [R1+0x824], R75 ;  /* 0x0008244b01007387 */ /* 0x000fe20000100800 */
[-C--:B--2---:R-:W-:Y:S01]  /*88e0*/  IADD3 R74, P3, R12, R7.reuse, RZ ;  /* 0x000000070c4a7210 */ /* 0x084fe20007f7e0ff */
[----:B------:R-:W2:Y:S01]  /*88f0*/  LDC R20, c[0x0][0x268] ;  /* 0x00009a00ff147b82 */ /* 0x000ea20000000800 */
[----:B-1----:R-:W-:Y:S01]  /*8900*/  IMAD R28, R73, 0x4, R46 ;  /* 0x00000004491c7824 */ /* 0x002fe200078e022e */
[-C--:B------:R-:W-:Y:S02]  /*8910*/  LEA.HI.X.SX32 R73, R72, R0.reuse, 0x1, P0 ;  /* 0x0000000048497211 */ /* 0x080fe400000f0eff */
[----:B------:R1:W-:Y:S01]  /*8920*/  STL [R1+0x82c], R74 ;  /* 0x00082c4a01007387 */ /* 0x0003e20000100800 */
[-C--:B------:R-:W-:Y:S02]  /*8930*/  LEA.HI.X.SX32 R72, R70, R0.reuse, 0x1, P1 ;  /* 0x0000000046487211 */ /* 0x080fe400008f0eff */
[-C--:B------:R-:W-:Y:S01]  /*8940*/  LEA.HI.X.SX32 R70, R12, R0.reuse, 0x1, P3 ;  /* 0x000000000c467211 */ /* 0x080fe200018f0eff */
[----:B------:R-:W-:Y:S01]  /*8950*/  STL [R1+0x818], R73 ;  /* 0x0008184901007387 */ /* 0x000fe20000100800 */
[----:B------:R-:W-:Y:S01]  /*8960*/  IMAD R12, R71, 0x2, R28 ;  /* 0x00000002470c7824 */ /* 0x000fe200078e021c */
[C---:B------:R-:W-:Y:S01]  /*8970*/  IADD3 R71, P1, R6.reuse, R7, RZ ;  /* 0x0000000706477210 */ /* 0x040fe20007f3e0ff */
[----:B------:R-:W5:Y:S01]  /*8980*/  LDC R24, c[0x0][0x268] ;  /* 0x00009a00ff187b82 */ /* 0x000f620000000800 */
[----:B------:R0:W-:Y:S01]  /*8990*/  STL [R1+0x820], R72 ;  /* 0x0008204801007387 */ /* 0x0001e20000100800 */
[----:B------:R-:W-:Y:S01]  /*89a0*/  IMAD R45, R45, 0x2, R12 ;  /* 0x000000022d2d7824 */ /* 0x000fe200078e020c */
[----:B------:R-:W-:-:S02]  /*89b0*/  LEA.HI.X.SX32 R6, R6, R0, 0x1, P1 ;  /* 0x0000000006067211 */ /* 0x000fc400008f0eff */
[----:B-1----:R-:W-:Y:S01]  /*89c0*/  CS2R R74, SRZ ;  /* 0x00000000004a7805 */ /* 0x002fe2000001ff00 */
[----:B------:R1:W-:Y:S01]  /*89d0*/  STL [R1+0x828], R70 ;  /* 0x0008284601007387 */ /* 0x0003e20000100800 */
[----:B------:R-:W-:Y:S01]  /*89e0*/  IMAD R44, R44, 0x2, R45 ;  /* 0x000000022c2c7824 */ /* 0x000fe200078e022d */
[-C--:B0-----:R-:W-:Y:S02]  /*89f0*/  IADD3 R72, P0, R69, R7.reuse, RZ ;  /* 0x0000000745487210 */ /* 0x081fe40007f1e0ff */
[----:B-1----:R-:W-:-:S03]  /*8a00*/  IADD3 R70, P3, R68, R7, RZ ;  /* 0x0000000744467210 */ /* 0x002fc60007f7e0ff */
[----:B------:R0:W-:Y:S01]  /*8a10*/  STL [R1+0x838], R72 ;  /* 0x0008384801007387 */ /* 0x0001e20000100800 */
[-C--:B------:R-:W-:Y:S02]  /*8a20*/  LEA.HI.X.SX32 R69, R69, R0.reuse, 0x1, P0 ;  /* 0x0000000045457211 */ /* 0x080fe400000f0eff */
[----:B------:R-:W-:Y:S01]  /*8a30*/  LEA.HI.X.SX32 R68, R68, R0, 0x1, P3 ;  /* 0x0000000044447211 */ /* 0x000fe200018f0eff */
[----:B------:R-:W-:Y:S04]  /*8a40*/  STL [R1+0x848], R71 ;  /* 0x0008484701007387 */ /* 0x000fe80000100800 */
[----:B------:R1:W-:Y:S01]  /*8a50*/  STL [R1+0x850], R70 ;  /* 0x0008504601007387 */ /* 0x0003e20000100800 */
[----:B0-----:R-:W-:-:S03]  /*8a60*/  CS2R R72, SRZ ;  /* 0x0000000000487805 */ /* 0x001fc6000001ff00 */
[----:B------:R0:W-:Y:S04]  /*8a70*/  STL [R1+0x830], R69 ;  /* 0x0008304501007387 */ /* 0x0001e80000100800 */
[----:B------:R4:W-:Y:S01]  /*8a80*/  STL [R1+0x844], R6 ;  /* 0x0008440601007387 */ /* 0x0009e20000100800 */
[----:B-1----:R-:W-:-:S03]  /*8a90*/  CS2R R70, SRZ ;  /* 0x0000000000467805 */ /* 0x002fc6000001ff00 */
[----:B------:R1:W-:Y:S01]  /*8aa0*/  STL [R1+0x84c], R68 ;  /* 0x00084c4401007387 */ /* 0x0003e20000100800 */
[-C--:B0-----:R-:W-:Y:S02]  /*8ab0*/  IADD3 R69, P1, R64, R7.reuse, RZ ;  /* 0x0000000740457210 */ /* 0x081fe40007f3e0ff */
[-C--:B----4-:R-:W-:Y:S02]  /*8ac0*/  IADD3 R6, P0, R66, R7.reuse, RZ ;  /* 0x0000000742067210 */ /* 0x090fe40007f1e0ff */
[----:B-1----:R-:W-:-:S03]  /*8ad0*/  IADD3 R68, P3, R42, R7, RZ ;  /* 0x000000072a447210 */ /* 0x002fc60007f7e0ff */
[----:B------:R0:W-:Y:S04]  /*8ae0*/  STL [R1+0x858], R6 ;  /* 0x0008580601007387 */ /* 0x0001e80000100800 */
[----:B------:R-:W-:Y:S04]  /*8af0*/  STL [R1+0x860], R69 ;  /* 0x0008604501007387 */ /* 0x000fe80000100800 */
[----:B------:R1:W-:Y:S01]  /*8b00*/  STL [R1+0x868], R68 ;  /* 0x0008684401007387 */ /* 0x0003e20000100800 */
[----:B0-----:R-:W-:Y:S01]  /*8b10*/  IMAD R6, R67, 0x2, R44 ;  /* 0x0000000243067824 */ /* 0x001fe200078e022c */
[----:B------:R-:W-:-:S02]  /*8b20*/  LEA.HI.X.SX32 R67, R66, R0, 0x1, P0 ;  /* 0x0000000042437211 */ /* 0x000fc400000f0eff */
[-C--:B------:R-:W-:Y:S02]  /*8b30*/  LEA.HI.X.SX32 R66, R64, R0.reuse, 0x1, P1 ;  /* 0x0000000040427211 */ /* 0x080fe400008f0eff */
[-C--:B------:R-:W-:Y:S01]  /*8b40*/  LEA.HI.X.SX32 R64, R42, R0.reuse, 0x1, P3 ;  /* 0x000000002a407211 */ /* 0x080fe200018f0eff */
[----:B------:R-:W-:Y:S01]  /*8b50*/  STL [R1+0x854], R67 ;  /* 0x0008544301007387 */ /* 0x000fe20000100800 */
[----:B------:R-:W-:Y:S01]  /*8b60*/  IMAD R42, R65, 0x2, R6 ;  /* 0x00000002412a7824 */ /* 0x000fe200078e0206 */
[C---:B------:R-:W-:Y:S02]  /*8b70*/  IADD3 R65, P1, R62.reuse, R7, RZ ;  /* 0x000000073e417210 */ /* 0x040fe40007f3e0ff */
[----:B-1----:R-:W-:Y:S01]  /*8b80*/  CS2R R68, SRZ ;  /* 0x0000000000447805 */ /* 0x002fe2000001ff00 */
[----:B------:R0:W-:Y:S01]  /*8b90*/  STL [R1+0x85c], R66 ;  /* 0x00085c4201007387 */ /* 0x0001e20000100800 */
[----:B------:R-:W-:Y:S01]  /*8ba0*/  IMAD R41, R41, 0x2, R42 ;  /* 0x0000000229297824 */ /* 0x000fe200078e022a */
[----:B------:R-:W-:-:S02]  /*8bb0*/  LEA.HI.X.SX32 R62, R62, R0, 0x1, P1 ;  /* 0x000000003e3e7211 */ /* 0x000fc400008f0eff */
[----:B------:R1:W-:Y:S01]  /*8bc0*/  STL [R1+0x864], R64 ;  /* 0x0008644001007387 */ /* 0x0003e20000100800 */
[----:B------:R-:W-:-:S04]  /*8bd0*/  IMAD R40, R40, 0x4, R41 ;  /* 0x0000000428287824 */ /* 0x000fc800078e0229 */
        /* <DEDUP_REMOVED lines=14> */
[----:B----4-:R-:W-:-:S03]  /*8cc0*/  IADD3 R62, P1, R37, R7, RZ ;  /* 0x00000007253e7210 */ /* 0x010fc60007f3e0ff */
[----:B------:R-:W-:Y:S01]  /*8cd0*/  STL [R1+0x890], R63 ;  /* 0x0008903f01007387 */ /* 0x000fe20000100800 */
[----:B-1----:R-:W-:-:S03]  /*8ce0*/  IADD3 R61, P3, R23, R7, RZ ;  /* 0x00000007173d7210 */ /* 0x002fc60007f7e0ff */
[----:B------:R0:W-:Y:S04]  /*8cf0*/  STL [R1+0x898], R62 ;  /* 0x0008983e01007387 */ /* 0x0001e80000100800 */
[----:B------:R1:W-:Y:S01]  /*8d00*/  STL [R1+0x8a0], R61 ;  /* 0x0008a03d01007387 */ /* 0x0003e20000100800 */
[-C--:B0-----:R-:W-:Y:S02]  /*8d10*/  LEA.HI.X.SX32 R62, R59, R0.reuse, 0x1, P0 ;  /* 0x000000003b3e7211 */ /* 0x081fe400000f0eff */
[-C--:B------:R-:W-:Y:S02]  /*8d20*/  LEA.HI.X.SX32 R59, R23, R0.reuse, 0x1, P3 ;  /* 0x00000000173b7211 */ /* 0x080fe400018f0eff */
[----:B-1----:R-:W-:Y:S01]  /*8d30*/  LEA.HI.X.SX32 R61, R37, R0, 0x1, P1 ;  /* 0x00000000253d7211 */ /* 0x002fe200008f0eff */
[----:B------:R0:W-:Y:S01]  /*8d40*/  STL [R1+0x88c], R62 ;  /* 0x00088c3e01007387 */ /* 0x0001e20000100800 */
[----:B------:R-:W-:Y:S01]  /*8d50*/  IMAD R37, R60, 0x2, R39 ;  /* 0x000000023c257824 */ /* 0x000fe200078e0227 */
[----:B------:R-:W-:-:S02]  /*8d60*/  IADD3 R23, P0, R57, R7, RZ ;  /* 0x0000000739177210 */ /* 0x000fc40007f1e0ff */
[----:B------:R-:W-:Y:S01]  /*8d70*/  STL [R1+0x894], R61 ;  /* 0x0008943d01007387 */ /* 0x000fe20000100800 */
[CC--:B------:R-:W-:Y:S02]  /*8d80*/  IADD3 R60, P1, R56.reuse, R7.reuse, RZ ;  /* 0x00000007383c7210 */ /* 0x0c0fe40007f3e0ff */
[-C--:B------:R-:W-:Y:S01]  /*8d90*/  LEA.HI.X.SX32 R57, R57, R0.reuse, 0x1, P0 ;  /* 0x0000000039397211 */ /* 0x080fe200000f0eff */
[----:B------:R1:W-:Y:S01]  /*8da0*/  STL [R1+0x89c], R59 ;  /* 0x00089c3b01007387 */ /* 0x0003e20000100800 */
[----:B------:R-:W-:Y:S02]  /*8db0*/  LEA.HI.X.SX32 R56, R56, R0, 0x1, P1 ;  /* 0x0000000038387211 */ /* 0x000fe400008f0eff */
[----:B0-----:R-:W-:Y:S01]  /*8dc0*/  CS2R R62, SRZ ;  /* 0x00000000003e7805 */ /* 0x001fe2000001ff00 */
[----:B------:R0:W-:Y:S04]  /*8dd0*/  STL [R1+0x8a8], R23 ;  /* 0x0008a81701007387 */ /* 0x0001e80000100800 */
[----:B------:R4:W-:Y:S01]  /*8de0*/  STL [R1+0x8b0], R60 ;  /* 0x0008b03c01007387 */ /* 0x0009e20000100800 */
[----:B-1----:R-:W-:-:S04]  /*8df0*/  IADD3 R59, P3, R55, R7, RZ ;  /* 0x00000007373b7210 */ /* 0x002fc80007f7e0ff */
[----:B------:R-:W-:Y:S01]  /*8e00*/  LEA.HI.X.SX32 R55, R55, R0, 0x1, P3 ;  /* 0x0000000037377211 */ /* 0x000fe200018f0eff */
[----:B------:R1:W-:Y:S01]  /*8e10*/  STL [R1+0x8b8], R59 ;  /* 0x0008b83b01007387 */ /* 0x0003e20000100800 */
[----:B0-----:R-:W-:Y:S01]  /*8e20*/  IMAD R23, R58, 0x2, R37 ;  /* 0x000000023a177824 */ /* 0x001fe200078e0225 */
[----:B----4-:R-:W-:Y:S02]  /*8e30*/  CS2R R60, SRZ ;  /* 0x00000000003c7805 */ /* 0x010fe4000001ff00 */
[----:B------:R0:W-:Y:S01]  /*8e40*/  STL [R1+0x8a4], R57 ;  /* 0x0008a43901007387 */ /* 0x0001e20000100800 */
[----:B------:R-:W-:-:S03]  /*8e50*/  IMAD R36, R36, 0x2, R23 ;  /* 0x0000000224247824 */ /* 0x000fc600078e0217 */
[----:B------:R4:W-:Y:S01]  /*8e60*/  STL [R1+0x8ac], R56 ;  /* 0x0008ac3801007387 */ /* 0x0009e20000100800 */
[----:B------:R-:W-:Y:S01]  /*8e70*/  IMAD R35, R35, 0x2, R36 ;  /* 0x0000000223237824 */ /* 0x000fe200078e0224 */
[----:B-1----:R-:W-:Y:S02]  /*8e80*/  CS2R R58, SRZ ;  /* 0x00000000003a7805 */ /* 0x002fe4000001ff00 */
[----:B------:R1:W-:Y:S01]  /*8e90*/  STL [R1+0x8b4], R55 ;  /* 0x0008b43701007387 */ /* 0x0003e20000100800 */
[----:B------:R-:W-:Y:S01]  /*8ea0*/  IMAD R34, R34, 0x2, R35 ;  /* 0x0000000222227824 */ /* 0x000fe200078e0223 */
[----:B0-----:R-:W-:-:S03]  /*8eb0*/  IADD3 R57, P0, R54, R7, RZ ;  /* 0x0000000736397210 */ /* 0x001fc60007f1e0ff */
[----:B------:R-:W-:Y:S01]  /*8ec0*/  IMAD R33, R33, 0x4, R34 ;  /* 0x0000000421217824 */ /* 0x000fe200078e0222 */
[CC--:B----4-:R-:W-:Y:S01]  /*8ed0*/  IADD3 R56, P1, R53.reuse, R7.reuse, RZ ;  /* 0x0000000735387210 */ /* 0x0d0fe20007f3e0ff */
[----:B------:R-:W-:Y:S01]  /*8ee0*/  STL [R1+0x8c8], R57 ;  /* 0x0008c83901007387 */ /* 0x000fe20000100800 */
[-C--:B------:R-:W-:Y:S01]  /*8ef0*/  LEA.HI.X.SX32 R54, R54, R0.reuse, 0x1, P0 ;  /* 0x0000000036367211 */ /* 0x080fe200000f0eff */
[----:B------:R-:W-:Y:S01]  /*8f00*/  IMAD R32, R32, 0x2, R33 ;  /* 0x0000000220207824 */ /* 0x000fe200078e0221 */
[C---:B-1----:R-:W-:Y:S01]  /*8f10*/  IADD3 R55, P3, R52.reuse, R7, RZ ;  /* 0x0000000734377210 */ /* 0x042fe20007f7e0ff */
        /* <DEDUP_REMOVED lines=8> */
[-C--:B-1----:R-:W-:Y:S02]  /*8fa0*/  IADD3 R54, P0, R50, R7.reuse, RZ ;  /* 0x0000000732367210 */ /* 0x082fe40007f1e0ff */
[----:B0-----:R-:W-:-:S03]  /*8fb0*/  IADD3 R53, P3, R30, R7, RZ ;  /* 0x000000071e357210 */ /* 0x001fc60007f7e0ff */
[----:B------:R0:W-:Y:S01]  /*8fc0*/  STL [R1+0x8e0], R54 ;  /* 0x0008e03601007387 */ /* 0x0001e20000100800 */
[----:B----4-:R-:W-:-:S05]  /*8fd0*/  IADD3 R52, P1, R48, R7, RZ ;  /* 0x0000000730347210 */ /* 0x010fca0007f3e0ff */
[----:B------:R1:W-:Y:S01]  /*8fe0*/  STL [R1+0x8e8], R52 ;  /* 0x0008e83401007387 */ /* 0x0003e20000100800 */
[----:B0-----:R-:W-:-:S03]  /*8ff0*/  CS2R R54, SRZ ;  /* 0x0000000000367805 */ /* 0x001fc6000001ff00 */
[----:B------:R-:W-:Y:S01]  /*9000*/  STL [R1+0x8f0], R53 ;  /* 0x0008f03501007387 */ /* 0x000fe20000100800 */
[-C--:B-1----:R-:W-:Y:S02]  /*9010*/  LEA.HI.X.SX32 R52, R50, R0.reuse, 0x1, P0 ;  /* 0x0000000032347211 */ /* 0x082fe400000f0eff */
[-C--:B------:R-:W-:Y:S02]  /*9020*/  LEA.HI.X.SX32 R50, R48, R0.reuse, 0x1, P1 ;  /* 0x0000000030327211 */ /* 0x080fe400008f0eff */
[----:B------:R-:W-:Y:S01]  /*9030*/  LEA.HI.X.SX32 R48, R30, R0, 0x1, P3 ;  /* 0x000000001e307211 */ /* 0x000fe200018f0eff */
[----:B------:R0:W-:Y:S01]  /*9040*/  STL [R1+0x8dc], R52 ;  /* 0x0008dc3401007387 */ /* 0x0001e20000100800 */
[----:B------:R-:W-:-:S03]  /*9050*/  IADD3 R30, P0, R46, R7, RZ ;  /* 0x000000072e1e7210 */ /* 0x000fc60007f1e0ff */
[----:B------:R1:W-:Y:S04]  /*9060*/  STL [R1+0x8e4], R50 ;  /* 0x0008e43201007387 */ /* 0x0003e80000100800 */
[----:B------:R4:W-:Y:S01]  /*9070*/  STL [R1+0x8ec], R48 ;  /* 0x0008ec3001007387 */ /* 0x0009e20000100800 */
[----:B0-----:R-:W-:-:S03]  /*9080*/  CS2R R52, SRZ ;  /* 0x0000000000347805 */ /* 0x001fc6000001ff00 */
[----:B------:R0:W-:Y:S01]  /*9090*/  STL [R1+0x8f8], R30 ;  /* 0x0008f81e01007387 */ /* 0x0001e20000100800 */
[-C--:B-1----:R-:W-:Y:S02]  /*90a0*/  IADD3 R50, P1, R28, R7.reuse, RZ ;  /* 0x000000071c327210 */ /* 0x082fe40007f3e0ff */
[----:B----4-:R-:W-:-:S03]  /*90b0*/  IADD3 R48, P3, R12, R7, RZ ;  /* 0x000000070c307210 */ /* 0x010fc60007f7e0ff */
[----:B------:R1:W-:Y:S01]  /*90c0*/  STL [R1+0x908], R50 ;  /* 0x0009083201007387 */ /* 0x0003e20000100800 */
[----:B0-----:R-:W-:-:S03]  /*90d0*/  IMAD R30, R51, 0x2, R32 ;  /* 0x00000002331e7824 */ /* 0x001fc600078e0220 */
[----:B------:R0:W-:Y:S01]  /*90e0*/  STL [R1+0x910], R48 ;  /* 0x0009103001007387 */ /* 0x0001e20000100800 */
[-C--:B-1----:R-:W-:Y:S02]  /*90f0*/  LEA.HI.X.SX32 R50, R46, R0.reuse, 0x1, P0 ;  /* 0x000000002e327211 */ /* 0x082fe400000f0eff */
[-C--:B------:R-:W-:Y:S02]  /*9100*/  LEA.HI.X.SX32 R46, R12, R0.reuse, 0x1, P3 ;  /* 0x000000000c2e7211 */ /* 0x080fe400018f0eff */
[----:B0-----:R-:W-:Y:S01]  /*9110*/  LEA.HI.X.SX32 R48, R28, R0, 0x1, P1 ;  /* 0x000000001c307211 */ /* 0x001fe200008f0eff */
[----:B------:R0:W-:Y:S01]  /*9120*/  STL [R1+0x8f4], R50 ;  /* 0x0008f43201007387 */ /* 0x0001e20000100800 */
[----:B------:R-:W-:Y:S01]  /*9130*/  IADD3 R12, P0, R45, R7, RZ ;  /* 0x000000072d0c7210 */ /* 0x000fe20007f1e0ff */
[----:B------:R-:W-:Y:S02]  /*9140*/  IMAD R28, R49, 0x2, R30 ;  /* 0x00000002311c7824 */ /* 0x000fe400078e021e */
[----:B------:R1:W-:Y:S04]  /*9150*/  STL [R1+0x904], R48 ;  /* 0x0009043001007387 */ /* 0x0003e80000100800 */
[----:B------:R4:W-:Y:S01]  /*9160*/  STL [R1+0x90c], R46 ;  /* 0x00090c2e01007387 */ /* 0x0009e20000100800 */
[----:B0-----:R-:W-:-:S03]  /*9170*/  CS2R R50, SRZ ;  /* 0x0000000000327805 */ /* 0x001fc6000001ff00 */
[----:B------:R0:W-:Y:S01]  /*9180*/  STL [R1+0x918], R12 ;  /* 0x0009180c01007387 */ /* 0x0001e20000100800 */
[-C--:B-1----:R-:W-:Y:S02]  /*9190*/  IADD3 R48, P3, R6, R7.reuse, RZ ;  /* 0x0000000706307210 */ /* 0x082fe40007f7e0ff */
[----:B----4-:R-:W-:Y:S01]  /*91a0*/  IADD3 R46, P1, R44, R7, RZ ;  /* 0x000000072c2e7210 */ /* 0x010fe20007f3e0ff */
[----:B0-----:R-:W-:-:S04]  /*91b0*/  IMAD R12, R47, 0x2, R28 ;  /* 0x000000022f0c7824 */ /* 0x001fc800078e021c */
[----:B------:R0:W-:Y:S04]  /*91c0*/  STL [R1+0x920], R46 ;  /* 0x0009202e01007387 */ /* 0x0001e80000100800 */
[----:B------:R1:W-:Y:S01]  /*91d0*/  STL [R1+0x928], R48 ;  /* 0x0009283001007387 */ /* 0x0003e20000100800 */
[-C--:B0-----:R-:W-:Y:S02]  /*91e0*/  LEA.HI.X.SX32 R46, R45, R0.reuse, 0x1, P0 ;  /* 0x000000002d2e7211 */ /* 0x081fe400000f0eff */
[-C--:B------:R-:W-:Y:S02]  /*91f0*/  LEA.HI.X.SX32 R45, R44, R0.reuse, 0x1, P1 ;  /* 0x000000002c2d7211 */ /* 0x080fe400008f0eff */
[----:B------:R-:W-:Y:S01]  /*9200*/  LEA.HI.X.SX32 R44, R6, R0, 0x1, P3 ;  /* 0x00000000062c7211 */ /* 0x000fe200018f0eff */
[----:B------:R0:W-:Y:S01]  /*9210*/  STL [R1+0x914], R46 ;  /* 0x0009142e01007387 */ /* 0x0001e20000100800 */
[----:B------:R-:W-:Y:S01]  /*9220*/  IMAD R6, R43, 0x2, R12 ;  /* 0x000000022b067824 */ /* 0x000fe200078e020c */
[----:B------:R-:W-:-:S02]  /*9230*/  IADD3 R43, P3, R40, R7, RZ ;  /* 0x00000007282b7210 */ /* 0x000fc40007f7e0ff */
[----:B-1----:R-:W-:Y:S01]  /*9240*/  CS2R R48, SRZ ;  /* 0x0000000000307805 */ /* 0x002fe2000001ff00 */
[----:B------:R1:W-:Y:S01]  /*9250*/  STL [R1+0x91c], R45 ;  /* 0x00091c2d01007387 */ /* 0x0003e20000100800 */
[----:B------:R-:W-:Y:S01]  /*9260*/  IMAD R27, R27, 0x2, R6 ;  /* 0x000000021b1b7824 */ /* 0x000fe200078e0206 */
[----:B------:R-:W-:Y:S02]  /*9270*/  LEA.HI.X.SX32 R40, R40, R0, 0x1, P3 ;  /* 0x0000000028287211 */ /* 0x000fe400018f0eff */
[----:B------:R4:W-:Y:S01]  /*9280*/  STL [R1+0x924], R44 ;  /* 0x0009242c01007387 */ /* 0x0009e20000100800 */
[----:B------:R-:W-:Y:S01]  /*9290*/  IMAD R26, R26, 0x4, R27 ;  /* 0x000000041a1a7824 */ /* 0x000fe200078e021b */
[----:B0-----:R-:W-:-:S03]  /*92a0*/  CS2R R46, SRZ ;  /* 0x00000000002e7805 */ /* 0x001fc6000001ff00 */
[----:B------:R-:W-:Y:S01]  /*92b0*/  IMAD R25, R25, 0x2, R26 ;  /* 0x0000000219197824 */ /* 0x000fe200078e021a */
[-C--:B-1----:R-:W-:Y:S02]  /*92c0*/  IADD3 R45, P0, R42, R7.reuse, RZ ;  /* 0x000000072a2d7210 */ /* 0x082fe40007f1e0ff */
[----:B----4-:R-:W-:-:S03]  /*92d0*/  IADD3 R44, P1, R41, R7, RZ ;  /* 0x00000007292c7210 */ /* 0x010fc60007f3e0ff */
[----:B------:R-:W-:Y:S01]  /*92e0*/  STL [R1+0x930], R45 ;  /* 0x0009302d01007387 */ /* 0x000fe20000100800 */
[-C--:B------:R-:W-:Y:S02]  /*92f0*/  LEA.HI.X.SX32 R42, R42, R0.reuse, 0x1, P0 ;  /* 0x000000002a2a7211 */ /* 0x080fe400000f0eff */
[----:B------:R-:W-:Y:S01]  /*9300*/  LEA.HI.X.SX32 R41, R41, R0, 0x1, P1 ;  /* 0x0000000029297211 */ /* 0x000fe200008f0eff */
[----:B------:R0:W-:Y:S04]  /*9310*/  STL [R1+0x938], R44 ;  /* 0x0009382c01007387 */ /* 0x0001e80000100800 */
        /* <DEDUP_REMOVED lines=14> */
[-C--:B------:R-:W-:Y:S01]  /*9400*/  LEA.HI.X.SX32 R37, R23, R0.reuse, 0x1, P3 ;  /* 0x0000000017257211 */ /* 0x080fe200018f0eff */
[----:B------:R0:W-:Y:S01]  /*9410*/  STL [R1+0x94c], R40 ;  /* 0x00094c2801007387 */ /* 0x0001e20000100800 */
[----:B------:R-:W-:Y:S01]  /*9420*/  IMAD R23, R38, 0x2, R25 ;  /* 0x0000000226177824 */ /* 0x000fe200078e0219 */
[C---:B------:R-:W-:Y:S02]  /*9430*/  IADD3 R38, P1, R35.reuse, R7, RZ ;  /* 0x0000000723267210 */ /* 0x040fe40007f3e0ff */
[----:B------:R1:W-:Y:S01]  /*9440*/  STL [R1+0x954], R39 ;  /* 0x0009542701007387 */ /* 0x0003e20000100800 */
[----:B------:R-:W-:Y:S01]  /*9450*/  IMAD R22, R22, 0x2, R23 ;  /* 0x0000000216167824 */ /* 0x000fe200078e0217 */
[----:B------:R-:W-:-:S02]  /*9460*/  LEA.HI.X.SX32 R35, R35, R0, 0x1, P1 ;  /* 0x0000000023237211 */ /* 0x000fc400008f0eff */
[----:B------:R4:W-:Y:S01]  /*9470*/  STL [R1+0x95c], R37 ;  /* 0x00095c2501007387 */ /* 0x0009e20000100800 */
[----:B------:R-:W-:Y:S01]  /*9480*/  IMAD R21, R21, 0x2, R22 ;  /* 0x0000000215157824 */ /* 0x000fe200078e0216 */
[----:B0-----:R-:W-:-:S03]  /*9490*/  CS2R R40, SRZ ;  /* 0x0000000000287805 */ /* 0x001fc6000001ff00 */
[----:B------:R-:W-:Y:S01]  /*94a0*/  IMAD R16, R16, 0x2, R21 ;  /* 0x0000000210107824 */ /* 0x000fe200078e0215 */
[----:B-1----:R-:W-:-:S03]  /*94b0*/  IADD3 R39, P0, R36, R7, RZ ;  /* 0x0000000724277210 */ /* 0x002fc60007f1e0ff */
[----:B------:R-:W-:Y:S01]  /*94c0*/  IMAD R15, R15, 0x2, R16 ;  /* 0x000000020f0f7824 */ /* 0x000fe200078e0210 */
[----:B----4-:R-:W-:Y:S01]  /*94d0*/  IADD3 R37, P3, R34, R7, RZ ;  /* 0x0000000722257210 */ /* 0x010fe20007f7e0ff */
[----:B------:R-:W-:Y:S01]  /*94e0*/  STL [R1+0x968], R39 ;  /* 0x0009682701007387 */ /* 0x000fe20000100800 */
[-C--:B------:R-:W-:Y:S01]  /*94f0*/  LEA.HI.X.SX32 R36, R36, R0.reuse, 0x1, P0 ;  /* 0x0000000024247211 */ /* 0x080fe200000f0eff */
[----:B------:R-:W-:Y:S01]  /*9500*/  IMAD R14, R14, 0x4, R15 ;  /* 0x000000040e0e7824 */ /* 0x000fe200078e020f */
        /* <DEDUP_REMOVED lines=10> */
[-C--:B------:R-:W-:Y:S02]  /*95b0*/  LEA.HI.X.SX32 R33, R33, R0.reuse, 0x1, P0 ;  /* 0x0000000021217211 */ /* 0x080fe400000f0eff */
[----:B----4-:R-:W-:Y:S01]  /*95c0*/  IADD3 R34, P3, R30, R7, RZ ;  /* 0x000000071e227210 */ /* 0x010fe20007f7e0ff */
[----:B------:R-:W-:Y:S01]  /*95d0*/  STL [R1+0x990], R35 ;  /* 0x0009902301007387 */ /* 0x000fe20000100800 */
[-C--:B------:R-:W-:Y:S02]  /*95e0*/  LEA.HI.X.SX32 R32, R32, R0.reuse, 0x1, P1 ;  /* 0x0000000020207211 */ /* 0x080fe400008f0eff */
[----:B------:R-:W-:Y:S01]  /*95f0*/  LEA.HI.X.SX32 R30, R30, R0, 0x1, P3 ;  /* 0x000000001e1e7211 */ /* 0x000fe200018f0eff */
        /* <DEDUP_REMOVED lines=16> */
[----:B------:R-:W-:Y:S01]  /*9700*/  IADD3 R6, P0, R27, R7, RZ ;  /* 0x000000071b067210 */ /* 0x000fe20007f1e0ff */
[----:B------:R-:W-:-:S02]  /*9710*/  IMAD R12, R31, 0x2, R14 ;  /* 0x000000021f0c7824 */ /* 0x000fc400078e020e */
[----:B------:R1:W-:Y:S01]  /*9720*/  STL [R1+0x9a4], R30 ;  /* 0x0009a41e01007387 */ /* 0x0003e20000100800 */
[----:B------:R-:W-:-:S03]  /*9730*/  LEA.HI.X.SX32 R27, R27, R0, 0x1, P0 ;  /* 0x000000001b1b7211 */ /* 0x000fc600000f0eff */
[----:B------:R4:W-:Y:S01]  /*9740*/  STL [R1+0x9ac], R28 ;  /* 0x0009ac1c01007387 */ /* 0x0009e20000100800 */
[----:B0-----:R-:W-:-:S03]  /*9750*/  CS2R R32, SRZ ;  /* 0x0000000000207805 */ /* 0x001fc6000001ff00 */
[----:B------:R0:W-:Y:S01]  /*9760*/  STL [R1+0x9b8], R6 ;  /* 0x0009b80601007387 */ /* 0x0001e20000100800 */
[-C--:B-1----:R-:W-:Y:S02]  /*9770*/  IADD3 R30, P1, R26, R7.reuse, RZ ;  /* 0x000000071a1e7210 */ /* 0x082fe40007f3e0ff */
[----:B----4-:R-:W-:-:S03]  /*9780*/  IADD3 R28, P3, R25, R7, RZ ;  /* 0x00000007191c7210 */ /* 0x010fc60007f7e0ff */
[----:B------:R1:W-:Y:S01]  /*9790*/  STL [R1+0x9c8], R30 ;  /* 0x0009c81e01007387 */ /* 0x0003e20000100800 */
[-C--:B------:R-:W-:Y:S02]  /*97a0*/  LEA.HI.X.SX32 R26, R26, R0.reuse, 0x1, P1 ;  /* 0x000000001a1a7211 */ /* 0x080fe400008f0eff */
[----:B------:R-:W-:Y:S01]  /*97b0*/  LEA.HI.X.SX32 R25, R25, R0, 0x1, P3 ;  /* 0x0000000019197211 */ /* 0x000fe200018f0eff */
[----:B------:R4:W-:Y:S01]  /*97c0*/  STL [R1+0x9d0], R28 ;  /* 0x0009d01c01007387 */ /* 0x0009e20000100800 */
[----:B0-----:R-:W-:-:S03]  /*97d0*/  IMAD R6, R29, 0x2, R12 ;  /* 0x000000021d067824 */ /* 0x001fc600078e020c */
[----:B------:R0:W-:Y:S01]  /*97e0*/  STL [R1+0x9b4], R27 ;  /* 0x0009b41b01007387 */ /* 0x0001e20000100800 */
[----:B------:R-:W-:Y:S01]  /*97f0*/  IMAD R3, R3, 0x2, R6 ;  /* 0x0000000203037824 */ /* 0x000fe200078e0206 */
[----:B-1----:R-:W-:Y:S02]  /*9800*/  CS2R R30, SRZ ;  /* 0x00000000001e7805 */ /* 0x002fe4000001ff00 */
[----:B------:R1:W-:Y:S01]  /*9810*/  STL [R1+0x9c4], R26 ;  /* 0x0009c41a01007387 */ /* 0x0003e20000100800 */
[----:B------:R-:W-:Y:S01]  /*9820*/  IMAD R10, R10, 0x2, R3 ;  /* 0x000000020a0a7824 */ /* 0x000fe200078e0203 */
[----:B----4-:R-:W-:Y:S02]  /*9830*/  CS2R R28, SRZ ;  /* 0x00000000001c7805 */ /* 0x010fe4000001ff00 */
[----:B------:R4:W-:Y:S01]  /*9840*/  STL [R1+0x9cc], R25 ;  /* 0x0009cc1901007387 */ /* 0x0009e20000100800 */
[----:B------:R-:W-:Y:S01]  /*9850*/  IMAD R5, R5, 0x2, R10 ;  /* 0x0000000205057824 */ /* 0x000fe200078e020a */
[----:B0-----:R-:W-:-:S03]  /*9860*/  IADD3 R27, P0, R23, R7, RZ ;  /* 0x00000007171b7210 */ /* 0x001fc60007f1e0ff */
[----:B------:R-:W-:Y:S01]  /*9870*/  IMAD R4, R4, 0x2, R5 ;  /* 0x0000000204047824 */ /* 0x000fe200078e0205 */
[CC--:B-1----:R-:W-:Y:S01]  /*9880*/  IADD3 R26, P1, R22.reuse, R7.reuse, RZ ;  /* 0x00000007161a7210 */ /* 0x0c2fe20007f3e0ff */
[----:B------:R-:W-:Y:S01]  /*9890*/  STL [R1+0x9d8], R27 ;  /* 0x0009d81b01007387 */ /* 0x000fe20000100800 */
[-C--:B------:R-:W-:Y:S01]  /*98a0*/  LEA.HI.X.SX32 R23, R23, R0.reuse, 0x1, P0 ;  /* 0x0000000017177211 */ /* 0x080fe200000f0eff */
[----:B------:R-:W-:Y:S01]  /*98b0*/  IMAD R9, R9, 0x4, R4 ;  /* 0x0000000409097824 */ /* 0x000fe200078e0204 */
[C---:B----4-:R-:W-:Y:S01]  /*98c0*/  IADD3 R25, P3, R21.reuse, R7, RZ ;  /* 0x0000000715197210 */ /* 0x050fe20007f7e0ff */
[----:B------:R0:W-:Y:S01]  /*98d0*/  STL [R1+0x9e0], R26 ;  /* 0x0009e01a01007387 */ /* 0x0001e20000100800 */
[-C--:B------:R-:W-:Y:S01]  /*98e0*/  LEA.HI.X.SX32 R22, R22, R0.reuse, 0x1, P1 ;  /* 0x0000000016167211 */ /* 0x080fe200008f0eff */
[----:B------:R-:W-:Y:S01]  /*98f0*/  IMAD R8, R8, 0x2, R9 ;  /* 0x0000000208087824 */ /* 0x000fe200078e0209 */
[----:B------:R-:W-:Y:S01]  /*9900*/  LEA.HI.X.SX32 R21, R21, R0, 0x1, P3 ;  /* 0x0000000015157211 */ /* 0x000fe200018f0eff */
[----:B------:R1:W-:Y:S04]  /*9910*/  STL [R1+0x9e8], R25 ;  /* 0x0009e81901007387 */ /* 0x0003e80000100800 */
[----:B------:R4:W-:Y:S01]  /*9920*/  STL [R1+0x9d4], R23 ;  /* 0x0009d41701007387 */ /* 0x0009e20000100800 */
[----:B0-----:R-:W-:-:S03]  /*9930*/  CS2R R26, SRZ ;  /* 0x00000000001a7805 */ /* 0x001fc6000001ff00 */
[----:B------:R0:W-:Y:S01]  /*9940*/  STL [R1+0x9dc], R22 ;  /* 0x0009dc1601007387 */ /* 0x0001e20000100800 */
[----:B-1----:R-:W-:-:S03]  /*9950*/  IMAD.MOV.U32 R25, RZ, RZ, 0x3f800000 ;  /* 0x3f800000ff197424 */ /* 0x002fc600078e00ff */
[----:B------:R1:W-:Y:S01]  /*9960*/  STL [R1+0x9e4], R21 ;  /* 0x0009e41501007387 */ /* 0x0003e20000100800 */
[-C--:B----4-:R-:W-:Y:S02]  /*9970*/  IADD3 R23, P0, R16, R7.reuse, RZ ;  /* 0x0000000710177210 */ /* 0x090fe40007f1e0ff */
[----:B0-----:R-:W-:-:S03]  /*9980*/  IADD3 R22, P1, R15, R7, RZ ;  /* 0x000000070f167210 */ /* 0x001fc60007f3e0ff */
[----:B------:R0:W-:Y:S01]  /*9990*/  STL [R1+0x9f0], R23 ;  /* 0x0009f01701007387 */ /* 0x0001e20000100800 */
[-C--:B------:R-:W-:Y:S02]  /*99a0*/  LEA.HI.X.SX32 R16, R16, R0.reuse, 0x1, P0 ;  /* 0x0000000010107211 */ /* 0x080fe400000f0eff */
[C---:B-1----:R-:W-:Y:S01]  /*99b0*/  IADD3 R21, P3, R14.reuse, R7, RZ ;  /* 0x000000070e157210 */ /* 0x042fe20007f7e0ff */
[----:B------:R1:W-:Y:S01]  /*99c0*/  STL [R1+0x9f8], R22 ;  /* 0x0009f81601007387 */ /* 0x0003e20000100800 */
[-C--:B------:R-:W-:Y:S02]  /*99d0*/  LEA.HI.X.SX32 R15, R15, R0.reuse, 0x1, P1 ;  /* 0x000000000f0f7211 */ /* 0x080fe400008f0eff */
[----:B------:R-:W-:Y:S01]  /*99e0*/  LEA.HI.X.SX32 R14, R14, R0, 0x1, P3 ;  /* 0x000000000e0e7211 */ /* 0x000fe200018f0eff */
[----:B------:R4:W-:Y:S01]  /*99f0*/  STL [R1+0xa08], R21 ;  /* 0x000a081501007387 */ /* 0x0009e20000100800 */
[----:B0-----:R-:W-:-:S03]  /*9a00*/  IMAD R23, R11, 0x14, RZ ;  /* 0x000000140b177824 */ /* 0x001fc600078e02ff */
[----:B------:R0:W-:Y:S01]  /*9a10*/  STL [R1+0x9ec], R16 ;  /* 0x0009ec1001007387 */ /* 0x0001e20000100800 */
[C---:B-1----:R-:W-:Y:S01]  /*9a20*/  IMAD R22, R11.reuse, 0x13, RZ ;  /* 0x000000130b167824 */ /* 0x042fe200078e02ff */
[----:B------:R-:W-:Y:S02]  /*9a30*/  SHF.R.S32.HI R170, RZ, 0x1f, R23 ;  /* 0x0000001fffaa7819 */ /* 0x000fe40000011417 */
[----:B------:R1:W-:Y:S01]  /*9a40*/  STL [R1+0x9f4], R15 ;  /* 0x0009f40f01007387 */ /* 0x0003e20000100800 */
[----:B----4-:R-:W-:Y:S01]  /*9a50*/  IMAD R21, R11, 0x12, RZ ;  /* 0x000000120b157824 */ /* 0x010fe200078e02ff */
[----:B------:R-:W-:Y:S02]  /*9a60*/  SHF.R.S32.HI R169, RZ, 0x1f, R22 ;  /* 0x0000001fffa97819 */ /* 0x000fe40000011416 */
[----:B------:R4:W-:Y:S01]  /*9a70*/  STL [R1+0xa04], R14 ;  /* 0x000a040e01007387 */ /* 0x0009e20000100800 */
[----:B0-----:R-:W-:Y:S02]  /*9a80*/  IADD3 R16, P0, R12, R7, RZ ;  /* 0x000000070c107210 */ /* 0x001fe40007f1e0ff */
[----:B------:R-:W-:-:S02]  /*9a90*/  SHF.R.S32.HI R168, RZ, 0x1f, R21 ;  /* 0x0000001fffa87819 */ /* 0x000fc40000011415 */
[-C--:B-1----:R-:W-:Y:S01]  /*9aa0*/  IADD3 R15, P3, R3, R7.reuse, RZ ;  /* 0x00000007030f7210 */ /* 0x082fe20007f7e0ff */
[----:B------:R0:W-:Y:S01]  /*9ab0*/  STL [R1+0xa10], R16 ;  /* 0x000a101001007387 */ /* 0x0001e20000100800 */
[----:B----4-:R-:W-:-:S04]  /*9ac0*/  IADD3 R14, P1, R6, R7, RZ ;  /* 0x00000007060e7210 */ /* 0x010fc80007f3e0ff */
[----:B------:R-:W-:Y:S01]  /*9ad0*/  LEA.HI.X.SX32 R6, R6, R0, 0x1, P1 ;  /* 0x0000000006067211 */ /* 0x000fe200008f0eff */
[----:B------:R1:W-:Y:S01]  /*9ae0*/  STL [R1+0xa18], R14 ;  /* 0x000a180e01007387 */ /* 0x0003e20000100800 */
[----:B0-----:R-:W-:-:S03]  /*9af0*/  IMAD R16, R11, 0xe, RZ ;  /* 0x0000000e0b107824 */ /* 0x001fc600078e02ff */
[----:B------:R0:W-:Y:S02]  /*9b00*/  STL [R1+0xa20], R15 ;  /* 0x000a200f01007387 */ /* 0x0001e40000100800 */
[----:B------:R-:W-:Y:S02]  /*9b10*/  SHF.R.S32.HI R164, RZ, 0x1f, R16 ;  /* 0x0000001fffa47819 */ /* 0x000fe40000011410 */
[-C--:B-1----:R-:W-:Y:S02]  /*9b20*/  LEA.HI.X.SX32 R14, R12, R0.reuse, 0x1, P0 ;  /* 0x000000000c0e7211 */ /* 0x082fe400000f0eff */
[----:B------:R-:W-:Y:S01]  /*9b30*/  LEA.HI.X.SX32 R12, R3, R0, 0x1, P3 ;  /* 0x00000000030c7211 */ /* 0x000fe200018f0eff */
[----:B------:R-:W-:Y:S01]  /*9b40*/  IMAD R3, R13, 0x2, R8 ;  /* 0x000000020d037824 */ /* 0x000fe200078e0208 */
[----:B------:R-:W-:Y:S01]  /*9b50*/  IADD3 R13, P1, R5, R7, RZ ;  /* 0x00000007050d7210 */ /* 0x000fe20007f3e0ff */
[----:B------:R1:W-:Y:S01]  /*9b60*/  STL [R1+0xa0c], R14 ;  /* 0x000a0c0e01007387 */ /* 0x0003e20000100800 */
[----:B0-----:R-:W-:-:S03]  /*9b70*/  IMAD R15, R11, 0xd, RZ ;  /* 0x0000000d0b0f7824 */ /* 0x001fc600078e02ff */
[----:B------:R0:W-:Y:S02]  /*9b80*/  STL [R1+0xa14], R6 ;  /* 0x000a140601007387 */ /* 0x0001e40000100800 */
[----:B------:R-:W-:Y:S02]  /*9b90*/  SHF.R.S32.HI R163, RZ, 0x1f, R15 ;  /* 0x0000001fffa37819 */ /* 0x000fe4000001140f */
[----:B------:R4:W-:Y:S01]  /*9ba0*/  STL [R1+0xa1c], R12 ;  /* 0x000a1c0c01007387 */ /* 0x0009e20000100800 */
[----:B-1----:R-:W-:Y:S01]  /*9bb0*/  IMAD R14, R11, 0xc, RZ ;  /* 0x0000000c0b0e7824 */ /* 0x002fe200078e02ff */
[----:B0-----:R-:W-:-:S04]  /*9bc0*/  IADD3 R6, P0, R10, R7, RZ ;  /* 0x000000070a067210 */ /* 0x001fc80007f1e0ff */
[----:B------:R-:W-:Y:S02]  /*9bd0*/  SHF.R.S32.HI R161, RZ, 0x1f, R14 ;  /* 0x0000001fffa17819 */ /* 0x000fe4000001140e */
[----:B----4-:R-:W-:Y:S01]  /*9be0*/  IADD3 R12, P3, R4, R7, RZ ;  /* 0x00000007040c7210 */ /* 0x010fe20007f7e0ff */
[----:B------:R3:W-:Y:S04]  /*9bf0*/  STL [R1+0xa28], R6 ;  /* 0x000a280601007387 */ /* 0x0007e80000100800 */
[----:B------:R0:W-:Y:S04]  /*9c00*/  STL [R1+0xa30], R13 ;  /* 0x000a300d01007387 */ /* 0x0001e80000100800 */
[----:B------:R1:W-:Y:S01]  /*9c10*/  STL [R1+0xa64], R12 ;  /* 0x000a640c01007387 */ /* 0x0003e20000100800 */
[----:B---3--:R-:W-:-:S02]  /*9c20*/  IMAD R6, R17, 0x2, R3 ;  /* 0x0000000211067824 */ /* 0x008fc400078e0203 */
[----:B------:R-:W-:Y:S01]  /*9c30*/  IMAD R17, R11, 0xf, RZ ;  /* 0x0000000f0b117824 */ /* 0x000fe200078e02ff */
[-C--:B0-----:R-:W-:Y:S02]  /*9c40*/  LEA.HI.X.SX32 R13, R10, R0.reuse, 0x1, P0 ;  /* 0x000000000a0d7211 */ /* 0x081fe400000f0eff */
[-C--:B------:R-:W-:Y:S02]  /*9c50*/  LEA.HI.X.SX32 R10, R4, R0.reuse, 0x1, P3 ;  /* 0x00000000040a7211 */ /* 0x080fe400018f0eff */
[----:B-1----:R-:W-:Y:S01]  /*9c60*/  LEA.HI.X.SX32 R12, R5, R0, 0x1, P1 ;  /* 0x00000000050c7211 */ /* 0x002fe200008f0eff */
[----:B------:R0:W-:Y:S01]  /*9c70*/  STL [R1+0xa24], R13 ;  /* 0x000a240d01007387 */ /* 0x0001e20000100800 */
[----:B------:R-:W-:Y:S01]  /*9c80*/  IADD3 R4, P0, R9, R7, RZ ;  /* 0x0000000709047210 */ /* 0x000fe20007f1e0ff */
[----:B------:R-:W-:Y:S01]  /*9c90*/  IMAD R5, R19, 0x2, R6 ;  /* 0x0000000213057824 */ /* 0x000fe200078e0206 */
[----:B------:R-:W-:Y:S01]  /*9ca0*/  SHF.R.S32.HI R165, RZ, 0x1f, R17 ;  /* 0x0000001fffa57819 */ /* 0x000fe20000011411 */
[----:B------:R1:W-:Y:S01]  /*9cb0*/  STL [R1+0xa2c], R12 ;  /* 0x000a2c0c01007387 */ /* 0x0003e20000100800 */
[----:B------:R-:W-:-:S03]  /*9cc0*/  IMAD.SHL.U32 R19, R11, 0x10, RZ ;  /* 0x000000100b137824 */ /* 0x000fc600078e00ff */
[----:B------:R3:W-:Y:S01]  /*9cd0*/  STL [R1+0xa60], R10 ;  /* 0x000a600a01007387 */ /* 0x0007e20000100800 */
[----:B0-----:R-:W-:Y:S01]  /*9ce0*/  IMAD R13, R11, 0xb, RZ ;  /* 0x0000000b0b0d7824 */ /* 0x001fe200078e02ff */
[----:B------:R-:W-:Y:S02]  /*9cf0*/  SHF.R.S32.HI R166, RZ, 0x1f, R19 ;  /* 0x0000001fffa67819 */ /* 0x000fe40000011413 */
[----:B------:R2:W-:Y:S01]  /*9d00*/  STL [R1+0xa68], R4 ;  /* 0x000a680401007387 */ /* 0x0005e20000100800 */
[-C--:B-1----:R-:W-:Y:S02]  /*9d10*/  IADD3 R12, P3, R3, R7.reuse, RZ ;  /* 0x00000007030c7210 */ /* 0x082fe40007f7e0ff */
[----:B------:R-:W-:Y:S02]  /*9d20*/  SHF.R.S32.HI R159, RZ, 0x1f, R13 ;  /* 0x0000001fff9f7819 */ /* 0x000fe4000001140d */
[----:B---3--:R-:W-:Y:S01]  /*9d30*/  IADD3 R10, P1, R8, R7, RZ ;  /* 0x00000007080a7210 */ /* 0x008fe20007f3e0ff */
[----:B--2---:R-:W-:-:S04]  /*9d40*/  IMAD R4, R20, 0x2, R5 ;  /* 0x0000000214047824 */ /* 0x004fc800078e0205 */
[----:B------:R0:W-:Y:S01]  /*9d50*/  STL [R1+0xa6c], R10 ;  /* 0x000a6c0a01007387 */ /* 0x0001e20000100800 */
[----:B------:R-:W-:-:S03]  /*9d60*/  IMAD R20, R11, 0x11, RZ ;  /* 0x000000110b147824 */ /* 0x000fc600078e02ff */
[----:B------:R1:W-:Y:S02]  /*9d70*/  STL [R1+0xa70], R12 ;  /* 0x000a700c01007387 */ /* 0x0003e40000100800 */
[----:B------:R-:W-:Y:S02]  /*9d80*/  SHF.R.S32.HI R167, RZ, 0x1f, R20 ;  /* 0x0000001fffa77819 */ /* 0x000fe40000011414 */
[-C--:B0-----:R-:W-:Y:S02]  /*9d90*/  LEA.HI.X.SX32 R10, R9, R0.reuse, 0x1, P0 ;  /* 0x00000000090a7211 */ /* 0x081fe400000f0eff */
[-C--:B------:R-:W-:Y:S02]  /*9da0*/  LEA.HI.X.SX32 R9, R8, R0.reuse, 0x1, P1 ;  /* 0x0000000008097211 */ /* 0x080fe400008f0eff */
[----:B------:R-:W-:Y:S01]  /*9db0*/  LEA.HI.X.SX32 R8, R3, R0, 0x1, P3 ;  /* 0x0000000003087211 */ /* 0x000fe200018f0eff */
[----:B-----5:R-:W-:Y:S01]  /*9dc0*/  IMAD R3, R24, 0x2, R4 ;  /* 0x0000000218037824 */ /* 0x020fe200078e0204 */
[----:B------:R0:W-:Y:S01]  /*9dd0*/  STL [R1+0xa34], R10 ;  /* 0x000a340a01007387 */ /* 0x0001e20000100800 */
[----:B-1----:R-:W-:-:S03]  /*9de0*/  IMAD R12, R11, 0xa, RZ ;  /* 0x0000000a0b0c7824 */ /* 0x002fc600078e02ff */
[----:B------:R1:W-:Y:S02]  /*9df0*/  STL [R1+0xa38], R9 ;  /* 0x000a380901007387 */ /* 0x0003e40000100800 */
[----:B------:R-:W-:Y:S02]  /*9e00*/  SHF.R.S32.HI R157, RZ, 0x1f, R12 ;  /* 0x0000001fff9d7819 */ /* 0x000fe4000001140c */
[----:B------:R2:W-:Y:S01]  /*9e10*/  STL [R1+0xa50], R8 ;  /* 0x000a500801007387 */ /* 0x0005e20000100800 */
[-C--:B0-----:R-:W-:Y:S02]  /*9e20*/  IADD3 R10, P0, R6, R7.reuse, RZ ;  /* 0x00000007060a7210 */ /* 0x081fe40007f1e0ff */
[----:B-1----:R-:W-:-:S03]  /*9e30*/  IADD3 R9, P1, R5, R7, RZ ;  /* 0x0000000705097210 */ /* 0x002fc60007f3e0ff */
[----:B------:R0:W-:Y:S01]  /*9e40*/  STL [R1+0xa54], R10 ;  /* 0x000a540a01007387 */ /* 0x0001e20000100800 */
[-C--:B------:R-:W-:Y:S02]  /*9e50*/  LEA.HI.X.SX32 R6, R6, R0.reuse, 0x1, P0 ;  /* 0x0000000006067211 */ /* 0x080fe400000f0eff */
[CC--:B--2---:R-:W-:Y:S01]  /*9e60*/  IADD3 R8, P3, R4.reuse, R7.reuse, RZ ;  /* 0x0000000704087210 */ /* 0x0c4fe20007f7e0ff */
[----:B------:R1:W-:Y:S01]  /*9e70*/  STL [R1+0xa58], R9 ;  /* 0x000a580901007387 */ /* 0x0003e20000100800 */
[----:B------:R-:W-:Y:S02]  /*9e80*/  IADD3 R7, P4, R3, R7, RZ ;  /* 0x0000000703077210 */ /* 0x000fe40007f9e0ff */
[-C--:B------:R-:W-:Y:S01]  /*9e90*/  LEA.HI.X.SX32 R5, R5, R0.reuse, 0x1, P1 ;  /* 0x0000000005057211 */ /* 0x080fe200008f0eff */
[----:B------:R2:W-:Y:S01]  /*9ea0*/  STL [R1+0xa5c], R8 ;  /* 0x000a5c0801007387 */ /* 0x0005e20000100800 */
[-C--:B------:R-:W-:Y:S01]  /*9eb0*/  LEA.HI.X.SX32 R4, R4, R0.reuse, 0x1, P3 ;  /* 0x0000000004047211 */ /* 0x080fe200018f0eff */
[----:B0-----:R-:W-:Y:S01]  /*9ec0*/  IMAD R10, R11, 0x9, RZ ;  /* 0x000000090b0a7824 */ /* 0x001fe200078e02ff */
[----:B------:R-:W-:Y:S01]  /*9ed0*/  LEA.HI.X.SX32 R0, R3, R0, 0x1, P4 ;  /* 0x0000000003007211 */ /* 0x000fe200020f0eff */
[----:B------:R0:W-:Y:S01]  /*9ee0*/  STL [R1+0xa4c], R7 ;  /* 0x000a4c0701007387 */ /* 0x0001e20000100800 */
[----:B------:R-:W-:Y:S01]  /*9ef0*/  IADD3 R24, P1, R220, R11, RZ ;  /* 0x0000000bdc187210 */ /* 0x000fe20007f3e0ff */
[C---:B-1----:R-:W-:Y:S01]  /*9f00*/  IMAD.SHL.U32 R9, R11.reuse, 0x2, RZ ;  /* 0x000000020b097824 */ /* 0x042fe200078e00ff */
[----:B------:R-:W-:Y:S01]  /*9f10*/  SHF.R.S32.HI R155, RZ, 0x1f, R10 ;  /* 0x0000001fff9b7819 */ /* 0x000fe2000001140a */
[----:B------:R1:W-:Y:S01]  /*9f20*/  STL [R1+0xa3c], R6 ;  /* 0x000a3c0601007387 */ /* 0x0003e20000100800 */
[----:B------:R-:W-:-:S02]  /*9f30*/  IMAD.SHL.U32 R3, R11, 0x8, RZ ;  /* 0x000000080b037824 */ /* 0x000fc400078e00ff */
[----:B--2---:R-:W-:Y:S01]  /*9f40*/  IMAD R8, R11, 0x3, RZ ;  /* 0x000000030b087824 */ /* 0x004fe200078e02ff */
[----:B------:R2:W-:Y:S01]  /*9f50*/  STL [R1+0xa40], R5 ;  /* 0x000a400501007387 */ /* 0x0005e20000100800 */
[----:B------:R-:W-:Y:S01]  /*9f60*/  IADD3 R222, P2, R9, R220, RZ ;  /* 0x000000dc09de7210 */ /* 0x000fe20007f5e0ff */
[----:B0-----:R-:W-:Y:S01]  /*9f70*/  IMAD.SHL.U32 R7, R11, 0x4, RZ ;  /* 0x000000040b077824 */ /* 0x001fe200078e00ff */
[----:B------:R-:W-:Y:S01]  /*9f80*/  IADD3 R221, P6, R9, R219, RZ ;  /* 0x000000db09dd7210 */ /* 0x000fe20007fde0ff */
[----:B------:R0:W-:Y:S01]  /*9f90*/  STL [R1+0xa44], R4 ;  /* 0x000a440401007387 */ /* 0x0001e20000100800 */
[----:B------:R-:W-:Y:S01]  /*9fa0*/  SHF.R.S32.HI R153, RZ, 0x1f, R3 ;  /* 0x0000001fff997819 */ /* 0x000fe20000011403 */
[C---:B-1----:R-:W-:Y:S01]  /*9fb0*/  IMAD R6, R11.reuse, 0x5, RZ ;  /* 0x000000050b067824 */ /* 0x042fe200078e02ff */
[----:B------:R-:W-:Y:S01]  /*9fc0*/  SHF.R.S32.HI R143, RZ, 0x1f, R7 ;  /* 0x0000001fff8f7819 */ /* 0x000fe20000011407 */
[----:B------:R1:W-:Y:S01]  /*9fd0*/  STL [R1+0xa48], R0 ;  /* 0x000a480001007387 */ /* 0x0003e20000100800 */
[----:B--2---:R-:W-:-:S02]  /*9fe0*/  IMAD R5, R11, 0x6, RZ ;  /* 0x000000060b057824 */ /* 0x004fc400078e02ff */
[----:B------:R-:W-:Y:S01]  /*9ff0*/  SHF.R.S32.HI R145, RZ, 0x1f, R6 ;  /* 0x0000001fff917819 */ /* 0x000fe20000011406 */
[----:B------:R2:W-:Y:S01]  /*a000*/  STL [R1+0x294], R24 ;  /* 0x0002941801007387 */ /* 0x0005e20000100800 */
[----:B0-----:R-:W-:Y:S01]  /*a010*/  IMAD R4, R11, 0x7, RZ ;  /* 0x000000070b047824 */ /* 0x001fe200078e02ff */
[----:B------:R-:W-:Y:S02]  /*a020*/  SHF.R.S32.HI R148, RZ, 0x1f, R5 ;  /* 0x0000001fff947819 */ /* 0x000fe40000011405 */
[----:B-1----:R-:W-:Y:S01]  /*a030*/  IADD3 R0, P0, R219, R11, RZ ;  /* 0x0000000bdb007210 */ /* 0x002fe20007f1e0ff */
[----:B------:R-:W-:Y:S01]  /*a040*/  IMAD.MOV.U32 R11, RZ, RZ, 0x3f800000 ;  /* 0x3f800000ff0b7424 */ /* 0x000fe200078e00ff */
[----:B------:R-:W-:Y:S01]  /*a050*/  SHF.R.S32.HI R150, RZ, 0x1f, R4 ;  /* 0x0000001fff967819 */ /* 0x000fe20000011404 */
[----:B--2---:R-:W-:Y:S02]  /*a060*/  IMAD.MOV.U32 R24, RZ, RZ, -0x800000 ;  /* 0xff800000ff187424 */ /* 0x004fe400078e00ff */
[----:B------:R0:W-:Y:S04]  /*a070*/  STL [R1+0x29c], R0 ;  /* 0x00029c0001007387 */ /* 0x0001e80000100800 */
[----:B------:R1:W-:Y:S04]  /*a080*/  STL [R1+0x22c], R24 ;  /* 0x00022c1801007387 */ /* 0x0003e80000100800 */
[----:B------:R-:W-:Y:S01]  /*a090*/  STL [R1+0x250], R11 ;  /* 0x0002500b01007387 */ /* 0x000fe20000100800 */
[----:B0-----:R-:W-:-:S03]  /*a0a0*/  IMAD.MOV.U32 R0, RZ, RZ, RZ ;  /* 0x000000ffff007224 */ /* 0x001fc600078e00ff */
[----:B------:R0:W-:Y:S01]  /*a0b0*/  STL [R1+0x258], R25 ;  /* 0x0002581901007387 */ /* 0x0001e20000100800 */
[----:B-1----:R-:W-:-:S05]  /*a0c0*/  IMAD.MOV.U32 R24, RZ, RZ, 0x3f800000 ;  /* 0x3f800000ff187424 */ /* 0x002fca00078e00ff */
[----:B------:R1:W-:Y:S01]  /*a0d0*/  STL [R1+0x25c], R24 ;  /* 0x00025c1801007387 */ /* 0x0003e20000100800 */
[----:B0-----:R-:W-:-:S03]  /*a0e0*/  IMAD.MOV.U32 R25, RZ, RZ, -0x800000 ;  /* 0xff800000ff197424 */ /* 0x001fc600078e00ff */
[----:B------:R0:W-:Y:S04]  /*a0f0*/  STL [R1+0x254], R11 ;  /* 0x0002540b01007387 */ /* 0x0001e80000100800 */
[----:B------:R-:W-:Y:S01]  /*a100*/  STL [R1+0x228], R25 ;  /* 0x0002281901007387 */ /* 0x000fe20000100800 */
[----:B-1----:R-:W-:Y:S02]  /*a110*/  IMAD.MOV.U32 R24, RZ, RZ, -0x800000 ;  /* 0xff800000ff187424 */ /* 0x002fe400078e00ff */
[----:B0-----:R-:W-:-:S03]  /*a120*/  IMAD.MOV.U32 R11, RZ, RZ, -0x800000 ;  /* 0xff800000ff0b7424 */ /* 0x001fc600078e00ff */
[----:B------:R0:W-:Y:S04]  /*a130*/  STL [R1+0x240], R24 ;  /* 0x0002401801007387 */ /* 0x0001e80000100800 */
[----:B------:R-:W-:Y:S04]  /*a140*/  STL [R1], RZ ;  /* 0x000000ff01007387 */ /* 0x000fe80000100800 */
[----:B------:R1:W-:Y:S01]  /*a150*/  STL [R1+0x23c], R11 ;  /* 0x00023c0b01007387 */ /* 0x0003e20000100800 */
[----:B0-----:R-:W-:-:S03]  /*a160*/  CS2R R24, SRZ ;  /* 0x0000000000187805 */ /* 0x001fc6000001ff00 */
[----:B------:R-:W-:Y:S04]  /*a170*/  STL [R1+0x4], RZ ;  /* 0x000004ff01007387 */ /* 0x000fe80000100800 */
[----:B------:R-:W-:Y:S01]  /*a180*/  STL [R1+0x8], RZ ;  /* 0x000008ff01007387 */ /* 0x000fe20000100800 */
[----:B-1----:R-:W-:-:S03]  /*a190*/  SHF.R.S32.HI R11, RZ, 0x1f, R9 ;  /* 0x0000001fff0b7819 */ /* 0x002fc60000011409 */
[----:B------:R-:W-:Y:S01]  /*a1a0*/  STL [R1+0xc], RZ ;  /* 0x00000cff01007387 */ /* 0x000fe20000100800 */
[----:B------:R-:W-:-:S03]  /*a1b0*/  IADD3 R9, P3, R8, R220, RZ ;  /* 0x000000dc08097210 */ /* 0x000fc60007f7e0ff */
        /* <DEDUP_REMOVED lines=124> */
[----:B------:R0:W-:Y:S04]  /*a980*/  STL [R1+0x834], R140 ;  /* 0x0008348c01007387 */ /* 0x0001e80000100800 */
[----:B------:R1:W-:Y:S04]  /*a990*/  STL [R1+0x2a4], R222 ;  /* 0x0002a4de01007387 */ /* 0x0003e80000100800 */
[----:B------:R2:W-:Y:S01]  /*a9a0*/  STL [R1+0x2ac], R221 ;  /* 0x0002acdd01007387 */ /* 0x0005e20000100800 */
[----:B0-----:R-:W-:-:S03]  /*a9b0*/  SHF.R.S32.HI R140, RZ, 0x1f, R8 ;  /* 0x0000001fff8c7819 */ /* 0x001fc60000011408 */
[----:B------:R0:W-:Y:S01]  /*a9c0*/  STL [R1+0x2b4], R9 ;  /* 0x0002b40901007387 */ /* 0x0001e20000100800 */
[----:B-1----:R-:W-:Y:S01]  /*a9d0*/  IMAD.X R222, R11, 0x1, R218, P2 ;  /* 0x000000010bde7824 */ /* 0x002fe200010e06da */
[----:B--2---:R-:W-:-:S04]  /*a9e0*/  IADD3 R221, P4, R8, R219, RZ ;  /* 0x000000db08dd7210 */ /* 0x004fc80007f9e0ff */
[----:B------:R-:W-:Y:S01]  /*a9f0*/  STL [R1+0x2a0], R222 ;  /* 0x0002a0de01007387 */ /* 0x000fe20000100800 */
[----:B------:R-:W-:Y:S01]  /*aa00*/  IADD3 R8, P2, R7, R220, RZ ;  /* 0x000000dc07087210 */ /* 0x000fe20007f5e0ff */
[----:B0-----:R-:W-:Y:S02]  /*aa10*/  IMAD.X R9, R11, 0x1, R215, P6 ;  /* 0x000000010b097824 */ /* 0x001fe400030e06d7 */
[----:B------:R-:W-:Y:S01]  /*aa20*/  STL [R1+0x678], R221 ;  /* 0x000678dd01007387 */ /* 0x000fe20000100800 */
[----:B------:R-:W-:-:S03]  /*aa30*/  IMAD.X R11, R140, 0x1, R218, P3 ;  /* 0x000000018c0b7824 */ /* 0x000fc600018e06da */
[----:B------:R0:W-:Y:S04]  /*aa40*/  STL [R1+0x2a8], R9 ;  /* 0x0002a80901007387 */ /* 0x0001e80000100800 */
[----:B------:R1:W-:Y:S04]  /*aa50*/  STL [R1+0x67c], R8 ;  /* 0x00067c0801007387 */ /* 0x0003e80000100800 */
[----:B------:R-:W-:Y:S01]  /*aa60*/  STL [R1+0x2b0], R11 ;  /* 0x0002b00b01007387 */ /* 0x000fe20000100800 */
[----:B0-----:R-:W-:Y:S02]  /*aa70*/  IADD3 R9, P6, R7, R219, RZ ;  /* 0x000000db07097210 */ /* 0x001fe40007fde0ff */
[----:B------:R-:W-:Y:S01]  /*aa80*/  IADD3 R7, P3, R6, R220, RZ ;  /* 0x000000dc06077210 */ /* 0x000fe20007f7e0ff */
[----:B-1----:R-:W-:-:S02]  /*aa90*/  IMAD.X R8, R140, 0x1, R215, P4 ;  /* 0x000000018c087824 */ /* 0x002fc400020e06d7 */
[----:B------:R0:W-:Y:S04]  /*aaa0*/  STL [R1+0x670], R9 ;  /* 0x0006700901007387 */ /* 0x0001e80000100800 */
[----:B------:R1:W-:Y:S04]  /*aab0*/  STL [R1+0x2b8], R8 ;  /* 0x0002b80801007387 */ /* 0x0003e80000100800 */
[----:B------:R2:W-:Y:S01]  /*aac0*/  STL [R1+0x674], R7 ;  /* 0x0006740701007387 */ /* 0x0005e20000100800 */
[----:B0-----:R-:W-:Y:S01]  /*aad0*/  IMAD.X R9, R143, 0x1, R218, P2 ;  /* 0x000000018f097824 */ /* 0x001fe200010e06da */
[----:B-1----:R-:W-:-:S04]  /*aae0*/  IADD3 R8, P4, R6, R219, RZ ;  /* 0x000000db06087210 */ /* 0x002fc80007f9e0ff */
[----:B------:R-:W-:Y:S01]  /*aaf0*/  STL [R1+0x66c], R9 ;  /* 0x00066c0901007387 */ /* 0x000fe20000100800 */
[----:B------:R-:W-:Y:S01]  /*ab00*/  IADD3 R6, P2, R5, R220, RZ ;  /* 0x000000dc05067210 */ /* 0x000fe20007f5e0ff */
[----:B--2---:R-:W-:Y:S02]  /*ab10*/  IMAD.X R7, R143, 0x1, R215, P6 ;  /* 0x000000018f077824 */ /* 0x004fe400030e06d7 */
        /* <DEDUP_REMOVED lines=13> */
[----:B------:R0:W-:Y:S01]  /*abf0*/  STL [R1+0x654], R7 ;  /* 0x0006540701007387 */ /* 0x0001e20000100800 */
[----:B------:R-:W-:Y:S01]  /*ac00*/  IADD3 R4, P2, R3, R220, RZ ;  /* 0x000000dc03047210 */ /* 0x000fe20007f5e0ff */
[----:B--2---:R-:W-:Y:S02]  /*ac10*/  IMAD.X R5, R148, 0x1, R215, P6 ;  /* 0x0000000194057824 */ /* 0x004fe400030e06d7 */
[----:B------:R1:W-:Y:S04]  /*ac20*/  STL [R1+0x64c], R6 ;  /* 0x00064c0601007387 */ /* 0x0003e80000100800 */
[----:B------:R2:W-:Y:S01]  /*ac30*/  STL [R1+0x2c4], R5 ;  /* 0x0002c40501007387 */ /* 0x0005e20000100800 */
[----:B0-----:R-:W-:-:S03]  /*ac40*/  IMAD.U32 R7, RZ, RZ, UR11 ;  /* 0x0000000bff077e24 */ /* 0x001fc6000f8e00ff */
[----:B------:R0:W-:Y:S01]  /*ac50*/  STL [R1+0x650], R4 ;  /* 0x0006500401007387 */ /* 0x0001e20000100800 */
[----:B-1----:R-:W-:Y:S01]  /*ac60*/  IMAD.X R6, R150, 0x1, R218, P3 ;  /* 0x0000000196067824 */ /* 0x002fe200018e06da */
[----:B--2---:R-:W-:-:S04]  /*ac70*/  IADD3 R5, P6, R3, R219, RZ ;  /* 0x000000db03057210 */ /* 0x004fc80007fde0ff */
[----:B------:R1:W-:Y:S01]  /*ac80*/  STL [R1+0x648], R6 ;  /* 0x0006480601007387 */ /* 0x0003e20000100800 */
[----:B------:R-:W-:Y:S01]  /*ac90*/  IADD3 R3, P3, R10, R220, RZ ;  /* 0x000000dc0a037210 */ /* 0x000fe20007f7e0ff */
[----:B0-----:R-:W-:Y:S02]  /*aca0*/  IMAD.X R4, R150, 0x1, R215, P4 ;  /* 0x0000000196047824 */ /* 0x001fe400020e06d7 */
[----:B------:R0:W-:Y:S04]  /*acb0*/  STL [R1+0x2d4], R5 ;  /* 0x0002d40501007387 */ /* 0x0001e80000100800 */
[----:B------:R2:W-:Y:S01]  /*acc0*/  STL [R1+0x2c8], R4 ;  /* 0x0002c80401007387 */ /* 0x0005e20000100800 */
[----:B-1----:R-:W-:Y:S01]  /*acd0*/  IMAD.U32 R6, RZ, RZ, UR10 ;  /* 0x0000000aff067e24 */ /* 0x002fe2000f8e00ff */
[----:B------:R-:W-:-:S02]  /*ace0*/  UIADD3.64 UR10, UR8, 0x1fe, URZ ;  /* 0x000001fe080a7897 */ /* 0x000fc4000fffe03f */
[----:B------:R1:W-:Y:S01]  /*acf0*/  STL [R1+0x2dc], R3 ;  /* 0x0002dc0301007387 */ /* 0x0003e20000100800 */
[----:B------:R-:W-:Y:S01]  /*ad00*/  UIADD3.64 UR10, UR8, 0x202, URZ ;  /* 0x00000202080a7897 */ /* 0x000fe2000fffe03f */
[----:B0-----:R-:W-:Y:S01]  /*ad10*/  IMAD.X R5, R153, 0x1, R218, P2 ;  /* 0x0000000199057824 */ /* 0x001fe200010e06da */
[----:B--2---:R-:W-:-:S04]  /*ad20*/  IADD3 R4, P4, R10, R219, RZ ;  /* 0x000000db0a047210 */ /* 0x004fc80007f9e0ff */
[----:B------:R0:W-:Y:S01]  /*ad30*/  STL [R1+0x2cc], R5 ;  /* 0x0002cc0501007387 */ /* 0x0001e20000100800 */
[----:B-1----:R-:W-:-:S03]  /*ad40*/  IMAD.X R3, R153, 0x1, R215, P6 ;  /* 0x0000000199037824 */ /* 0x002fc600030e06d7 */
[----:B------:R1:W-:Y:S04]  /*ad50*/  STL [R1+0x2e4], R4 ;  /* 0x0002e40401007387 */ /* 0x0003e80000100800 */
[----:B------:R2:W-:Y:S01]  /*ad60*/  STL [R1+0x2d0], R3 ;  /* 0x0002d00301007387 */ /* 0x0005e20000100800 */
[----:B0-----:R-:W-:Y:S01]  /*ad70*/  IADD3 R5, P2, R12, R220, RZ ;  /* 0x000000dc0c057210 */ /* 0x001fe20007f5e0ff */
[----:B-1----:R-:W-:-:S04]  /*ad80*/  IMAD.X R4, R155, 0x1, R218, P3 ;  /* 0x000000019b047824 */ /* 0x002fc800018e06da */
[----:B------:R0:W-:Y:S01]  /*ad90*/  STL [R1+0x2ec], R5 ;  /* 0x0002ec0501007387 */ /* 0x0001e20000100800 */
[----:B--2---:R-:W-:-:S03]  /*ada0*/  IADD3 R3, P6, R12, R219, RZ ;  /* 0x000000db0c037210 */ /* 0x004fc60007fde0ff */
[----:B------:R1:W-:Y:S04]  /*adb0*/  STL [R1+0x2d8], R4 ;  /* 0x0002d80401007387 */ /* 0x0003e80000100800 */
[----:B------:R2:W-:Y:S01]  /*adc0*/  STL [R1+0x2f4], R3 ;  /* 0x0002f40301007387 */ /* 0x0005e20000100800 */
[----:B0-----:R-:W-:Y:S01]  /*add0*/  IMAD.X R5, R155, 0x1, R215, P4 ;  /* 0x000000019b057824 */ /* 0x001fe200020e06d7 */
[----:B-1----:R-:W-:-:S04]  /*ade0*/  IADD3 R4, P3, R13, R220, RZ ;  /* 0x000000dc0d047210 */ /* 0x002fc80007f7e0ff */
[----:B------:R0:W-:Y:S01]  /*adf0*/  STL [R1+0x2e0], R5 ;  /* 0x0002e00501007387 */ /* 0x0001e20000100800 */
[----:B--2---:R-:W-:-:S03]  /*ae00*/  IMAD.X R3, R157, 0x1, R218, P2 ;  /* 0x000000019d037824 */ /* 0x004fc600010e06da */
        /* <DEDUP_REMOVED lines=90> */
[----:B------:R1:W-:Y:S01]  /*b3b0*/  STL [R1+0x398], R4 ;  /* 0x0003980401007387 */ /* 0x0003e20000100800 */
[----:B------:R-:W-:-:S03]  /*b3c0*/  CS2R R110, SRZ ;  /* 0x00000000006e7805 */ /* 0x000fc6000001ff00 */
        /* <DEDUP_REMOVED lines=16> */
[----:B------:R-:W-:Y:S01]  /*b4d0*/  CS2R R112, SRZ ;  /* 0x0000000000707805 */ /* 0x000fe2000001ff00 */
[----:B--2---:R-:W-:Y:S02]  /*b4e0*/  IMAD.X R3, R173, 0x1, R215, P4 ;  /* 0x00000001ad037824 */ /* 0x004fe400020e06d7 */
        /* <DEDUP_REMOVED lines=14> */
[----:B0-----:R-:W-:Y:S02]  /*b5d0*/  IADD3 R5, P6, R115, R219, RZ ;  /* 0x000000db73057210 */ /* 0x001fe40007fde0ff */
[----:B------:R-:W-:Y:S01]  /*b5e0*/  CS2R R114, SRZ ;  /* 0x0000000000727805 */ /* 0x000fe2000001ff00 */
[----:B-1----:R-:W-:Y:S02]  /*b5f0*/  IMAD.X R4, R175, 0x1, R215, P4 ;  /* 0x00000001af047824 */ /* 0x002fe400020e06d7 */
        /* <DEDUP_REMOVED lines=284> */
[----:B------:R-:W-:Y:S04]  /*c7c0*/  STL [R1+0x5f0], R4 ;  /* 0x0005f00401007387 */ /* 0x000fe80000100800 */
[----:B------:R1:W-:Y:S01]  /*c7d0*/  STL [R1+0x60c], R3 ;  /* 0x00060c0301007387 */ /* 0x0003e20000100800 */
[----:B0-----:R-:W-:Y:S02]  /*c7e0*/  IMAD.U32 R5, RZ, RZ, UR19 ;  /* 0x00000013ff057e24 */ /* 0x001fe4000f8e00ff */
[----:B-1----:R-:W-:Y:S01]  /*c7f0*/  IMAD.X R3, R209, 0x1, R218, P2 ;  /* 0x00000001d1037824 */ /* 0x002fe200010e06da */
[----:B------:R-:W-:-:S04]  /*c800*/  IADD3 R4, P2, R156, R219, RZ ;  /* 0x000000db9c047210 */ /* 0x000fc80007f5e0ff */
[----:B------:R0:W-:Y:S04]  /*c810*/  STL [R1+0x5f8], R3 ;  /* 0x0005f80301007387 */ /* 0x0001e80000100800 */
[----:B------:R1:W-:Y:S04]  /*c820*/  STL.64 [R1+0x278], R6 ;  /* 0x0002780601007387 */ /* 0x0003e80000100a00 */
[----:B------:R2:W-:Y:S01]  /*c830*/  STL [R1+0x614], R4 ;  /* 0x0006140401007387 */ /* 0x0005e20000100800 */
[----:B0-----:R-:W-:-:S05]  /*c840*/  IMAD.X R3, R209, 0x1, R215, P3 ;  /* 0x00000001d1037824 */ /* 0x001fca00018e06d7 */
[----:B------:R0:W-:Y:S01]  /*c850*/  STL [R1+0x600], R3 ;  /* 0x0006000301007387 */ /* 0x0001e20000100800 */
[----:B-1----:R-:W-:Y:S01]  /*c860*/  IMAD.U32 R6, RZ, RZ, UR10 ;  /* 0x0000000aff067e24 */ /* 0x002fe2000f8e00ff */
[----:B------:R-:W-:Y:S01]  /*c870*/  UMOV UR10, UR14 ;  /* 0x0000000e000a7c82 */ /* 0x000fe20008000000 */
[----:B--2---:R-:W-:Y:S01]  /*c880*/  IADD3 R4, P3, R158, R220, RZ ;  /* 0x000000dc9e047210 */ /* 0x004fe20007f7e0ff */
[----:B------:R-:W-:Y:S01]  /*c890*/  IMAD.U32 R7, RZ, RZ, UR11 ;  /* 0x0000000bff077e24 */ /* 0x000fe2000f8e00ff */
[----:B------:R-:W-:Y:S02]  /*c8a0*/  UMOV UR11, UR15 ;  /* 0x0000000f000b7c82 */ /* 0x000fe40008000000 */
[----:B------:R-:W-:Y:S01]  /*c8b0*/  UIADD3.64 UR14, UR10, 0x2, URZ ;  /* 0x000000020a0e7897 */ /* 0x000fe2000fffe03f */
[----:B------:R1:W-:Y:S01]  /*c8c0*/  STL [R1+0x61c], R4 ;  /* 0x00061c0401007387 */ /* 0x0003e20000100800 */
[----:B------:R-:W-:Y:S01]  /*c8d0*/  UIADD3.64 UR22, UR10, 0x1fe, URZ ;  /* 0x000001fe0a167897 */ /* 0x000fe2000fffe03f */
[----:B0-----:R-:W-:Y:S01]  /*c8e0*/  IMAD.X R3, R210, 0x1, R218, P4 ;  /* 0x00000001d2037824 */ /* 0x001fe200020e06da */
[----:B------:R-:W-:-:S02]  /*c8f0*/  UIADD3.64 UR26, UR10, 0x200, URZ ;  /* 0x000002000a1a7897 */ /* 0x000fc4000fffe03f */
[----:B------:R-:W-:Y:S02]  /*c900*/  UIADD3.64 UR30, UR10, 0x202, URZ ;  /* 0x000002020a1e7897 */ /* 0x000fe4000fffe03f */
[----:B------:R0:W-:Y:S01]  /*c910*/  STL [R1+0x608], R3 ;  /* 0x0006080301007387 */ /* 0x0001e20000100800 */
[----:B------:R-:W-:Y:S01]  /*c920*/  UIADD3.64 UR34, UR10, 0x204, URZ ;  /* 0x000002040a227897 */ /* 0x000fe2000fffe03f */
[----:B-1----:R-:W-:-:S05]  /*c930*/  IADD3 R4, P4, R158, R219, RZ ;  /* 0x000000db9e047210 */ /* 0x002fca0007f9e0ff */
[----:B------:R1:W-:Y:S01]  /*c940*/  STL [R1+0x624], R4 ;  /* 0x0006240401007387 */ /* 0x0003e20000100800 */
[----:B0-----:R-:W-:-:S05]  /*c950*/  IMAD.X R3, R210, 0x1, R215, P2 ;  /* 0x00000001d2037824 */ /* 0x001fca00010e06d7 */
[----:B------:R0:W-:Y:S01]  /*c960*/  STL [R1+0x610], R3 ;  /* 0x0006100301007387 */ /* 0x0001e20000100800 */
[----:B-1----:R-:W-:-:S05]  /*c970*/  IADD3 R4, P2, R160, R220, RZ ;  /* 0x000000dca0047210 */ /* 0x002fca0007f5e0ff */
[----:B------:R1:W-:Y:S01]  /*c980*/  STL [R1+0x62c], R4 ;  /* 0x00062c0401007387 */ /* 0x0003e20000100800 */
[----:B0-----:R-:W-:-:S05]  /*c990*/  IMAD.X R3, R211, 0x1, R218, P3 ;  /* 0x00000001d3037824 */ /* 0x001fca00018e06da */
[----:B------:R0:W-:Y:S01]  /*c9a0*/  STL [R1+0x618], R3 ;  /* 0x0006180301007387 */ /* 0x0001e20000100800 */
[----:B-1----:R-:W-:Y:S01]  /*c9b0*/  IMAD.U32 R4, RZ, RZ, UR18 ;  /* 0x00000012ff047e24 */ /* 0x002fe2000f8e00ff */
[----:B------:R-:W-:-:S04]  /*c9c0*/  UIADD3.64 UR18, UR10, 0x4, URZ ;  /* 0x000000040a127897 */ /* 0x000fc8000fffe03f */
[----:B------:R1:W-:Y:S01]  /*c9d0*/  STL.64 [R1+0x260], R4 ;  /* 0x0002600401007387 */ /* 0x0003e20000100a00 */
[----:B0-----:R-:W-:-:S05]  /*c9e0*/  IADD3 R3, P3, R160, R219, RZ ;  /* 0x000000dba0037210 */ /* 0x001fca0007f7e0ff */
[----:B------:R0:W-:Y:S04]  /*c9f0*/  STL [R1+0x634], R3 ;  /* 0x0006340301007387 */ /* 0x0001e80000100800 */
[----:B------:R-:W-:Y:S01]  /*ca00*/  STL.64 [R1+0x288], R6 ;  /* 0x0002880601007387 */ /* 0x000fe20000100a00 */
[----:B-1----:R-:W-:Y:S01]  /*ca10*/  IMAD.X R4, R211, 0x1, R215, P4 ;  /* 0x00000001d3047824 */ /* 0x002fe200020e06d7 */
[----:B------:R-:W-:Y:S01]  /*ca20*/  LOP3.LUT R5, R2, 0x40, RZ, 0xfc, !PT ;  /* 0x0000004002057812 */ /* 0x000fe200078efcff */
[----:B------:R-:W-:Y:S01]  /*ca30*/  IMAD.U32 R5, RZ, RZ, UR37 ;  /* 0x00000025ff057e24 */ /* 0x000fe2000f8e00ff */
[----:B0-----:R-:W-:Y:S02]  /*ca40*/  IADD3 R3, P4, R162, R220, RZ ;  /* 0x000000dca2037210 */ /* 0x001fe40007f9e0ff */
[----:B------:R0:W-:Y:S04]  /*ca50*/  STL [R1+0x620], R4 ;  /* 0x0006200401007387 */ /* 0x0001e80000100800 */
[----:B------:R1:W-:Y:S01]  /*ca60*/  STL [R1+0x63c], R3 ;  /* 0x00063c0301007387 */ /* 0x0003e20000100800 */
[----:B0-----:R-:W-:Y:S01]  /*ca70*/  IMAD.X R4, R212, 0x1, R218, P2 ;  /* 0x00000001d4047824 */ /* 0x001fe200010e06da */
[----:B-1----:R-:W-:-:S04]  /*ca80*/  IADD3 R3, P2, R162, R219, RZ ;  /* 0x000000dba2037210 */ /* 0x002fc80007f5e0ff */
[----:B------:R0:W-:Y:S04]  /*ca90*/  STL [R1+0x628], R4 ;  /* 0x0006280401007387 */ /* 0x0001e80000100800 */
[----:B------:R1:W-:Y:S01]  /*caa0*/  STL [R1+0x644], R3 ;  /* 0x0006440301007387 */ /* 0x0003e20000100800 */
[----:B0-----:R-:W-:Y:S02]  /*cab0*/  IMAD.X R4, R213, 0x1, R218, P1 ;  /* 0x00000001d5047824 */ /* 0x001fe400008e06da */
[----:B-1----:R-:W-:-:S05]  /*cac0*/  IMAD.X R3, R212, 0x1, R215, P3 ;  /* 0x00000001d4037824 */ /* 0x002fca00018e06d7 */
[----:B------:R0:W-:Y:S04]  /*cad0*/  STL [R1+0x630], R3 ;  /* 0x0006300301007387 */ /* 0x0001e80000100800 */
[----:B------:R1:W-:Y:S01]  /*cae0*/  STL [R1+0x290], R4 ;  /* 0x0002900401007387 */ /* 0x0003e20000100800 */
[----:B0-----:R-:W-:Y:S02]  /*caf0*/  IMAD.X R3, R213, 0x1, R215, P0 ;  /* 0x00000001d5037824 */ /* 0x001fe400000e06d7 */
[----:B-1----:R-:W-:-:S03]  /*cb00*/  IMAD.X R4, R214, 0x1, R218, P4 ;  /* 0x00000001d6047824 */ /* 0x002fc600020e06da */
[----:B------:R0:W-:Y:S04]  /*cb10*/  STL [R1+0x298], R3 ;  /* 0x0002980301007387 */ /* 0x0001e80000100800 */
[----:B------:R1:W-:Y:S01]  /*cb20*/  STL [R1+0x638], R4 ;  /* 0x0006380401007387 */ /* 0x0003e20000100800 */
[----:B0-----:R-:W-:Y:S01]  /*cb30*/  IMAD.X R3, R214, 0x1, R215, P2 ;  /* 0x00000001d6037824 */ /* 0x001fe200010e06d7 */
[----:B-1----:R-:W-:Y:S01]  /*cb40*/  LOP3.LUT R4, R2, 0x8, RZ, 0xfc, !PT ;  /* 0x0000000802047812 */ /* 0x002fe200078efcff */
[----:B------:R-:W-:-:S03]  /*cb50*/  IMAD.U32 R4, RZ, RZ, UR36 ;  /* 0x00000024ff047e24 */ /* 0x000fc6000f8e00ff */
[----:B------:R0:W-:Y:S04]  /*cb60*/  STL [R1+0x640], R3 ;  /* 0x0006400301007387 */ /* 0x0001e80000100800 */
[----:B------:R1:W-:Y:S01]  /*cb70*/  STL.64 [R1+0x280], R4 ;  /* 0x0002800401007387 */ /* 0x0003e20000100a00 */
[----:B0-----:R-:W-:Y:S02]  /*cb80*/  LOP3.LUT R3, R2, 0x48, RZ, 0xfc, !PT ;  /* 0x0000004802037812 */ /* 0x001fe400078efcff */
[----:B------:R-:W-:-:S07]  /*cb90*/  LOP3.LUT R3, R18, 0x1, RZ, 0x3c, !PT ;  /* 0x0000000112037812 */ /* 0x000fce00078e3cff */
.L_x_1:
[----:B--2---:R-:W2:Y:S04]  /*cba0*/  LDL R3, [R1+0x834] ;  /* 0x0008340001037983 */ /* 0x004ea80000100800 */
[----:B------:R-:W3:Y:S04]  /*cbb0*/  LDL.64 R152, [R1+0x260] ;  /* 0x0002600001987983 */ /* 0x000ee80000100a00 */
[----:B-1----:R-:W4:Y:S04]  /*cbc0*/  LDL R4, [R1+0x208] ;  /* 0x0002080001047983 */ /* 0x002f280000100800 */
[----:B------:R-:W5:Y:S04]  /*cbd0*/  LDL R6, [R1+0x210] ;  /* 0x0002100001067983 */ /* 0x000f680000100800 */
[----:B------:R-:W3:Y:S04]  /*cbe0*/  LDL R9, [R1+0x204] ;  /* 0x0002040001097983 */ /* 0x000ee80000100800 */
[----:B------:R-:W3:Y:S04]  /*cbf0*/  LDL R8, [R1+0x294] ;  /* 0x0002940001087983 */ /* 0x000ee80000100800 */
[----:B------:R-:W3:Y:S04]  /*cc00*/  LDL R22, [R1+0x20c] ;  /* 0x00020c0001167983 */ /* 0x000ee80000100800 */
[----:B------:R-:W3:Y:S04]  /*cc10*/  LDL R17, [R1+0x29c] ;  /* 0x00029c0001117983 */ /* 0x000ee80000100800 */
[----:B------:R-:W3:Y:S04]  /*cc20*/  LDL R14, [R1+0x290] ;  /* 0x00029000010e7983 */ /* 0x000ee80000100800 */
[----:B------:R-:W3:Y:S04]  /*cc30*/  LDL R11, [R1+0x2a4] ;  /* 0x0002a400010b7983 */ /* 0x000ee80000100800 */
[----:B------:R-:W3:Y:S04]  /*cc40*/  LDL R10, [R1+0x298] ;  /* 0x00029800010a7983 */ /* 0x000ee80000100800 */
[----:B------:R-:W-:Y:S04]  /*cc50*/  STL [R1+0xcf0], R34 ;  /* 0x000cf02201007387 */ /* 0x000fe80000100800 */
        /* <DEDUP_REMOVED lines=11> */
[----:B------:R0:W-:Y:S04]  /*cd10*/  STL [R1+0xcc0], R2 ;  /* 0x000cc00201007387 */ /* 0x0001e80000100800 */
[----:B------:R1:W-:Y:S04]  /*cd20*/  STL [R1+0xcbc], R18 ;  /* 0x000cbc1201007387 */ /* 0x0003e80000100800 */
[----:B------:R-:W-:Y:S04]  /*cd30*/  STL [R1+0xcb8], R217 ;  /* 0x000cb8d901007387 */ /* 0x000fe80000100800 */
[----:B------:R-:W-:Y:S04]  /*cd40*/  STL [R1+0xcb4], R216 ;  /* 0x000cb4d801007387 */ /* 0x000fe80000100800 */
[----:B------:R-:W-:Y:S04]  /*cd50*/  STL [R1+0xaa8], R144 ;  /* 0x000aa89001007387 */ /* 0x000fe80000100800 */
[----:B------:R-:W-:Y:S04]  /*cd60*/  STL [R1+0xaa4], R145 ;  /* 0x000aa49101007387 */ /* 0x000fe80000100800 */
[----:B------:R-:W-:Y:S04]  /*cd70*/  STL [R1+0xaa0], R148 ;  /* 0x000aa09401007387 */ /* 0x000fe80000100800 */
[----:B------:R1:W-:Y:S04]  /*cd80*/  STL [R1+0xa9c], R149 ;  /* 0x000a9c9501007387 */ /* 0x0003e80000100800 */
[----:B------:R-:W3:Y:S04]  /*cd90*/  LDL R21, [R1+0x2ac] ;  /* 0x0002ac0001157983 */ /* 0x000ee80000100800 */
[----:B------:R-:W3:Y:S04]  /*cda0*/  LDL R16, [R1+0x2a0] ;  /* 0x0002a00001107983 */ /* 0x000ee80000100800 */
[----:B------:R-:W3:Y:S04]  /*cdb0*/  LDL R20, [R1+0x2b4] ;  /* 0x0002b40001147983 */ /* 0x000ee80000100800 */
[----:B------:R-:W3:Y:S04]  /*cdc0*/  LDL R13, [R1+0x2a8] ;  /* 0x0002a800010d7983 */ /* 0x000ee80000100800 */
[----:B------:R-:W3:Y:S04]  /*cdd0*/  LDL R19, [R1+0x678] ;  /* 0x0006780001137983 */ /* 0x000ee80000100800 */
[----:B------:R-:W3:Y:S04]  /*cde0*/  LDL R15, [R1+0x2b0] ;  /* 0x0002b000010f7983 */ /* 0x000ee80000100800 */
[----:B0-----:R-:W3:Y:S04]  /*cdf0*/  LDL R2, [R1+0x67c] ;  /* 0x00067c0001027983 */ /* 0x001ee80000100800 */
[----:B------:R-:W3:Y:S04]  /*ce00*/  LDL R12, [R1+0x2b8] ;  /* 0x0002b800010c7983 */ /* 0x000ee80000100800 */
[----:B-1----:R-:W3:Y:S04]  /*ce10*/  LDL R18, [R1+0x670] ;  /* 0x0006700001127983 */ /* 0x002ee80000100800 */
[----:B------:R-:W3:Y:S04]  /*ce20*/  LDL R23, [R1+0x2ec] ;  /* 0x0002ec0001177983 */ /* 0x000ee80000100800 */
[----:B------:R-:W3:Y:S01]  /*ce30*/  LDL R149, [R1+0x510] ;  /* 0x0005100001957983 */ /* 0x000ee20000100800 */
[----:B--2---:R-:W-:-:S02]  /*ce40*/  R2UR UR36, R3 ;  /* 0x00000000032472ca */ /* 0x004fc400000e0000 */
[----:B------:R-:W-:Y:S02]  /*ce50*/  SHF.R.S32.HI R3, RZ, 0x1f, R0 ;  /* 0x0000001fff037819 */ /* 0x000fe40000011400 */
[C---:B----4-:R-:W-:Y:S02]  /*ce60*/  IADD3 R4, P0, R0.reuse, R4, RZ ;  /* 0x0000000400047210 */ /* 0x050fe40007f1e0ff */
[----:B-----5:R-:W-:-:S03]  /*ce70*/  IADD3 R6, P1, R0, R6, RZ ;  /* 0x0000000600067210 */ /* 0x020fc60007f3e0ff */
[----:B---3--:R-:W-:Y:S01]  /*ce80*/  IMAD.X R5, R3, 0x1, R9, P0 ;  /* 0x0000000103057824 */ /* 0x008fe200000e0609 */
[----:B------:R-:W-:-:S04]  /*ce90*/  IADD3 R8, P0, R0, R8, RZ ;  /* 0x0000000800087210 */ /* 0x000fc80007f1e0ff */
[----:B------:R0:W2:Y:S01]  /*cea0*/  LDG.E.U8 R34, desc[UR6][R4.64] ;  /* 0x0000000604227981 */ /* 0x0000a2000c1e1100 */
[----:B------:R-:W-:-:S03]  /*ceb0*/  IMAD.X R7, R3, 0x1, R22, P1 ;  /* 0x0000000103077824 */ /* 0x000fc600008e0616 */
[----:B------:R-:W3:Y:S04]  /*cec0*/  LDL R22, [R1+0x2e0] ;  /* 0x0002e00001167983 */ /* 0x000ee80000100800 */
[----:B------:R1:W4:Y:S01]  /*ced0*/  LDG.E.U8 R35, desc[UR6][R6.64] ;  /* 0x0000000606237981 */ /* 0x000322000c1e1100 */
[C---:B0-----:R-:W-:Y:S01]  /*cee0*/  IADD3 R4, P1, R0.reuse, R17, RZ ;  /* 0x0000001100047210 */ /* 0x041fe20007f3e0ff */
[C---:B------:R-:W-:Y:S02]  /*cef0*/  IMAD.X R9, R3.reuse, 0x1, R14, P0 ;  /* 0x0000000103097824 */ /* 0x040fe400000e060e */
[----:B------:R-:W5:Y:S04]  /*cf00*/  LDL R17, [R1+0x66c] ;  /* 0x00066c0001117983 */ /* 0x000f680000100800 */
[----:B------:R-:W2:Y:S01]  /*cf10*/  LDL R14, [R1+0x674] ;  /* 0x00067400010e7983 */ /* 0x000ea20000100800 */
[----:B-1----:R-:W-:Y:S01]  /*cf20*/  IADD3 R6, P0, R0, R11, RZ ;  /* 0x0000000b00067210 */ /* 0x002fe20007f1e0ff */
[----:B------:R-:W-:-:S02]  /*cf30*/  IMAD.X R5, R3, 0x1, R10, P1 ;  /* 0x0000000103057824 */ /* 0x000fc400008e060a */
[----:B------:R-:W3:Y:S04]  /*cf40*/  LDL R11, [R1+0x2bc] ;  /* 0x0002bc00010b7983 */ /* 0x000ee80000100800 */
[----:B------:R0:W4:Y:S04]  /*cf50*/  LDG.E.U8 R32, desc[UR6][R8.64] ;  /* 0x0000000608207981 */ /* 0x000128000c1e1100 */
[----:B------:R-:W4:Y:S04]  /*cf60*/  LDL R10, [R1+0x664] ;  /* 0x00066400010a7983 */ /* 0x000f280000100800 */
[----:B------:R1:W4:Y:S01]  /*cf70*/  LDG.E.U8 R33, desc[UR6][R4.64] ;  /* 0x0000000604217981 */ /* 0x000322000c1e1100 */
[----:B0-----:R-:W-:-:S03]  /*cf80*/  IADD3 R8, P1, R0, R21, RZ ;  /* 0x0000001500087210 */ /* 0x001fc60007f3e0ff */
[----:B------:R-:W4:Y:S01]  /*cf90*/  LDL R21, [R1+0x660] ;  /* 0x0006600001157983 */ /* 0x000f220000100800 */
[----:B------:R-:W-:-:S03]  /*cfa0*/  IMAD.X R7, R3, 0x1, R16, P0 ;  /* 0x0000000103077824 */ /* 0x000fc600000e0610 */
[----:B------:R-:W4:Y:S01]  /*cfb0*/  LDL R16, [R1+0x668] ;  /* 0x0006680001107983 */ /* 0x000f220000100800 */
[----:B-1----:R-:W-:-:S03]  /*cfc0*/  IADD3 R4, P0, R0, R20, RZ ;  /* 0x0000001400047210 */ /* 0x002fc60007f1e0ff */
[----:B------:R-:W4:Y:S01]  /*cfd0*/  LDL R20, [R1+0x2c0] ;  /* 0x0002c00001147983 */ /* 0x000f220000100800 */
[----:B------:R-:W-:-:S03]  /*cfe0*/  IMAD.X R9, R3, 0x1, R13, P1 ;  /* 0x0000000103097824 */ /* 0x000fc600008e060d */
[----:B------:R-:W4:Y:S04]  /*cff0*/  LDL R13, [R1+0x658] ;  /* 0x00065800010d7983 */ /* 0x000f280000100800 */
[----:B------:R0:W4:Y:S01]  /*d000*/  LDG.E.U8 R30, desc[UR6][R6.64] ;  /* 0x00000006061e7981 */ /* 0x000122000c1e1100 */
[----:B------:R-:W-:-:S03]  /*d010*/  IMAD.X R5, R3, 0x1, R15, P0 ;  /* 0x0000000103057824 */ /* 0x000fc600000e060f */
[----:B------:R-:W4:Y:S04]  /*d020*/  LDL R15, [R1+0x65c] ;  /* 0x00065c00010f7983 */ /* 0x000f280000100800 */
[----:B------:R1:W4:Y:S01]  /*d030*/  LDG.E.U8 R31, desc[UR6][R8.64] ;  /* 0x00000006081f7981 */ /* 0x000322000c1e1100 */
[----:B0-----:R-:W-:-:S03]  /*d040*/  IADD3 R6, P1, R0, R19, RZ ;  /* 0x0000001300067210 */ /* 0x001fc60007f3e0ff */
[----:B------:R-:W4:Y:S02]  /*d050*/  LDL R19, [R1+0x654] ;  /* 0x0006540001137983 */ /* 0x000f240000100800 */
[----:B------:R-:W-:Y:S02]  /*d060*/  IMAD.X R7, R3, 0x1, R12, P1 ;  /* 0x0000000103077824 */ /* 0x000fe400008e060c */
[----:B------:R0:W4:Y:S01]  /*d070*/  LDG.E.U8 R28, desc[UR6][R4.64] ;  /* 0x00000006041c7981 */ /* 0x000122000c1e1100 */
[----:B-1----:R-:W-:-:S03]  /*d080*/  IADD3 R8, P0, R0, R2, RZ ;  /* 0x0000000200087210 */ /* 0x002fc60007f1e0ff */
[----:B------:R-:W4:Y:S04]  /*d090*/  LDL R2, [R1+0x2c4] ;  /* 0x0002c40001027983 */ /* 0x000f280000100800 */
[----:B------:R-:W4:Y:S01]  /*d0a0*/  LDL R12, [R1+0x64c] ;  /* 0x00064c00010c7983 */ /* 0x000f220000100800 */
[----:B0-----:R-:W-:-:S03]  /*d0b0*/  IADD3 R4, P1, R0, R18, RZ ;  /* 0x0000001200047210 */ /* 0x001fc60007f3e0ff */
[----:B------:R-:W4:Y:S04]  /*d0c0*/  LDL R18, [R1+0x648] ;  /* 0x0006480001127983 */ /* 0x000f280000100800 */
[----:B------:R2:W4:Y:S01]  /*d0d0*/  LDG.E.U8 R29, desc[UR6][R6.64] ;  /* 0x00000006061d7981 */ /* 0x000522000c1e1100 */
[----:B-----5:R-:W-:-:S03]  /*d0e0*/  IMAD.X R9, R3, 0x1, R17, P0 ;  /* 0x0000000103097824 */ /* 0x020fc600000e0611 */
[----:B------:R-:W5:Y:S01]  /*d0f0*/  LDL R17, [R1+0x650] ;  /* 0x0006500001117983 */ /* 0x000f620000100800 */
[----:B--2---:R-:W-:-:S03]  /*d100*/  IADD3 R6, P0, R0, R14, RZ ;  /* 0x0000000e00067210 */ /* 0x004fc60007f1e0ff */
[----:B------:R-:W2:Y:S01]  /*d110*/  LDL R14, [R1+0x2c8] ;  /* 0x0002c800010e7983 */ /* 0x000ea20000100800 */
[----:B---3--:R-:W-:-:S03]  /*d120*/  IMAD.X R5, R3, 0x1, R11, P1 ;  /* 0x0000000103057824 */ /* 0x008fc600008e060b */
[----:B------:R-:W3:Y:S04]  /*d130*/  LDL R11, [R1+0x2d4] ;  /* 0x0002d400010b7983 */ /* 0x000ee80000100800 */
[----:B------:R4:W3:Y:S04]  /*d140*/  LDG.E.U8 R26, desc[UR6][R8.64] ;  /* 0x00000006081a7981 */ /* 0x0008e8000c1e1100 */
[----:B------:R0:W3:Y:S01]  /*d150*/  LDG.E.U8 R27, desc[UR6][R4.64] ;  /* 0x00000006041b7981 */ /* 0x0000e2000c1e1100 */
[----:B----4-:R-:W-:-:S03]  /*d160*/  IADD3 R8, P1, R0, R10, RZ ;  /* 0x0000000a00087210 */ /* 0x010fc60007f3e0ff */
[----:B------:R-:W4:Y:S01]  /*d170*/  LDL R10, [R1+0x2cc] ;  /* 0x0002cc00010a7983 */ /* 0x000f220000100800 */
[----:B------:R-:W-:-:S03]  /*d180*/  IMAD.X R7, R3, 0x1, R21, P0 ;  /* 0x0000000103077824 */ /* 0x000fc600000e0615 */
[----:B------:R-:W4:Y:S01]  /*d190*/  LDL R21, [R1+0x2dc] ;  /* 0x0002dc0001157983 */ /* 0x000f220000100800 */
[----:B0-----:R-:W-:-:S03]  /*d1a0*/  IADD3 R4, P0, R0, R16, RZ ;  /* 0x0000001000047210 */ /* 0x001fc60007f1e0ff */
[----:B------:R-:W4:Y:S01]  /*d1b0*/  LDL R16, [R1+0x2d0] ;  /* 0x0002d00001107983 */ /* 0x000f220000100800 */
[----:B------:R-:W-:-:S03]  /*d1c0*/  IMAD.X R9, R3, 0x1, R20, P1 ;  /* 0x0000000103097824 */ /* 0x000fc600008e0614 */
[----:B------:R0:W4:Y:S04]  /*d1d0*/  LDG.E.U8 R24, desc[UR6][R6.64] ;  /* 0x0000000606187981 */ /* 0x000128000c1e1100 */
[----:B------:R-:W4:Y:S04]  /*d1e0*/  LDL R20, [R1+0x2e4] ;  /* 0x0002e40001147983 */ /* 0x000f280000100800 */
[----:B------:R1:W4:Y:S01]  /*d1f0*/  LDG.E.U8 R25, desc[UR6][R8.64] ;  /* 0x0000000608197981 */ /* 0x000322000c1e1100 */
[----:B0-----:R-:W-:-:S03]  /*d200*/  IADD3 R6, P1, R0, R13, RZ ;  /* 0x0000000d00067210 */ /* 0x001fc60007f3e0ff */
[----:B------:R-:W4:Y:S01]  /*d210*/  LDL R13, [R1+0x2d8] ;  /* 0x0002d800010d7983 */ /* 0x000f220000100800 */
[C---:B------:R-:W-:Y:S01]  /*d220*/  IMAD.X R5, R3.reuse, 0x1, R19, P0 ;  /* 0x0000000103057824 */ /* 0x040fe200000e0613 */
[----:B-1----:R-:W-:Y:S02]  /*d230*/  IADD3 R8, P0, R0, R15, RZ ;  /* 0x0000000f00087210 */ /* 0x002fe40007f1e0ff */
[----:B------:R-:W4:Y:S04]  /*d240*/  LDL R19, [R1+0x2fc] ;  /* 0x0002fc0001137983 */ /* 0x000f280000100800 */
[----:B------:R-:W4:Y:S01]  /*d250*/  LDL R15, [R1+0x2f4] ;  /* 0x0002f400010f7983 */ /* 0x000f220000100800 */
[----:B------:R-:W-:-:S03]  /*d260*/  IMAD.X R7, R3, 0x1, R2, P1 ;  /* 0x0000000103077824 */ /* 0x000fc600008e0602 */
[----:B------:R0:W4:Y:S01]  /*d270*/  LDG.E.U8 R2, desc[UR6][R4.64] ;  /* 0x0000000604027981 */ /* 0x000122000c1e1100 */
[----:B------:R-:W-:-:S03]  /*d280*/  IMAD.X R9, R3, 0x1, R18, P0 ;  /* 0x0000000103097824 */ /* 0x000fc600000e0612 */
[----:B------:R5:W4:Y:S01]  /*d290*/  LDG.E.U8 R18, desc[UR6][R6.64] ;  /* 0x0000000606127981 */ /* 0x000b22000c1e1100 */
[----:B0-----:R-:W-:-:S03]  /*d2a0*/  IADD3 R4, P1, R0, R12, RZ ;  /* 0x0000000c00047210 */ /* 0x001fc60007f3e0ff */
[----:B------:R-:W4:Y:S04]  /*d2b0*/  LDL R12, [R1+0x2e8] ;  /* 0x0002e800010c7983 */ /* 0x000f280000100800 */
[----:B------:R3:W4:Y:S01]  /*d2c0*/  LDG.E.U8 R148, desc[UR6][R8.64] ;  /* 0x0000000608947981 */ /* 0x000722000c1e1100 */
[----:B-----5:R-:W-:-:S03]  /*d2d0*/  IADD3 R6, P0, R0, R17, RZ ;  /* 0x0000001100067210 */ /* 0x020fc60007f1e0ff */
[----:B------:R-:W5:Y:S01]  /*d2e0*/  LDL R17, [R1+0x2f0] ;  /* 0x0002f00001117983 */ /* 0x000f620000100800 */
[----:B--2---:R-:W-:-:S03]  /*d2f0*/  IMAD.X R5, R3, 0x1, R14, P1 ;  /* 0x0000000103057824 */ /* 0x004fc600008e060e */
[----:B------:R-:W2:Y:S01]  /*d300*/  LDL R14, [R1+0x304] ;  /* 0x00030400010e7983 */ /* 0x000ea20000100800 */
[----:B---3--:R-:W-:-:S03]  /*d310*/  IADD3 R8, P1, R0, R11, RZ ;  /* 0x0000000b00087210 */ /* 0x008fc60007f3e0ff */
[----:B------:R-:W3:Y:S04]  /*d320*/  LDL R11, [R1+0x2f8] ;  /* 0x0002f800010b7983 */ /* 0x000ee80000100800 */
[----:B------:R0:W3:Y:S01]  /*d330*/  LDG.E.U8 R252, desc[UR6][R4.64] ;  /* 0x0000000604fc7981 */ /* 0x0000e2000c1e1100 */
[----:B----4-:R-:W-:-:S03]  /*d340*/  IMAD.X R7, R3, 0x1, R10, P0 ;  /* 0x0000000103077824 */ /* 0x010fc600000e060a */
[----:B------:R-:W4:Y:S04]  /*d350*/  LDL R10, [R1+0x30c] ;  /* 0x00030c00010a7983 */ /* 0x000f280000100800 */
[----:B------:R1:W4:Y:S01]  /*d360*/  LDG.E.U8 R251, desc[UR6][R6.64] ;  /* 0x0000000606fb7981 */ /* 0x000322000c1e1100 */
[----:B0-----:R-:W-:-:S03]  /*d370*/  IADD3 R4, P0, R0, R21, RZ ;  /* 0x0000001500047210 */ /* 0x001fc60007f1e0ff */
[----:B------:R-:W4:Y:S01]  /*d380*/  LDL R21, [R1+0x300] ;  /* 0x0003000001157983 */ /* 0x000f220000100800 */
[----:B------:R-:W-:-:S03]  /*d390*/  IMAD.X R9, R3, 0x1, R16, P1 ;  /* 0x0000000103097824 */ /* 0x000fc600008e0610 */
[----:B------:R-:W4:Y:S04]  /*d3a0*/  LDL R16, [R1+0x314] ;  /* 0x0003140001107983 */ /* 0x000f280000100800 */
[----:B------:R0:W4:Y:S01]  /*d3b0*/  LDG.E.U8 R250, desc[UR6][R8.64] ;  /* 0x0000000608fa7981 */ /* 0x000122000c1e1100 */
[----:B-1----:R-:W-:-:S03]  /*d3c0*/  IADD3 R6, P1, R0, R20, RZ ;  /* 0x0000001400067210 */ /* 0x002fc60007f3e0ff */
[----:B------:R-:W4:Y:S01]  /*d3d0*/  LDL R20, [R1+0x308] ;  /* 0x0003080001147983 */ /* 0x000f220000100800 */
[----:B------:R-:W-:-:S03]  /*d3e0*/  IMAD.X R5, R3, 0x1, R13, P0 ;  /* 0x0000000103057824 */ /* 0x000fc600000e060d */
[----:B------:R-:W4:Y:S01]  /*d3f0*/  LDL R13, [R1+0x31c] ;  /* 0x00031c00010d7983 */ /* 0x000f220000100800 */
[C---:B0-----:R-:W-:Y:S01]  /*d400*/  IADD3 R8, P0, R0.reuse, R23, RZ ;  /* 0x0000001700087210 */ /* 0x041fe20007f1e0ff */
[----:B------:R-:W-:Y:S02]  /*d410*/  IMAD.X R7, R3, 0x1, R22, P1 ;  /* 0x0000000103077824 */ /* 0x000fe400008e0616 */
[----:B------:R-:W4:Y:S04]  /*d420*/  LDL R23, [R1+0x310] ;  /* 0x0003100001177983 */ /* 0x000f280000100800 */
        /* <DEDUP_REMOVED lines=23> */
[----:B------:R-:W4:Y:S04]  /*d5a0*/  LDL R16, [R1+0x338] ;  /* 0x0003380001107983 */ /* 0x000f280000100800 */
[----:B------:R0:W4:Y:S01]  /*d5b0*/  LDG.E.U8 R244, desc[UR6][R8.64] ;  /* 0x0000000608f47981 */ /* 0x000122000c1e1100 */
[----:B------:R-:W-:-:S03]  /*d5c0*/  IMAD.X R5, R3, 0x1, R20, P0 ;  /* 0x0000000103057824 */ /* 0x000fc600000e0614 */
        /* <DEDUP_REMOVED lines=297> */
[----:B------:R-:W-:Y:S01]  /*e860*/  IMAD.X R5, R3, 0x1, R22, P0 ;  /* 0x0000000103057824 */ /* 0x000fe200000e0616 */
[C---:B0-----:R-:W-:Y:S02]  /*e870*/  IADD3 R6, P1, R0.reuse, R23, RZ ;  /* 0x0000001700067210 */ /* 0x041fe40007f3e0ff */
[----:B------:R-:W4:Y:S04]  /*e880*/  LDL R22, [R1+0x54c] ;  /* 0x00054c0001167983 */ /* 0x000f280000100800 */
[----:B------:R-:W4:Y:S01]  /*e890*/  LDL R23, [R1+0x52c] ;  /* 0x00052c0001177983 */ /* 0x000f220000100800 */
[----:B-1----:R-:W-:-:S03]  /*e8a0*/  IADD3 R8, P0, R0, R15, RZ ;  /* 0x0000000f00087210 */ /* 0x002fc60007f1e0ff */
[----:B------:R-:W4:Y:S04]  /*e8b0*/  LDL R15, [R1+0x520] ;  /* 0x00052000010f7983 */ /* 0x000f280000100800 */
[----:B------:R0:W4:Y:S01]  /*e8c0*/  LDG.E.U8 R181, desc[UR6][R4.64] ;  /* 0x0000000604b57981 */ /* 0x000122000c1e1100 */
[----:B------:R-:W-:-:S03]  /*e8d0*/  IMAD.X R7, R3, 0x1, R12, P1 ;  /* 0x0000000103077824 */ /* 0x000fc600008e060c */
[----:B------:R-:W4:Y:S01]  /*e8e0*/  LDL R12, [R1+0x534] ;  /* 0x00053400010c7983 */ /* 0x000f220000100800 */
[----:B------:R-:W-:Y:S02]  /*e8f0*/  MOV R216, UR56 ;  /* 0x0000003800d87c02 */ /* 0x000fe40008000f00 */
[----:B0-----:R-:W-:Y:S01]  /*e900*/  IADD3 R4, P1, R0, R19, RZ ;  /* 0x0000001300047210 */ /* 0x001fe20007f3e0ff */
[----:B------:R2:W4:Y:S04]  /*e910*/  LDG.E.U8 R180, desc[UR6][R6.64] ;  /* 0x0000000606b47981 */ /* 0x000528000c1e1100 */
[----:B------:R-:W4:Y:S01]  /*e920*/  LDL R19, [R1+0x528] ;  /* 0x0005280001137983 */ /* 0x000f220000100800 */
[----:B------:R-:W-:-:S03]  /*e930*/  R2UR UR56, R152 ;  /* 0x00000000983872ca */ /* 0x000fc600000e0000 */
[----:B------:R-:W4:Y:S01]  /*e940*/  LDL R152, [R1+0x53c] ;  /* 0x00053c0001987983 */ /* 0x000f220000100800 */
[----:B-----5:R-:W-:-:S03]  /*e950*/  IMAD.X R9, R3, 0x1, R17, P0 ;  /* 0x0000000103097824 */ /* 0x020fc600000e0611 */
[----:B------:R-:W5:Y:S01]  /*e960*/  LDL R17, [R1+0x538] ;  /* 0x0005380001117983 */ /* 0x000f620000100800 */
[----:B--2---:R-:W-:-:S03]  /*e970*/  IADD3 R6, P0, R0, R14, RZ ;  /* 0x0000000e00067210 */ /* 0x004fc60007f1e0ff */
[----:B------:R-:W2:Y:S01]  /*e980*/  LDL R14, [R1+0x530] ;  /* 0x00053000010e7983 */ /* 0x000ea20000100800 */
[----:B---3--:R-:W-:-:S03]  /*e990*/  IMAD.X R5, R3, 0x1, R11, P1 ;  /* 0x0000000103057824 */ /* 0x008fc600008e060b */
[----:B------:R-:W3:Y:S04]  /*e9a0*/  LDG.E.U8 R179, desc[UR6][R8.64] ;  /* 0x0000000608b37981 */ /* 0x000ee8000c1e1100 */
[----:B------:R0:W3:Y:S01]  /*e9b0*/  LDG.E.U8 R178, desc[UR6][R4.64] ;  /* 0x0000000604b27981 */ /* 0x0000e2000c1e1100 */
[----:B----4-:R-:W-:-:S05]  /*e9c0*/  IADD3 R10, P1, R0, R10, RZ ;  /* 0x0000000a000a7210 */ /* 0x010fca0007f3e0ff */
[C---:B------:R-:W-:Y:S01]  /*e9d0*/  IMAD.X R11, R3.reuse, 0x1, R149, P1 ;  /* 0x00000001030b7824 */ /* 0x040fe200008e0695 */
[----:B------:R-:W-:Y:S01]  /*e9e0*/  MOV R217, UR57 ;  /* 0x0000003900d97c02 */ /* 0x000fe20008000f00 */
[----:B------:R-:W4:Y:S04]  /*e9f0*/  LDL R149, [R1+0x5c8] ;  /* 0x0005c80001957983 */ /* 0x000f280000100800 */
[----:B------:R1:W3:Y:S01]  /*ea00*/  LDG.E.U8 R176, desc[UR6][R10.64] ;  /* 0x000000060ab07981 */ /* 0x0002e2000c1e1100 */
[----:B------:R-:W-:-:S03]  /*ea10*/  IMAD.X R7, R3, 0x1, R21, P0 ;  /* 0x0000000103077824 */ /* 0x000fc600000e0615 */
[----:B------:R-:W4:Y:S01]  /*ea20*/  LDL R21, [R1+0x554] ;  /* 0x0005540001157983 */ /* 0x000f220000100800 */
[----:B0-----:R-:W-:-:S03]  /*ea30*/  IADD3 R4, P0, R0, R16, RZ ;  /* 0x0000001000047210 */ /* 0x001fc60007f1e0ff */
[----:B------:R-:W3:Y:S01]  /*ea40*/  LDL R16, [R1+0x548] ;  /* 0x0005480001107983 */ /* 0x000ee20000100800 */
[----:B------:R-:W-:-:S03]  /*ea50*/  IADD3 R8, P1, R0, R20, RZ ;  /* 0x0000001400087210 */ /* 0x000fc60007f3e0ff */
[----:B------:R0:W3:Y:S04]  /*ea60*/  LDG.E.U8 R177, desc[UR6][R6.64] ;  /* 0x0000000606b17981 */ /* 0x0000e8000c1e1100 */
[----:B------:R-:W3:Y:S01]  /*ea70*/  LDL R20, [R1+0x5cc] ;  /* 0x0005cc0001147983 */ /* 0x000ee20000100800 */
[----:B------:R-:W-:-:S03]  /*ea80*/  IMAD.X R5, R3, 0x1, R13, P0 ;  /* 0x0000000103057824 */ /* 0x000fc600000e060d */
[----:B------:R-:W3:Y:S01]  /*ea90*/  LDL R13, [R1+0x550] ;  /* 0x00055000010d7983 */ /* 0x000ee20000100800 */
[----:B------:R-:W-:-:S03]  /*eaa0*/  R2UR UR57, R153 ;  /* 0x00000000993972ca */ /* 0x000fc600000e0000 */
[----:B------:R-:W3:Y:S04]  /*eab0*/  LDL R153, [R1+0x5d4] ;  /* 0x0005d40001997983 */ /* 0x000ee80000100800 */
[----:B------:R0:W3:Y:S01]  /*eac0*/  LDG.E.U8 R175, desc[UR6][R4.64] ;  /* 0x0000000604af7981 */ /* 0x0000e2000c1e1100 */
[----:B------:R-:W-:-:S03]  /*ead0*/  IMAD.X R9, R3, 0x1, R15, P1 ;  /* 0x0000000103097824 */ /* 0x000fc600008e060f */
[----:B------:R-:W3:Y:S01]  /*eae0*/  LDL R15, [R1+0x55c] ;  /* 0x00055c00010f7983 */ /* 0x000ee20000100800 */
[----:B-1----:R-:W-:-:S03]  /*eaf0*/  IADD3 R10, P0, R0, R23, RZ ;  /* 0x00000017000a7210 */ /* 0x002fc60007f1e0ff */
[----:B------:R-:W3:Y:S01]  /*eb00*/  LDL R23, [R1+0x564] ;  /* 0x0005640001177983 */ /* 0x000ee20000100800 */
[----:B0-----:R-:W-:-:S03]  /*eb10*/  IADD3 R6, P1, R0, R12, RZ ;  /* 0x0000000c00067210 */ /* 0x001fc60007f3e0ff */
[----:B------:R-:W3:Y:S04]  /*eb20*/  LDL R12, [R1+0x5d0] ;  /* 0x0005d000010c7983 */ /* 0x000ee80000100800 */
[----:B------:R-:W3:Y:S01]  /*eb30*/  LDG.E.U8 R174, desc[UR6][R8.64] ;  /* 0x0000000608ae7981 */ /* 0x000ee2000c1e1100 */
[----:B------:R-:W-:-:S03]  /*eb40*/  IMAD.X R11, R3, 0x1, R19, P0 ;  /* 0x00000001030b7824 */ /* 0x000fc600000e0613 */
[----:B------:R-:W3:Y:S01]  /*eb50*/  LDL R19, [R1+0x558] ;  /* 0x0005580001137983 */ /* 0x000ee20000100800 */
[----:B------:R-:W-:-:S03]  /*eb60*/  IADD3 R4, P0, R0, R152, RZ ;  /* 0x0000009800047210 */ /* 0x000fc60007f1e0ff */
[----:B------:R0:W3:Y:S04]  /*eb70*/  LDG.E.U8 R173, desc[UR6][R10.64] ;  /* 0x000000060aad7981 */ /* 0x0000e8000c1e1100 */
[----:B------:R-:W3:Y:S01]  /*eb80*/  LDL R152, [R1+0x560] ;  /* 0x0005600001987983 */ /* 0x000ee20000100800 */
[C---:B--2---:R-:W-:Y:S01]  /*eb90*/  IMAD.X R7, R3.reuse, 0x1, R14, P1 ;  /* 0x0000000103077824 */ /* 0x044fe200008e060e */
[----:B0-----:R-:W-:Y:S02]  /*eba0*/  IADD3 R10, P1, R0, R22, RZ ;  /* 0x00000016000a7210 */ /* 0x001fe40007f3e0ff */
[----:B------:R-:W2:Y:S01]  /*ebb0*/  LDL R14, [R1+0x5dc] ;  /* 0x0005dc00010e7983 */ /* 0x000ea20000100800 */
[----:B-----5:R-:W-:-:S03]  /*ebc0*/  IMAD.X R5, R3, 0x1, R17, P0 ;  /* 0x0000000103057824 */ /* 0x020fc600000e0611 */
[----:B------:R-:W5:Y:S04]  /*ebd0*/  LDL R22, [R1+0x5e4] ;  /* 0x0005e40001167983 */ /* 0x000f680000100800 */
[----:B------:R-:W5:Y:S04]  /*ebe0*/  LDL R17, [R1+0x5d8] ;  /* 0x0005d80001117983 */ /* 0x000f680000100800 */
[----:B------:R0:W5:Y:S04]  /*ebf0*/  LDG.E.U8 R172, desc[UR6][R6.64] ;  /* 0x0000000606ac7981 */ /* 0x000168000c1e1100 */
[----:B------:R1:W5:Y:S01]  /*ec00*/  LDG.E.U8 R171, desc[UR6][R4.64] ;  /* 0x0000000604ab7981 */ /* 0x000362000c1e1100 */
[----:B----4-:R-:W-:-:S03]  /*ec10*/  IADD3 R8, P0, R0, R21, RZ ;  /* 0x0000001500087210 */ /* 0x010fc60007f1e0ff */
[----:B------:R-:W4:Y:S01]  /*ec20*/  LDL R21, [R1+0x5e0] ;  /* 0x0005e00001157983 */ /* 0x000f220000100800 */
[----:B---3--:R-:W-:-:S03]  /*ec30*/  IMAD.X R11, R3, 0x1, R16, P1 ;  /* 0x00000001030b7824 */ /* 0x008fc600008e0610 */
[----:B------:R-:W3:Y:S04]  /*ec40*/  LDL R16, [R1+0x56c] ;  /* 0x00056c0001107983 */ /* 0x000ee80000100800 */
[----:B------:R1:W3:Y:S01]  /*ec50*/  LDG.E.U8 R170, desc[UR6][R10.64] ;  /* 0x000000060aaa7981 */ /* 0x0002e2000c1e1100 */
[----:B0-----:R-:W-:-:S03]  /*ec60*/  IADD3 R6, P1, R0, R20, RZ ;  /* 0x0000001400067210 */ /* 0x001fc60007f3e0ff */
[----:B------:R-:W3:Y:S01]  /*ec70*/  LDL R20, [R1+0x574] ;  /* 0x0005740001147983 */ /* 0x000ee20000100800 */
[----:B------:R-:W-:-:S03]  /*ec80*/  IMAD.X R9, R3, 0x1, R13, P0 ;  /* 0x0000000103097824 */ /* 0x000fc600000e060d */
[----:B------:R-:W3:Y:S01]  /*ec90*/  LDL R13, [R1+0x568] ;  /* 0x00056800010d7983 */ /* 0x000ee20000100800 */
[----:B------:R-:W-:Y:S01]  /*eca0*/  IMAD.X R7, R3, 0x1, R149, P1 ;  /* 0x0000000103077824 */ /* 0x000fe200008e0695 */
[C---:B-1----:R-:W-:Y:S02]  /*ecb0*/  IADD3 R4, P2, R0.reuse, R153, RZ ;  /* 0x0000009900047210 */ /* 0x042fe40007f5e0ff */
[----:B------:R-:W3:Y:S04]  /*ecc0*/  LDL R149, [R1+0x5ec] ;  /* 0x0005ec0001957983 */ /* 0x000ee80000100800 */
[----:B------:R0:W3:Y:S04]  /*ecd0*/  LDG.E.U8 R169, desc[UR6][R8.64] ;  /* 0x0000000608a97981 */ /* 0x0000e8000c1e1100 */
[----:B------:R2:W3:Y:S01]  /*ece0*/  LDG.E.U8 R168, desc[UR6][R6.64] ;  /* 0x0000000606a87981 */ /* 0x0004e2000c1e1100 */
[----:B------:R-:W-:-:S03]  /*ecf0*/  IADD3 R10, P0, R0, R15, RZ ;  /* 0x0000000f000a7210 */ /* 0x000fc60007f1e0ff */
[----:B------:R-:W3:Y:S01]  /*ed00*/  LDL R15, [R1+0x570] ;  /* 0x00057000010f7983 */ /* 0x000ee20000100800 */
[----:B0-----:R-:W-:-:S03]  /*ed10*/  IADD3 R8, P1, R0, R23, RZ ;  /* 0x0000001700087210 */ /* 0x001fc60007f3e0ff */
[----:B------:R-:W3:Y:S01]  /*ed20*/  LDL R23, [R1+0x5e8] ;  /* 0x0005e80001177983 */ /* 0x000ee20000100800 */
[----:B------:R-:W-:-:S03]  /*ed30*/  IMAD.X R5, R3, 0x1, R12, P2 ;  /* 0x0000000103057824 */ /* 0x000fc600010e060c */
[----:B------:R-:W3:Y:S04]  /*ed40*/  LDL R12, [R1+0x5f4] ;  /* 0x0005f400010c7983 */ /* 0x000ee80000100800 */
[----:B------:R5:W3:Y:S01]  /*ed50*/  LDG.E.U8 R167, desc[UR6][R4.64] ;  /* 0x0000000604a77981 */ /* 0x000ae2000c1e1100 */
[----:B------:R-:W-:-:S03]  /*ed60*/  IMAD.X R11, R3, 0x1, R19, P0 ;  /* 0x00000001030b7824 */ /* 0x000fc600000e0613 */
[----:B------:R-:W3:Y:S04]  /*ed70*/  LDL R19, [R1+0x57c] ;  /* 0x00057c0001137983 */ /* 0x000ee80000100800 */
[----:B------:R3:W3:Y:S01]  /*ed80*/  LDG.E.U8 R166, desc[UR6][R10.64] ;  /* 0x000000060aa67981 */ /* 0x0006e2000c1e1100 */
[----:B------:R-:W-:-:S05]  /*ed90*/  IMAD.X R9, R3, 0x1, R152, P1 ;  /* 0x0000000103097824 */ /* 0x000fca00008e0698 */
[----:B------:R0:W3:Y:S01]  /*eda0*/  LDG.E.U8 R165, desc[UR6][R8.64] ;  /* 0x0000000608a57981 */ /* 0x0000e2000c1e1100 */
[----:B--2---:R-:W-:-:S03]  /*edb0*/  IADD3 R6, P0, R0, R14, RZ ;  /* 0x0000000e00067210 */ /* 0x004fc60007f1e0ff */
[----:B------:R-:W2:Y:S01]  /*edc0*/  LDL R14, [R1+0x5f0] ;  /* 0x0005f000010e7983 */ /* 0x000ea20000100800 */
[----:B-----5:R-:W-:-:S03]  /*edd0*/  IADD3 R4, P1, R0, R22, RZ ;  /* 0x0000001600047210 */ /* 0x020fc60007f3e0ff */
[----:B------:R-:W5:Y:S01]  /*ede0*/  LDL R22, [R1+0x584] ;  /* 0x0005840001167983 */ /* 0x000f620000100800 */
[----:B------:R-:W-:-:S03]  /*edf0*/  IMAD.X R7, R3, 0x1, R17, P0 ;  /* 0x0000000103077824 */ /* 0x000fc600000e0611 */
[----:B------:R-:W5:Y:S04]  /*ee00*/  LDL R17, [R1+0x578] ;  /* 0x0005780001117983 */ /* 0x000f680000100800 */
[----:B------:R1:W5:Y:S01]  /*ee10*/  LDG.E.U8 R164, desc[UR6][R6.64] ;  /* 0x0000000606a47981 */ /* 0x000362000c1e1100 */
[----:B----4-:R-:W-:-:S03]  /*ee20*/  IMAD.X R5, R3, 0x1, R21, P1 ;  /* 0x0000000103057824 */ /* 0x010fc600008e0615 */
[----:B------:R-:W4:Y:S01]  /*ee30*/  LDL R21, [R1+0x580] ;  /* 0x0005800001157983 */ /* 0x000f220000100800 */
[----:B---3--:R-:W-:-:S03]  /*ee40*/  IADD3 R10, P0, R0, R16, RZ ;  /* 0x00000010000a7210 */ /* 0x008fc60007f1e0ff */
[----:B------:R-:W3:Y:S04]  /*ee50*/  LDL R16, [R1+0x5fc] ;  /* 0x0005fc0001107983 */ /* 0x000ee80000100800 */
[----:B------:R1:W4:Y:S01]  /*ee60*/  LDG.E.U8 R163, desc[UR6][R4.64] ;  /* 0x0000000604a37981 */ /* 0x000322000c1e1100 */
[----:B0-----:R-:W-:-:S03]  /*ee70*/  IADD3 R8, P1, R0, R20, RZ ;  /* 0x0000001400087210 */ /* 0x001fc60007f3e0ff */
[----:B------:R-:W4:Y:S01]  /*ee80*/  LDL R20, [R1+0x604] ;  /* 0x0006040001147983 */ /* 0x000f220000100800 */
[----:B------:R-:W-:-:S03]  /*ee90*/  IMAD.X R11, R3, 0x1, R13, P0 ;  /* 0x00000001030b7824 */ /* 0x000fc600000e060d */
[----:B------:R-:W4:Y:S01]  /*eea0*/  LDL R13, [R1+0x5f8] ;  /* 0x0005f800010d7983 */ /* 0x000f220000100800 */
[C---:B------:R-:W-:Y:S01]  /*eeb0*/  IMAD.X R9, R3.reuse, 0x1, R15, P1 ;  /* 0x0000000103097824 */ /* 0x040fe200008e060f */
[C---:B-1----:R-:W-:Y:S02]  /*eec0*/  IADD3 R6, P0, R0.reuse, R149, RZ ;  /* 0x0000009500067210 */ /* 0x042fe40007f1e0ff */
[----:B------:R-:W4:Y:S04]  /*eed0*/  LDL R15, [R1+0x58c] ;  /* 0x00058c00010f7983 */ /* 0x000f280000100800 */
[----:B------:R0:W4:Y:S01]  /*eee0*/  LDG.E.U8 R162, desc[UR6][R10.64] ;  /* 0x000000060aa27981 */ /* 0x000122000c1e1100 */
[----:B------:R-:W-:Y:S01]  /*eef0*/  IMAD.X R7, R3, 0x1, R23, P0 ;  /* 0x0000000103077824 */ /* 0x000fe200000e0617 */
[----:B------:R-:W-:-:S02]  /*ef00*/  IADD3 R4, P1, R0, R12, RZ ;  /* 0x0000000c00047210 */ /* 0x000fc40007f3e0ff */
[----:B------:R-:W4:Y:S04]  /*ef10*/  LDL R12, [R1+0x600] ;  /* 0x00060000010c7983 */ /* 0x000f280000100800 */
[----:B------:R-:W4:Y:S04]  /*ef20*/  LDG.E.U8 R160, desc[UR6][R6.64] ;  /* 0x0000000606a07981 */ /* 0x000f28000c1e1100 */
[----:B------:R1:W4:Y:S01]  /*ef30*/  LDG.E.U8 R161, desc[UR6][R8.64] ;  /* 0x0000000608a17981 */ /* 0x000322000c1e1100 */
[----:B0-----:R-:W-:-:S03]  /*ef40*/  IADD3 R10, P0, R0, R19, RZ ;  /* 0x00000013000a7210 */ /* 0x001fc60007f1e0ff */
[----:B------:R-:W4:Y:S04]  /*ef50*/  LDL R19, [R1+0x594] ;  /* 0x0005940001137983 */ /* 0x000f280000100800 */
[----:B------:R-:W4:Y:S01]  /*ef60*/  LDL R149, [R1+0x62c] ;  /* 0x00062c0001957983 */ /* 0x000f220000100800 */
[----:B--2---:R-:W-:-:S03]  /*ef70*/  IMAD.X R5, R3, 0x1, R14, P1 ;  /* 0x0000000103057824 */ /* 0x004fc600008e060e */
[----:B------:R-:W2:Y:S01]  /*ef80*/  LDL R14, [R1+0x588] ;  /* 0x00058800010e7983 */ /* 0x000ea20000100800 */
[----:B-----5:R-:W-:Y:S01]  /*ef90*/  IMAD.X R11, R3, 0x1, R17, P0 ;  /* 0x00000001030b7824 */ /* 0x020fe200000e0611 */
[C---:B-1----:R-:W-:Y:S02]  /*efa0*/  IADD3 R8, P1, R0.reuse, R22, RZ ;  /* 0x0000001600087210 */ /* 0x042fe40007f3e0ff */
[----:B------:R-:W5:Y:S04]  /*efb0*/  LDL R17, [R1+0x60c] ;  /* 0x00060c0001117983 */ /* 0x000f680000100800 */
[----:B------:R0:W5:Y:S04]  /*efc0*/  LDG.E.U8 R158, desc[UR6][R10.64] ;  /* 0x000000060a9e7981 */ /* 0x000168000c1e1100 */
[----:B------:R1:W5:Y:S01]  /*efd0*/  LDG.E.U8 R159, desc[UR6][R4.64] ;  /* 0x00000006049f7981 */ /* 0x000362000c1e1100 */
[----:B---3--:R-:W-:-:S03]  /*efe0*/  IADD3 R6, P0, R0, R16, RZ ;  /* 0x0000001000067210 */ /* 0x008fc60007f1e0ff */
[----:B------:R-:W3:Y:S02]  /*eff0*/  LDL R16, [R1+0x590] ;  /* 0x0005900001107983 */ /* 0x000ee40000100800 */
[C---:B----4-:R-:W-:Y:S02]  /*f000*/  IMAD.X R7, R3.reuse, 0x1, R13, P0 ;  /* 0x0000000103077824 */ /* 0x050fe400000e060d */
[----:B------:R-:W4:Y:S01]  /*f010*/  LDL R13, [R1+0x608] ;  /* 0x00060800010d7983 */ /* 0x000f220000100800 */
[----:B------:R-:W-:Y:S01]  /*f020*/  IMAD.X R9, R3, 0x1, R21, P1 ;  /* 0x0000000103097824 */ /* 0x000fe200008e0615 */
[----:B0-----:R-:W-:-:S04]  /*f030*/  IADD3 R10, P0, R0, R15, RZ ;  /* 0x0000000f000a7210 */ /* 0x001fc80007f1e0ff */
[----:B------:R0:W4:Y:S04]  /*f040*/  LDG.E.U8 R157, desc[UR6][R8.64] ;  /* 0x00000006089d7981 */ /* 0x000128000c1e1100 */
[----:B------:R-:W4:Y:S01]  /*f050*/  LDL R15, [R1+0x59c] ;  /* 0x00059c00010f7983 */ /* 0x000f220000100800 */
[----:B-1----:R-:W-:-:S03]  /*f060*/  IADD3 R4, P1, R0, R20, RZ ;  /* 0x0000001400047210 */ /* 0x002fc60007f3e0ff */
[----:B------:R-:W4:Y:S02]  /*f070*/  LDL R20, [R1+0x614] ;  /* 0x0006140001147983 */ /* 0x000f240000100800 */
[----:B------:R-:W-:Y:S02]  /*f080*/  IMAD.X R5, R3, 0x1, R12, P1 ;  /* 0x0000000103057824 */ /* 0x000fe400008e060c */
[----:B------:R-:W4:Y:S04]  /*f090*/  LDL R12, [R1+0x610] ;  /* 0x00061000010c7983 */ /* 0x000f280000100800 */
[----:B------:R5:W4:Y:S01]  /*f0a0*/  LDG.E.U8 R156, desc[UR6][R6.64] ;  /* 0x00000006069c7981 */ /* 0x000b22000c1e1100 */
[----:B0-----:R-:W-:-:S03]  /*f0b0*/  IADD3 R8, P1, R0, R19, RZ ;  /* 0x0000001300087210 */ /* 0x001fc60007f3e0ff */
[----:B------:R-:W4:Y:S04]  /*f0c0*/  LDG.E.U8 R155, desc[UR6][R4.64] ;  /* 0x00000006049b7981 */ /* 0x000f28000c1e1100 */
[----:B------:R-:W4:Y:S01]  /*f0d0*/  LDL R19, [R1+0x5a4] ;  /* 0x0005a40001137983 */ /* 0x000f220000100800 */
[----:B--2---:R-:W-:-:S03]  /*f0e0*/  IMAD.X R11, R3, 0x1, R14, P0 ;  /* 0x00000001030b7824 */ /* 0x004fc600000e060e */
[----:B------:R-:W2:Y:S04]  /*f0f0*/  LDL R14, [R1+0x598] ;  /* 0x00059800010e7983 */ /* 0x000ea80000100800 */
[----:B------:R0:W2:Y:S01]  /*f100*/  LDG.E.U8 R154, desc[UR6][R10.64] ;  /* 0x000000060a9a7981 */ /* 0x0000a2000c1e1100 */
[----:B-----5:R-:W-:-:S03]  /*f110*/  IADD3 R6, P0, R0, R17, RZ ;  /* 0x0000001100067210 */ /* 0x020fc60007f1e0ff */
[----:B------:R-:W5:Y:S01]  /*f120*/  LDL R17, [R1+0x61c] ;  /* 0x00061c0001117983 */ /* 0x000f620000100800 */
[----:B---3--:R-:W-:-:S03]  /*f130*/  IMAD.X R9, R3, 0x1, R16, P1 ;  /* 0x0000000103097824 */ /* 0x008fc600008e0610 */
[----:B------:R-:W3:Y:S04]  /*f140*/  LDL R16, [R1+0x5a0] ;  /* 0x0005a00001107983 */ /* 0x000ee80000100800 */
[----:B------:R1:W3:Y:S01]  /*f150*/  LDG.E.U8 R153, desc[UR6][R8.64] ;  /* 0x0000000608997981 */ /* 0x0002e2000c1e1100 */
[----:B----4-:R-:W-:-:S03]  /*f160*/  IMAD.X R7, R3, 0x1, R13, P0 ;  /* 0x0000000103077824 */ /* 0x010fc600000e060d */
[----:B------:R-:W4:Y:S04]  /*f170*/  LDL R13, [R1+0x624] ;  /* 0x00062400010d7983 */ /* 0x000f280000100800 */
[----:B------:R5:W4:Y:S01]  /*f180*/  LDG.E.U8 R152, desc[UR6][R6.64] ;  /* 0x0000000606987981 */ /* 0x000b22000c1e1100 */
[----:B0-----:R-:W-:-:S03]  /*f190*/  IADD3 R10, P0, R0, R15, RZ ;  /* 0x0000000f000a7210 */ /* 0x001fc60007f1e0ff */
[----:B------:R-:W4:Y:S01]  /*f1a0*/  LDL R15, [R1+0x618] ;  /* 0x00061800010f7983 */ /* 0x000f220000100800 */
[----:B------:R-:W-:-:S03]  /*f1b0*/  IADD3 R4, P1, R0, R20, RZ ;  /* 0x0000001400047210 */ /* 0x000fc60007f3e0ff */
[----:B------:R-:W4:Y:S02]  /*f1c0*/  LDL R20, [R1+0x620] ;  /* 0x0006200001147983 */ /* 0x000f240000100800 */
[----:B------:R-:W-:Y:S02]  /*f1d0*/  IMAD.X R5, R3, 0x1, R12, P1 ;  /* 0x0000000103057824 */ /* 0x000fe400008e060c */
[----:B------:R-:W4:Y:S04]  /*f1e0*/  LDL R12, [R1+0x5ac] ;  /* 0x0005ac00010c7983 */ /* 0x000f280000100800 */
[----:B------:R4:W4:Y:S01]  /*f1f0*/  LDG.E.U8 R23, desc[UR6][R4.64] ;  /* 0x0000000604177981 */ /* 0x000922000c1e1100 */
[----:B-1----:R-:W-:-:S03]  /*f200*/  IADD3 R8, P1, R0, R19, RZ ;  /* 0x0000001300087210 */ /* 0x002fc60007f3e0ff */
        /* <DEDUP_REMOVED lines=8> */
[----:B------:R-:W3:Y:S01]  /*f290*/  LDG.E.U8 R21, desc[UR6][R8.64] ;  /* 0x0000000608157981 */ /* 0x000ee2000c1e1100 */
[----:B----4-:R-:W-:-:S03]  /*f2a0*/  IADD3 R4, P1, R0, R13, RZ ;  /* 0x0000000d00047210 */ /* 0x010fc60007f3e0ff */
[----:B------:R-:W4:Y:S01]  /*f2b0*/  LDL R13, [R1+0x628] ;  /* 0x00062800010d7983 */ /* 0x000f220000100800 */
[----:B------:R-:W-:-:S03]  /*f2c0*/  IMAD.X R7, R3, 0x1, R15, P0 ;  /* 0x0000000103077824 */ /* 0x000fc600000e060f */
[----:B------:R-:W4:Y:S01]  /*f2d0*/  LDL R15, [R1+0x630] ;  /* 0x00063000010f7983 */ /* 0x000f220000100800 */
[----:B------:R-:W-:-:S03]  /*f2e0*/  IMAD.X R5, R3, 0x1, R20, P1 ;  /* 0x0000000103057824 */ /* 0x000fc600008e0614 */
[----:B------:R1:W4:Y:S01]  /*f2f0*/  LDG.E.U8 R20, desc[UR6][R6.64] ;  /* 0x0000000606147981 */ /* 0x000322000c1e1100 */
[----:B0-----:R-:W-:-:S03]  /*f300*/  IADD3 R10, P0, R0, R12, RZ ;  /* 0x0000000c000a7210 */ /* 0x001fc60007f1e0ff */
[----:B------:R-:W4:Y:S02]  /*f310*/  LDL R12, [R1+0x544] ;  /* 0x00054400010c7983 */ /* 0x000f240000100800 */
[----:B------:R-:W-:Y:S01]  /*f320*/  IMAD.X R11, R3, 0x1, R19, P0 ;  /* 0x00000001030b7824 */ /* 0x000fe200000e0613 */
[C---:B-1----:R-:W-:Y:S01]  /*f330*/  IADD3 R6, P0, R0.reuse, R149, RZ ;  /* 0x0000009500067210 */ /* 0x042fe20007f1e0ff */
[----:B------:R3:W4:Y:S04]  /*f340*/  LDG.E.U8 R19, desc[UR6][R4.64] ;  /* 0x0000000604137981 */ /* 0x000728000c1e1100 */
[----:B------:R-:W4:Y:S01]  /*f350*/  LDL R149, [R1+0x640] ;  /* 0x0006400001957983 */ /* 0x000f220000100800 */
[----:B--2---:R-:W-:-:S03]  /*f360*/  IADD3 R8, P1, R0, R14, RZ ;  /* 0x0000000e00087210 */ /* 0x004fc60007f3e0ff */
[----:B------:R-:W2:Y:S02]  /*f370*/  LDL R14, [R1+0x540] ;  /* 0x00054000010e7983 */ /* 0x000ea40000100800 */
[----:B-----5:R-:W-:Y:S02]  /*f380*/  IMAD.X R9, R3, 0x1, R17, P1 ;  /* 0x0000000103097824 */ /* 0x020fe400008e0611 */
[----:B------:R0:W5:Y:S04]  /*f390*/  LDG.E.U8 R17, desc[UR6][R10.64] ;  /* 0x000000060a117981 */ /* 0x000168000c1e1100 */
[----:B------:R-:W0:Y:S01]  /*f3a0*/  LDL R11, [R1+0x5bc] ;  /* 0x0005bc00010b7983 */ /* 0x000e220000100800 */
[----:B---3--:R-:W-:-:S03]  /*f3b0*/  IADD3 R4, P1, R0, R16, RZ ;  /* 0x0000001000047210 */ /* 0x008fc60007f3e0ff */
[----:B------:R1:W3:Y:S04]  /*f3c0*/  LDG.E.U8 R16, desc[UR6][R8.64] ;  /* 0x0000000608107981 */ /* 0x0002e8000c1e1100 */
[----:B------:R-:W1:Y:S01]  /*f3d0*/  LDL R9, [R1+0x5c4] ;  /* 0x0005c40001097983 */ /* 0x000e620000100800 */
[C---:B----4-:R-:W-:Y:S02]  /*f3e0*/  IMAD.X R7, R3.reuse, 0x1, R13, P0 ;  /* 0x0000000103077824 */ /* 0x050fe400000e060d */
[----:B------:R-:W-:-:S03]  /*f3f0*/  IMAD.X R5, R3, 0x1, R15, P1 ;  /* 0x0000000103057824 */ /* 0x000fc600008e060f */
[----:B------:R4:W3:Y:S04]  /*f400*/  LDG.E.U8 R15, desc[UR6][R6.64] ;  /* 0x00000006060f7981 */ /* 0x0008e8000c1e1100 */
[----:B------:R-:W4:Y:S01]  /*f410*/  LDL R7, [R1+0x63c] ;  /* 0x00063c0001077983 */ /* 0x000f220000100800 */
[----:B------:R-:W-:-:S05]  /*f420*/  IADD3 R12, P0, R0, R12, RZ ;  /* 0x0000000c000c7210 */ /* 0x000fca0007f1e0ff */
[----:B--2---:R-:W-:Y:S02]  /*f430*/  IMAD.X R13, R3, 0x1, R14, P0 ;  /* 0x00000001030d7824 */ /* 0x004fe400000e060e */
[----:B------:R-:W2:Y:S04]  /*f440*/  LDG.E.U8 R14, desc[UR6][R4.64] ;  /* 0x00000006040e7981 */ /* 0x000ea8000c1e1100 */
[----:B------:R5:W2:Y:S04]  /*f450*/  LDG.E.U8 R12, desc[UR6][R12.64] ;  /* 0x000000060c0c7981 */ /* 0x000aa8000c1e1100 */
[----:B------:R-:W3:Y:S01]  /*f460*/  LDL R5, [R1+0x644] ;  /* 0x0006440001057983 */ /* 0x000ee20000100800 */
[----:B0-----:R-:W-:-:S03]  /*f470*/  IADD3 R10, P1, R0, R11, RZ ;  /* 0x0000000b000a7210 */ /* 0x001fc60007f3e0ff */
[----:B------:R-:W2:Y:S01]  /*f480*/  LDL R11, [R1+0x5b8] ;  /* 0x0005b800010b7983 */ /* 0x000ea20000100800 */
[----:B-1----:R-:W-:-:S03]  /*f490*/  IADD3 R8, P0, R0, R9, RZ ;  /* 0x0000000900087210 */ /* 0x002fc60007f1e0ff */
[----:B------:R-:W3:Y:S01]  /*f4a0*/  LDL R9, [R1+0x5c0] ;  /* 0x0005c00001097983 */ /* 0x000ee20000100800 */
[----:B----4-:R-:W-:-:S03]  /*f4b0*/  IADD3 R6, P2, R0, R7, RZ ;  /* 0x0000000700067210 */ /* 0x010fc60007f5e0ff */
[----:B------:R-:W4:Y:S04]  /*f4c0*/  LDL R7, [R1+0x638] ;  /* 0x0006380001077983 */ /* 0x000f280000100800 */
[----:B------:R0:W-:Y:S01]  /*f4d0*/  STL [R1+0xcb0], R0 ;  /* 0x000cb00001007387 */ /* 0x0001e20000100800 */
[----:B-----5:R-:W1:Y:S01]  /*f4e0*/  S2R R13, SR_TID.X ;  /* 0x00000000000d7919 */ /* 0x020e620000002100 */
[----:B--2---:R-:W-:Y:S01]  /*f4f0*/  IMAD.X R11, R3, 0x1, R11, P1 ;  /* 0x00000001030b7824 */ /* 0x004fe200008e060b */
[----:B---3--:R-:W-:-:S04]  /*f500*/  IADD3 R4, P1, R0, R5, RZ ;  /* 0x0000000500047210 */ /* 0x008fc80007f3e0ff */
[----:B------:R-:W2:Y:S01]  /*f510*/  LDG.E.U8 R10, desc[UR6][R10.64] ;  /* 0x000000060a0a7981 */ /* 0x000ea2000c1e1100 */
[----:B------:R-:W-:-:S05]  /*f520*/  IMAD.X R5, R3, 0x1, R149, P1 ;  /* 0x0000000103057824 */ /* 0x000fca00008e0695 */
[----:B------:R3:W5:Y:S01]  /*f530*/  LDG.E.U8 R4, desc[UR6][R4.64] ;  /* 0x0000000604047981 */ /* 0x000762000c1e1100 */
[----:B------:R-:W-:-:S05]  /*f540*/  IMAD.X R9, R3, 0x1, R9, P0 ;  /* 0x0000000103097824 */ /* 0x000fca00000e0609 */
[----:B------:R-:W5:Y:S01]  /*f550*/  LDG.E.U8 R8, desc[UR6][R8.64] ;  /* 0x0000000608087981 */ /* 0x000f62000c1e1100 */
[----:B----4-:R-:W-:-:S05]  /*f560*/  IMAD.X R7, R3, 0x1, R7, P2 ;  /* 0x0000000103077824 */ /* 0x010fca00010e0607 */
[----:B------:R-:W4:Y:S01]  /*f570*/  LDG.E.U8 R6, desc[UR6][R6.64] ;  /* 0x0000000606067981 */ /* 0x000f22000c1e1100 */
[----:B0-----:R-:W0:Y:S01]  /*f580*/  S2R R0, SR_TID.X ;  /* 0x0000000000007919 */ /* 0x001e220000002100 */
[----:B-1----:R-:W-:Y:S01]  /*f590*/  LOP3.LUT R149, R13, 0x7f, RZ, 0xc0, !PT ;  /* 0x0000007f0d957812 */ /* 0x002fe200078ec0ff */
[----:B------:R-:W-:Y:S01]  /*f5a0*/  BAR.SYNC.DEFER_BLOCKING 0x0 ;  /* 0x0000000000007b1d */ /* 0x000fe20000010000 */
[----:B0-----:R-:W-:-:S04]  /*f5b0*/  LOP3.LUT R0, R0, 0x7f, RZ, 0xc0, !PT ;  /* 0x0000007f00007812 */ /* 0x001fc800078ec0ff */
[----:B---3--:R-:W-:Y:S02]  /*f5c0*/  LOP3.LUT R5, R0, 0x10, RZ, 0x3c, !PT ;  /* 0x0000001000057812 */ /* 0x008fe400078e3cff */
[----:B------:R-:W0:Y:S01]  /*f5d0*/  S2R R0, SR_TID.X ;  /* 0x0000000000007919 */ /* 0x000e220000002100 */
[----:B------:R-:W-:Y:S04]  /*f5e0*/  STS.U8 [R149+UR5+0x8000], R34 ;  /* 0x0080002295007988 */ /* 0x000fe80008000005 */
        /* <DEDUP_REMOVED lines=18> */
[----:B------:R-:W-:Y:S01]  /*f710*/  STS.U8 [R5+UR5+0xa480], R248 ;  /* 0x00a480f805007988 */ /* 0x000fe20008000005 */
[----:B0-----:R-:W-:-:S03]  /*f720*/  LOP3.LUT R0, R0, 0x7f, RZ, 0xc0, !PT ;  /* 0x0000007f00007812 */ /* 0x001fc600078ec0ff */
[----:B------:R-:W-:Y:S04]  /*f730*/  STS.U8 [R5+UR5+0x8880], R233 ;  /* 0x008880e905007988 */ /* 0x000fe80008000005 */
[----:B------:R-:W-:Y:S04]  /*f740*/  STS.U8 [R5+UR5+0xa880], R232 ;  /* 0x00a880e805007988 */ /* 0x000fe80008000005 */
[----:B------:R-:W-:Y:S04]  /*f750*/  STS.U8 [R5+UR5+0x8c80], R215 ;  /* 0x008c80d705007988 */ /* 0x000fe80008000005 */
[----:B------:R-:W-:Y:S01]  /*f760*/  STS.U8 [R5+UR5+0xac80], R214 ;  /* 0x00ac80d605007988 */ /* 0x000fe20008000005 */
[----:B------:R-:W-:-:S03]  /*f770*/  LOP3.LUT R3, R0, 0x20, RZ, 0x3c, !PT ;  /* 0x0000002000037812 */ /* 0x000fc600078e3cff */
        /* <DEDUP_REMOVED lines=24> */
[----:B------:R0:W-:Y:S04]  /*f900*/  STS.U8 [R3+UR5+0xbd00], R159 ;  /* 0x00bd009f03007988 */ /* 0x0001e80008000005 */
        /* <DEDUP_REMOVED lines=81> */
[----:B--2---:R-:W-:Y:S04]  /*fe20*/  STS.U8 [R0+UR5+0x9b80], R10 ;  /* 0x009b800a00007988 */ /* 0x004fe80008000005 */
[----:B-----5:R-:W-:Y:S04]  /*fe30*/  STS.U8 [R0+UR5+0xbb80], R8 ;  /* 0x00bb800800007988 */ /* 0x020fe80008000005 */
[----:B----4-:R1:W-:Y:S04]  /*fe40*/  STS.U8 [R0+UR5+0x9f80], R6 ;  /* 0x009f800600007988 */ /* 0x0103e80008000005 */
[----:B------:R2:W-:Y:S01]  /*fe50*/  STS.U8 [R0+UR5+0xbf80], R4 ;  /* 0x00bf800400007988 */ /* 0x0005e20008000005 */
[----:B------:R3:W-:Y:S06]  /*fe60*/  MEMBAR.ALL.CTA ;  /* 0x0000000000007992 */ /* 0x0007ec0000008000 */
[----:B---3--:R-:W3:Y:S01]  /*fe70*/  FENCE.VIEW.ASYNC.S ;  /* 0x00000000000073c6 */ /* 0x008ee20000000000 */
[----:B------:R-:W-:-:S03]  /*fe80*/  UMOV UR37, 0x40000040 ;  /* 0x4000004000257882 */ /* 0x000fc60000000000 */
[----:B------:R-:W4:Y:S04]  /*fe90*/  LDL.LU R34, [R1+0xcf0] ;  /* 0x000cf00001227983 */ /* 0x000f280000300800 */
[----:B------:R-:W4:Y:S04]  /*fea0*/  LDL.LU R35, [R1+0xcec] ;  /* 0x000cec0001237983 */ /* 0x000f280000300800 */
[----:B------:R-:W5:Y:S04]  /*feb0*/  LDL.LU R32, [R1+0xce8] ;  /* 0x000ce80001207983 */ /* 0x000f680000300800 */
[----:B------:R-:W5:Y:S04]  /*fec0*/  LDL.LU R33, [R1+0xce4] ;  /* 0x000ce40001217983 */ /* 0x000f680000300800 */
[----:B------:R-:W5:Y:S01]  /*fed0*/  LDL.LU R30, [R1+0xce0] ;  /* 0x000ce000011e7983 */ /* 0x000f620000300800 */
[----:B---3--:R-:W-:Y:S06]  /*fee0*/  BAR.SYNC.DEFER_BLOCKING 0x0 ;  /* 0x0000000000007b1d */ /* 0x008fec0000010000 */
[----:B------:R-:W3:Y:S04]  /*fef0*/  LDL.LU R31, [R1+0xcdc] ;  /* 0x000cdc00011f7983 */ /* 0x000ee80000300800 */
[----:B------:R-:W3:Y:S04]  /*ff00*/  LDL.LU R28, [R1+0xcd8] ;  /* 0x000cd800011c7983 */ /* 0x000ee80000300800 */
[----:B------:R-:W3:Y:S04]  /*ff10*/  LDL.LU R29, [R1+0xcd4] ;  /* 0x000cd400011d7983 */ /* 0x000ee80000300800 */
[----:B------:R-:W3:Y:S01]  /*ff20*/  LDL.LU R26, [R1+0xcd0] ;  /* 0x000cd000011a7983 */ /* 0x000ee20000300800 */
[----:B0-----:R-:W-:-:S03]  /*ff30*/  WARPGROUP.ARRIVE ;  /* 0x00000000000079c5 */ /* 0x001fc60000000000 */
[----:B------:R-:W3:Y:S04]  /*ff40*/  LDL.LU R27, [R1+0xccc] ;  /* 0x000ccc00011b7983 */ /* 0x000ee80000300800 */
[----:B------:R-:W3:Y:S01]  /*ff50*/  LDL.LU R24, [R1+0xcc8] ;  /* 0x000cc80001187983 */ /* 0x000ee20000300800 */
[----:B------:R-:W-:Y:S01]  /*ff60*/  QGMMA.64x64x32.F32.E4M3.E4M3 R184, gdesc[UR36], RZ, !UPT, gsb0 ;  /* 0x00e0000024b879f3 */ /* 0x000fe2000c0008ff */
[----:B------:R-:W-:Y:S01]  /*ff70*/  MOV R145, UR53 ;  /* 0x0000003500917c02 */ /* 0x000fe20008000f00 */
[----:B------:R-:W-:Y:S01]  /*ff80*/  UMOV UR54, UR38 ;  /* 0x0000002600367c82 */ /* 0x000fe20008000000 */
[----:B------:R-:W3:Y:S01]  /*ff90*/  LDL.LU R25, [R1+0xcc4] ;  /* 0x000cc40001197983 */ /* 0x000ee20000300800 */
[----:B------:R-:W-:Y:S01]  /*ffa0*/  MOV R144, UR52 ;  /* 0x0000003400907c02 */ /* 0x000fe20008000f00 */
[----:B------:R-:W-:Y:S01]  /*ffb0*/  UMOV UR55, UR39 ;  /* 0x0000002700377c82 */ /* 0x000fe20008000000 */
[----:B------:R-:W-:Y:S01]  /*ffc0*/  UMOV UR58, UR10 ;  /* 0x0000000a003a7c82 */ /* 0x000fe20008000000 */
[----:B------:R-:W3:Y:S01]  /*ffd0*/  LDL.LU R2, [R1+0xcc0] ;  /* 0x000cc00001027983 */ /* 0x000ee20000300800 */
[----:B------:R-:W-:Y:S01]  /*ffe0*/  UMOV UR59, UR11 ;  /* 0x0000000b003b7c82 */ /* 0x000fe20008000000 */
[----:B------:R-:W-:Y:S01]  /*fff0*/  MOV R148, UR9 ;  /* 0x0000000900947c02 */ /* 0x000fe20008000f00 */
[----:B------:R-:W-:Y:S01]  /*10000*/  UMOV UR42, UR18 ;  /* 0x00000012002a7c82 */ /* 0x000fe20008000000 */
[----:B------:R-:W3:Y:S01]  /*10010*/  LDL.LU R18, [R1+0xcbc] ;  /* 0x000cbc0001127983 */ /* 0x000ee20000300800 */
[----:B------:R-:W-:Y:S01]  /*10020*/  MOV R149, UR8 ;  /* 0x0000000800957c02 */ /* 0x000fe20008000f00 */
[----:B------:R-:W-:Y:S01]  /*10030*/  UMOV UR43, UR19 ;  /* 0x00000013002b7c82 */ /* 0x000fe20008000000 */
[----:B------:R-:W-:Y:S01]  /*10040*/  UMOV UR46, UR22 ;  /* 0x00000016002e7c82 */ /* 0x000fe20008000000 */
[----:B-1----:R-:W4:Y:S01]  /*10050*/  LDL.64 R6, [R1+0x288] ;  /* 0x0002880001067983 */ /* 0x002f220000100a00 */
[----:B------:R-:W-:Y:S01]  /*10060*/  UMOV UR47, UR23 ;  /* 0x00000017002f7c82 */ /* 0x000fe20008000000 */
[----:B------:R-:W-:Y:S01]  /*10070*/  UMOV UR50, UR26 ;  /* 0x0000001a00327c82 */ /* 0x000fe20008000000 */
[----:B------:R-:W-:Y:S01]  /*10080*/  UMOV UR51, UR27 ;  /* 0x0000001b00337c82 */ /* 0x000fe20008000000 */
[----:B------:R-:W-:Y:S01]  /*10090*/  ULDC UR36, c[0x0][0x238] ;  /* 0x00008e0000247ab9 */ /* 0x000fe20000000800 */
[----:B------:R-:W-:-:S02]  /*100a0*/  WARPGROUP.DEPBAR.LE gsb0, 0x0 ;  /* 0x00008000000079c5 */ /* 0x000fc40000010000 */
[----:B------:R-:W-:Y:S01]  /*100b0*/  WARPGROUP.ARRIVE ;  /* 0x00000000000079c5 */ /* 0x000fe20000000000 */
[----:B------:R-:W-:Y:S01]  /*100c0*/  UIADD3.64 UR52, UR8, 0x1fe, URZ ;  /* 0x000001fe08347897 */ /* 0x000fe2000fffe03f */
[----:B--2---:R-:W2:Y:S04]  /*100d0*/  LDL.64 R4, [R1+0x280] ;  /* 0x0002800001047983 */ /* 0x004ea80000100a00 */
[----:B------:R-:W-:Y:S03]  /*100e0*/  QGMMA.64x64x32.F32.E4M3.E4M3 R184, gdesc[UR8], R184, gsb0 ;  /* 0x00e0000008b879f3 */ /* 0x000fe600080008b8 */
[----:B------:R-:W-:Y:S02]  /*100f0*/  WARPGROUP.DEPBAR.LE gsb0, 0x0 ;  /* 0x00008000000079c5 */ /* 0x000fe40000010000 */
[----:B------:R-:W-:-:S06]  /*10100*/  WARPGROUP.ARRIVE ;  /* 0x00000000000079c5 */ /* 0x000fcc0000000000 */
        /* <DEDUP_REMOVED lines=18> */
[----:B------:R-:W-:Y:S03]  /*10230*/  QGMMA.64x64x32.F32.E4M3.E4M3 R152, gdesc[UR52], RZ, !UPT, gsb0 ;  /* 0x00e00000349879f3 */ /* 0x000fe6000c0008ff */
[----:B------:R-:W-:Y:S02]  /*10240*/  WARPGROUP.DEPBAR.LE gsb0, 0x0 ;  /* 0x00008000000079c5 */ /* 0x000fe40000010000 */
[----:B------:R-:W-:-:S06]  /*10250*/  WARPGROUP.ARRIVE ;  /* 0x00000000000079c5 */ /* 0x000fcc0000000000 */
[----:B------:R-:W-:Y:S01]  /*10260*/  QGMMA.64x64x32.F32.E4M3.E4M3 R152, gdesc[UR56], R152, gsb0 ;  /* 0x00e00000389879f3 */ /* 0x000fe20008000898 */
[----:B----4-:R-:W-:Y:S02]  /*10270*/  R2UR UR8, R6 ;  /* 0x00000000060872ca */ /* 0x010fe400000e0000 */
[----:B------:R-:W-:Y:S02]  /*10280*/  R2UR UR9, R7 ;  /* 0x00000000070972ca */ /* 0x000fe400000e0000 */
[----:B------:R-:W-:Y:S02]  /*10290*/  R2UR UR53, R145 ;  /* 0x00000000913572ca */ /* 0x000fe400000e0000 */
[----:B------:R-:W-:Y:S02]  /*102a0*/  R2UR UR52, R144 ;  /* 0x00000000903472ca */ /* 0x000fe400000e0000 */
[----:B------:R-:W-:Y:S01]  /*102b0*/  MOV R144, UR11 ;  /* 0x0000000b00907c02 */ /* 0x000fe20008000f00 */
[----:B------:R-:W-:Y:S01]  /*102c0*/  UMOV UR11, UR15 ;  /* 0x0000000f000b7c82 */ /* 0x000fe20008000000 */
[----:B------:R-:W-:Y:S01]  /*102d0*/  MOV R145, UR10 ;  /* 0x0000000a00917c02 */ /* 0x000fe20008000f00 */
[----:B------:R-:W-:Y:S01]  /*102e0*/  UMOV UR10, UR14 ;  /* 0x0000000e000a7c82 */ /* 0x000fe20008000000 */
[----:B------:R-:W-:-:S02]  /*102f0*/  WARPGROUP.DEPBAR.LE gsb0, 0x0 ;  /* 0x00008000000079c5 */ /* 0x000fc40000010000 */
        /* <DEDUP_REMOVED lines=10> */
[----:B------:R-:W-:Y:S01]  /*103a0*/  QGMMA.64x64x32.F32.E4M3.E4M3 R152, gdesc[UR48], R152, gsb0 ;  /* 0x00e00000309879f3 */ /* 0x000fe20008000898 */
[----:B------:R-:W-:Y:S01]  /*103b0*/  UMOV UR54, UR30 ;  /* 0x0000001e00367c82 */ /* 0x000fe20008000000 */
[----:B------:R-:W-:Y:S01]  /*103c0*/  UMOV UR55, UR31 ;  /* 0x0000001f00377c82 */ /* 0x000fe20008000000 */
[----:B------:R-:W-:Y:S04]  /*103d0*/  STL.64 [R1+0xca8], R150 ;  /* 0x000ca89601007387 */ /* 0x000fe80000100a00 */
[----:B------:R-:W-:Y:S04]  /*103e0*/  STL.64 [R1+0xca0], R148 ;  /* 0x000ca09401007387 */ /* 0x000fe80000100a00 */
[----:B------:R-:W-:Y:S01]  /*103f0*/  STL.64 [R1+0xc98], R146 ;  /* 0x000c989201007387 */ /* 0x000fe20000100a00 */
[----:B------:R-:W-:-:S02]  /*10400*/  WARPGROUP.DEPBAR.LE gsb0, 0x0 ;  /* 0x00008000000079c5 */ /* 0x000fc40000010000 */
[----:B------:R-:W-:-:S06]  /*10410*/  WARPGROUP.ARRIVE ;  /* 0x00000000000079c5 */ /* 0x000fcc0000000000 */
[----:B------:R-:W-:Y:S01]  /*10420*/  QGMMA.64x64x32.F32.E4M3.E4M3 R152, gdesc[UR52], R152, gsb0 ;  /* 0x00e00000349879f3 */ /* 0x000fe20008000898 */
[----:B------:R-:W-:Y:S04]  /*10430*/  STL.64 [R1+0xc90], R144 ;  /* 0x000c909001007387 */ /* 0x000fe80000100a00 */
[----:B------:R-:W-:Y:S04]  /*10440*/  STL.64 [R1+0xc88], R142 ;  /* 0x000c888e01007387 */ /* 0x000fe80000100a00 */
[----:B------:R-:W-:Y:S04]  /*10450*/  STL.64 [R1+0xc80], R140 ;  /* 0x000c808c01007387 */ /* 0x000fe80000100a00 */
[----:B------:R-:W-:Y:S04]  /*10460*/  STL.64 [R1+0xc78], R138 ;  /* 0x000c788a01007387 */ /* 0x000fe80000100a00 */
[----:B------:R-:W-:Y:S04]  /*10470*/  STL.64 [R1+0xc70], R136 ;  /* 0x000c708801007387 */ /* 0x000fe80000100a00 */
[----:B------:R-:W-:Y:S04]  /*10480*/  STL.64 [R1+0xc68], R134 ;  /* 0x000c688601007387 */ /* 0x000fe80000100a00 */
[----:B------:R-:W-:Y:S04]  /*10490*/  STL.64 [R1+0xc60], R132 ;  /* 0x000c608401007387 */ /* 0x000fe80000100a00 */
[----:B------:R-:W-:Y:S04]  /*104a0*/  STL.64 [R1+0xc58], R130 ;  /* 0x000c588201007387 */ /* 0x000fe80000100a00 */
[----:B------:R-:W-:Y:S01]  /*104b0*/  STL.64 [R1+0xc50], R128 ;  /* 0x000c508001007387 */ /* 0x000fe20000100a00 */
[----:B------:R-:W-:-:S03]  /*104c0*/  R2UR UR57, R217 ;  /* 0x00000000d93972ca */ /* 0x000fc600000e0000 */
[----:B------:R-:W-:Y:S01]  /*104d0*/  STL.64 [R1+0xc48], R126 ;  /* 0x000c487e01007387 */ /* 0x000fe20000100a00 */
[----:B------:R-:W-:-:S03]  /*104e0*/  R2UR UR56, R216 ;  /* 0x00000000d83872ca */ /* 0x000fc600000e0000 */
        /* <DEDUP_REMOVED lines=9> */
[----:B------:R-:W-:-:S03]  /*10580*/  WARPGROUP.DEPBAR.LE gsb0, 0x0 ;  /* 0x00008000000079c5 */ /* 0x000fc60000010000 */
[----:B------:R-:W-:Y:S01]  /*10590*/  STL.64 [R1+0xbf8], R106 ;  /* 0x000bf86a01007387 */ /* 0x000fe20000100a00 */
[----:B------:R-:W-:-:S03]  /*105a0*/  WARPGROUP.ARRIVE ;  /* 0x00000000000079c5 */ /* 0x000fc60000000000 */
[----:B------:R-:W-:Y:S01]  /*105b0*/  STL.64 [R1+0xbf0], R104 ;  /* 0x000bf06801007387 */ /* 0x000fe20000100a00 */
[----:B------:R-:W-:Y:S01]  /*105c0*/  UMOV UR58, UR34 ;  /* 0x00000022003a7c82 */ /* 0x000fe20008000000 */
[----:B------:R-:W-:Y:S02]  /*105d0*/  UMOV UR59, UR35 ;  /* 0x00000023003b7c82 */ /* 0x000fe40008000000 */
[----:B------:R-:W-:Y:S01]  /*105e0*/  STL.64 [R1+0xbe8], R102 ;  /* 0x000be86601007387 */ /* 0x000fe20000100a00 */
[----:B------:R-:W-:Y:S03]  /*105f0*/  QGMMA.64x64x32.F32.E4M3.E4M3 R152, gdesc[UR56], R152, gsb0 ;  /* 0x00e00000389879f3 */ /* 0x000fe60008000898 */
        /* <DEDUP_REMOVED lines=34> */
[----:B-----5:R-:W-:Y:S04]  /*10820*/  STL.64 [R1+0xad0], R32 ;  /* 0x000ad02001007387 */ /* 0x020fe80000100a00 */
[----:B---3--:R0:W-:Y:S04]  /*10830*/  STL.64 [R1+0xac8], R30 ;  /* 0x000ac81e01007387 */ /* 0x0081e80000100a00 */
[----:B------:R-:W-:Y:S01]  /*10840*/  STL.64 [R1+0xac0], R28 ;  /* 0x000ac01c01007387 */ /* 0x000fe20000100a00 */
[----:B--2---:R-:W-:-:S03]  /*10850*/  R2UR UR10, R4 ;  /* 0x00000000040a72ca */ /* 0x004fc600000e0000 */
[----:B------:R-:W-:Y:S04]  /*10860*/  STL.64 [R1+0xab8], R26 ;  /* 0x000ab81a01007387 */ /* 0x000fe80000100a00 */
[----:B------:R-:W-:Y:S04]  /*10870*/  STL.64 [R1+0xab0], R24 ;  /* 0x000ab01801007387 */ /* 0x000fe80000100a00 */
[----:B------:R-:W2:Y:S04]  /*10880*/  LDL.LU R217, [R1+0xcb8] ;  /* 0x000cb80001d97983 */ /* 0x000ea80000300800 */
[----:B------:R-:W3:Y:S04]  /*10890*/  LDL.LU R216, [R1+0xcb4] ;  /* 0x000cb40001d87983 */ /* 0x000ee80000300800 */
[----:B------:R-:W4:Y:S04]  /*108a0*/  LDL R4, [R1+0x684] ;  /* 0x0006840001047983 */ /* 0x000f280000100800 */
[----:B------:R-:W5:Y:S04]  /*108b0*/  LDL R6, [R1+0x68c] ;  /* 0x00068c0001067983 */ /* 0x000f680000100800 */
[----:B------:R-:W2:Y:S04]  /*108c0*/  LDL R9, [R1+0x680] ;  /* 0x0006800001097983 */ /* 0x000ea80000100800 */
[----:B------:R-:W3:Y:S04]  /*108d0*/  LDL R16, [R1+0x688] ;  /* 0x0006880001107983 */ /* 0x000ee80000100800 */
[----:B------:R-:W3:Y:S04]  /*108e0*/  LDL R15, [R1+0x69c] ;  /* 0x00069c00010f7983 */ /* 0x000ee80000100800 */
[----:B------:R-:W3:Y:S04]  /*108f0*/  LDL R8, [R1+0x694] ;  /* 0x0006940001087983 */ /* 0x000ee80000100800 */
[----:B------:R-:W3:Y:S04]  /*10900*/  LDL R17, [R1+0x690] ;  /* 0x0006900001117983 */ /* 0x000ee80000100800 */
[----:B------:R-:W3:Y:S01]  /*10910*/  LDL R13, [R1+0x6a4] ;  /* 0x0006a400010d7983 */ /* 0x000ee20000100800 */
[----:B------:R-:W-:-:S02]  /*10920*/  WARPGROUP.DEPBAR.LE gsb0, 0x0 ;  /* 0x00008000000079c5 */ /* 0x000fc40000010000 */
[----:B------:R-:W-:Y:S01]  /*10930*/  FMUL R3, R176, UR36 ;  /* 0x00000024b0037c20 */ /* 0x000fe20008400000 */
[----:B0-----:R-:W3:Y:S04]  /*10940*/  LDL R30, [R1+0x698] ;  /* 0x00069800011e7983 */ /* 0x001ee80000100800 */
[----:B------:R0:W-:Y:S04]  /*10950*/  STL [R1+0x230], R3 ;  /* 0x0002300301007387 */ /* 0x0001e80000100800 */
[----:B------:R-:W3:Y:S04]  /*10960*/  LDL R12, [R1+0x6a0] ;  /* 0x0006a000010c7983 */ /* 0x000ee80000100800 */
[----:B0-----:R-:W3:Y:S01]  /*10970*/  LDL R3, [R1+0x6ac] ;  /* 0x0006ac0001037983 */ /* 0x001ee20000100800 */
[----:B------:R-:W-:-:S05]  /*10980*/  FMUL R0, R177, UR36 ;  /* 0x00000024b1007c20 */ /* 0x000fca0008400000 */
[----:B------:R0:W-:Y:S04]  /*10990*/  STL [R1+0x234], R0 ;  /* 0x0002340001007387 */ /* 0x0001e80000100800 */
[----:B------:R-:W3:Y:S01]  /*109a0*/  LDL R14, [R1+0x6b4] ;  /* 0x0006b400010e7983 */ /* 0x000ee20000100800 */
[----:B------:R-:W-:-:S03]  /*109b0*/  FMUL R218, R195, UR36 ;  /* 0x00000024c3da7c20 */ /* 0x000fc60008400000 */
[----:B------:R-:W3:Y:S01]  /*109c0*/  LDL R11, [R1+0x6a8] ;  /* 0x0006a800010b7983 */ /* 0x000ee20000100800 */
[----:B0-----:R-:W-:Y:S01]  /*109d0*/  FMUL R0, R180, UR36 ;  /* 0x00000024b4007c20 */ /* 0x001fe20008400000 */
[----:B------:R-:W-:Y:S01]  /*109e0*/  FMUL R129, R190, UR36 ;  /* 0x00000024be817c20 */ /* 0x000fe20008400000 */
[----:B------:R-:W-:-:S03]  /*109f0*/  FMUL R20, R191, UR36 ;  /* 0x00000024bf147c20 */ /* 0x000fc60008400000 */
[----:B------:R0:W-:Y:S01]  /*10a00*/  STL [R1+0x238], R0 ;  /* 0x0002380001007387 */ /* 0x0001e20000100800 */
[----:B------:R-:W-:Y:S01]  /*10a10*/  FMUL R23, R192, UR36 ;  /* 0x00000024c0177c20 */ /* 0x000fe20008400000 */
[----:B------:R-:W-:Y:S02]  /*10a20*/  FMUL R222, R193, UR36 ;  /* 0x00000024c1de7c20 */ /* 0x000fe40008400000 */
[----:B------:R-:W3:Y:S01]  /*10a30*/  LDL R10, [R1+0x6bc] ;  /* 0x0006bc00010a7983 */ /* 0x000ee20000100800 */
[----:B------:R-:W-:Y:S01]  /*10a40*/  FMUL R22, R194, UR36 ;  /* 0x00000024c2167c20 */ /* 0x000fe20008400000 */
[----:B------:R-:W-:Y:S01]  /*10a50*/  FMUL R134, R212, UR36 ;  /* 0x00000024d4867c20 */ /* 0x000fe20008400000 */
[----:B------:R-:W-:Y:S01]  /*10a60*/  FMUL R120, R213, UR36 ;  /* 0x00000024d5787c20 */ /* 0x000fe20008400000 */
[----:B------:R-:W3:Y:S01]  /*10a70*/  LDL R29, [R1+0x6b0] ;  /* 0x0006b000011d7983 */ /* 0x000ee20000100800 */
[----:B------:R-:W-:Y:S01]  /*10a80*/  FMUL R133, R214, UR36 ;  /* 0x00000024d6857c20 */ /* 0x000fe20008400000 */
        /* <DEDUP_REMOVED lines=49> */
[----:B0-----:R-:W-:Y:S01]  /*10da0*/  FMUL R0, R181, UR36 ;  /* 0x00000024b5007c20 */ /* 0x001fe20008400000 */
[----:B------:R-:W-:Y:S01]  /*10db0*/  FMUL R165, R182, UR36 ;  /* 0x00000024b6a57c20 */ /* 0x000fe20008400000 */
[----:B------:R-:W-:Y:S01]  /*10dc0*/  FMUL R118, R183, UR36 ;  /* 0x00000024b7767c20 */ /* 0x000fe20008400000 */
[----:B------:R-:W-:Y:S01]  /*10dd0*/  USHF.R.S32.HI UR36, URZ, 0x1f, UR4 ;  /* 0x0000001f3f247899 */ /* 0x000fe20008011404 */
[----:B------:R-:W3:Y:S01]  /*10de0*/  LDL R27, [R1+0x6c4] ;  /* 0x0006c400011b7983 */ /* 0x000ee20000100800 */
[----:B------:R-:W-:-:S03]  /*10df0*/  R2UR UR11, R5 ;  /* 0x00000000050b72ca */ /* 0x000fc600000e0000 */
[----:B------:R-:W3:Y:S04]  /*10e00*/  LDL R26, [R1+0x6b8] ;  /* 0x0006b800011a7983 */ /* 0x000ee80000100800 */
        /* <DEDUP_REMOVED lines=13> */
[----:B------:R-:W3:Y:S01]  /*10ee0*/  LDL R137, [R1+0xa60] ;  /* 0x000a600001897983 */ /* 0x000ee20000100800 */
[----:B----4-:R-:W-:-:S02]  /*10ef0*/  IADD3 R4, P0, R4, UR4, RZ ;  /* 0x0000000404047c10 */ /* 0x010fc4000ff1e0ff */
[----:B-----5:R-:W-:Y:S02]  /*10f00*/  IADD3 R6, P1, R6, UR4, RZ ;  /* 0x0000000406067c10 */ /* 0x020fe4000ff3e0ff */
[----:B--2---:R-:W-:Y:S02]  /*10f10*/  IADD3.X R5, R9, UR36, RZ, P0, !PT ;  /* 0x0000002409057c10 */ /* 0x004fe400087fe4ff */
[----:B---3--:R-:W-:-:S03]  /*10f20*/  IADD3.X R7, R16, UR36, RZ, P1, !PT ;  /* 0x0000002410077c10 */ /* 0x008fc60008ffe4ff */
[----:B------:R0:W2:Y:S04]  /*10f30*/  LDG.E.U8 R116, desc[UR6][R4.64] ;  /* 0x0000000604747981 */ /* 0x0000a8000c1e1100 */
[----:B------:R-:W3:Y:S01]  /*10f40*/  LDL R16, [R1+0x6cc] ;  /* 0x0006cc0001107983 */ /* 0x000ee20000100800 */
[----:B------:R-:W-:-:S03]  /*10f50*/  IADD3 R8, P0, R8, UR4, RZ ;  /* 0x0000000408087c10 */ /* 0x000fc6000ff1e0ff */
[----:B------:R1:W4:Y:S01]  /*10f60*/  LDG.E.U8 R95, desc[UR6][R6.64] ;  /* 0x00000006065f7981 */ /* 0x000322000c1e1100 */
[----:B0-----:R-:W-:-:S03]  /*10f70*/  IADD3 R4, P1, R15, UR4, RZ ;  /* 0x000000040f047c10 */ /* 0x001fc6000ff3e0ff */
[----:B------:R-:W5:Y:S01]  /*10f80*/  LDL R15, [R1+0x6c0] ;  /* 0x0006c000010f7983 */ /* 0x000f620000100800 */
[----:B------:R-:W-:-:S03]  /*10f90*/  IADD3.X R9, R17, UR36, RZ, P0, !PT ;  /* 0x0000002411097c10 */ /* 0x000fc600087fe4ff */
[----:B------:R-:W2:Y:S01]  /*10fa0*/  LDL R17, [R1+0x6d4] ;  /* 0x0006d40001117983 */ /* 0x000ea20000100800 */
[----:B-1----:R-:W-:-:S03]  /*10fb0*/  IADD3 R6, P0, R13, UR4, RZ ;  /* 0x000000040d067c10 */ /* 0x002fc6000ff1e0ff */
[----:B------:R-:W4:Y:S01]  /*10fc0*/  LDL R13, [R1+0x6c8] ;  /* 0x0006c800010d7983 */ /* 0x000f220000100800 */
[----:B------:R-:W-:-:S03]  /*10fd0*/  IADD3.X R5, R30, UR36, RZ, P1, !PT ;  /* 0x000000241e057c10 */ /* 0x000fc60008ffe4ff */
[----:B------:R0:W4:Y:S04]  /*10fe0*/  LDG.E.U8 R73, desc[UR6][R8.64] ;  /* 0x0000000608497981 */ /* 0x000128000c1e1100 */
[----:B------:R-:W4:Y:S01]  /*10ff0*/  LDL R30, [R1+0x6dc] ;  /* 0x0006dc00011e7983 */ /* 0x000f220000100800 */
[----:B------:R-:W-:-:S03]  /*11000*/  IADD3.X R7, R12, UR36, RZ, P0, !PT ;  /* 0x000000240c077c10 */ /* 0x000fc600087fe4ff */
[----:B------:R-:W4:Y:S01]  /*11010*/  LDL R12, [R1+0x6e4] ;  /* 0x0006e400010c7983 */ /* 0x000f220000100800 */
[----:B0-----:R-:W-:-:S03]  /*11020*/  IADD3 R8, P1, R3, UR4, RZ ;  /* 0x0000000403087c10 */ /* 0x001fc6000ff3e0ff */
[----:B------:R-:W4:Y:S04]  /*11030*/  LDL R3, [R1+0x6d0] ;  /* 0x0006d00001037983 */ /* 0x000f280000100800 */
[----:B------:R0:W4:Y:S04]  /*11040*/  LDG.E.U8 R51, desc[UR6][R4.64] ;  /* 0x0000000604337981 */ /* 0x000128000c1e1100 */
[----:B------:R1:W4:Y:S01]  /*11050*/  LDG.E.U8 R115, desc[UR6][R6.64] ;  /* 0x0000000606737981 */ /* 0x000322000c1e1100 */
[----:B0-----:R-:W-:-:S03]  /*11060*/  IADD3 R4, P0, R14, UR4, RZ ;  /* 0x000000040e047c10 */ /* 0x001fc6000ff1e0ff */
[----:B------:R-:W4:Y:S01]  /*11070*/  LDL R14, [R1+0x6d8] ;  /* 0x0006d800010e7983 */ /* 0x000f220000100800 */
[----:B------:R-:W-:-:S03]  /*11080*/  IADD3.X R9, R11, UR36, RZ, P1, !PT ;  /* 0x000000240b097c10 */ /* 0x000fc60008ffe4ff */
[----:B------:R-:W4:Y:S01]  /*11090*/  LDL R11, [R1+0x6ec] ;  /* 0x0006ec00010b7983 */ /* 0x000f220000100800 */
[----:B-1----:R-:W-:-:S03]  /*110a0*/  IADD3 R6, P1, R10, UR4, RZ ;  /* 0x000000040a067c10 */ /* 0x002fc6000ff3e0ff */
[----:B------:R-:W4:Y:S01]  /*110b0*/  LDL R10, [R1+0x6e0] ;  /* 0x0006e000010a7983 */ /* 0x000f220000100800 */
[----:B------:R-:W-:-:S03]  /*110c0*/  IADD3.X R5, R29, UR36, RZ, P0, !PT ;  /* 0x000000241d057c10 */ /* 0x000fc600087fe4ff */
[----:B------:R-:W4:Y:S04]  /*110d0*/  LDL R29, [R1+0x6f4] ;  /* 0x0006f400011d7983 */ /* 0x000f280000100800 */
[----:B------:R0:W4:Y:S04]  /*110e0*/  LDG.E.U8 R94, desc[UR6][R8.64] ;  /* 0x00000006085e7981 */ /* 0x000128000c1e1100 */
[----:B------:R3:W4:Y:S01]  /*110f0*/  LDG.E.U8 R72, desc[UR6][R4.64] ;  /* 0x0000000604487981 */ /* 0x000722000c1e1100 */
[----:B0-----:R-:W-:-:S03]  /*11100*/  IADD3 R8, P0, R27, UR4, RZ ;  /* 0x000000041b087c10 */ /* 0x001fc6000ff1e0ff */
[----:B------:R-:W4:Y:S01]  /*11110*/  LDL R27, [R1+0x6e8] ;  /* 0x0006e800011b7983 */ /* 0x000f220000100800 */
[----:B------:R-:W-:-:S03]  /*11120*/  IADD3.X R7, R26, UR36, RZ, P1, !PT ;  /* 0x000000241a077c10 */ /* 0x000fc60008ffe4ff */
[----:B------:R-:W4:Y:S04]  /*11130*/  LDL R26, [R1+0x6fc] ;  /* 0x0006fc00011a7983 */ /* 0x000f280000100800 */
[----:B------:R2:W4:Y:S01]  /*11140*/  LDG.E.U8 R50, desc[UR6][R6.64] ;  /* 0x0000000606327981 */ /* 0x000522000c1e1100 */
[----:B---3--:R-:W-:-:S03]  /*11150*/  IADD3 R4, P1, R16, UR4, RZ ;  /* 0x0000000410047c10 */ /* 0x008fc6000ff3e0ff */
[----:B------:R-:W3:Y:S01]  /*11160*/  LDL R16, [R1+0x6f0] ;  /* 0x0006f00001107983 */ /* 0x000ee20000100800 */
[----:B-----5:R-:W-:-:S03]  /*11170*/  IADD3.X R9, R15, UR36, RZ, P0, !PT ;  /* 0x000000240f097c10 */ /* 0x020fc600087fe4ff */
[----:B------:R-:W5:Y:S01]  /*11180*/  LDL R15, [R1+0x704] ;  /* 0x00070400010f7983 */ /* 0x000f620000100800 */
[----:B--2---:R-:W-:-:S03]  /*11190*/  IADD3 R6, P0, R17, UR4, RZ ;  /* 0x0000000411067c10 */ /* 0x004fc6000ff1e0ff */
[----:B------:R-:W2:Y:S01]  /*111a0*/  LDL R17, [R1+0x6f8] ;  /* 0x0006f80001117983 */ /* 0x000ea20000100800 */
[----:B----4-:R-:W-:-:S03]  /*111b0*/  IADD3.X R5, R13, UR36, RZ, P1, !PT ;  /* 0x000000240d057c10 */ /* 0x010fc60008ffe4ff */
        /* <DEDUP_REMOVED lines=8> */
[----:B------:R-:W4:Y:S04]  /*11240*/  LDL R12, [R1+0x708] ;  /* 0x00070800010c7983 */ /* 0x000f280000100800 */
[----:B------:R0:W4:Y:S01]  /*11250*/  LDG.E.U8 R71, desc[UR6][R6.64] ;  /* 0x0000000606477981 */ /* 0x000122000c1e1100 */
[----:B------:R-:W-:-:S03]  /*11260*/  IADD3.X R9, R14, UR36, RZ, P1, !PT ;  /* 0x000000240e097c10 */ /* 0x000fc60008ffe4ff */
[----:B------:R-:W4:Y:S04]  /*11270*/  LDL R14, [R1+0x71c] ;  /* 0x00071c00010e7983 */ /* 0x000f280000100800 */
        /* <DEDUP_REMOVED lines=9> */
[----:B------:R-:W4:Y:S01]  /*11310*/  LDL R27, [R1+0x72c] ;  /* 0x00072c00011b7983 */ /* 0x000f220000100800 */
[----:B0-----:R-:W-:-:S03]  /*11320*/  IADD3 R4, P1, R26, UR4, RZ ;  /* 0x000000041a047c10 */ /* 0x001fc6000ff3e0ff */
[----:B------:R-:W4:Y:S04]  /*11330*/  LDL R26, [R1+0x720] ;  /* 0x00072000011a7983 */ /* 0x000f280000100800 */
[----:B------:R5:W4:Y:S01]  /*11340*/  LDG.E.U8 R92, desc[UR6][R6.64] ;  /* 0x00000006065c7981 */ /* 0x000b22000c1e1100 */
[----:B---3--:R-:W-:-:S03]  /*11350*/  IADD3.X R9, R16, UR36, RZ, P0, !PT ;  /* 0x0000002410097c10 */ /* 0x008fc600087fe4ff */
[----:B------:R-:W3:Y:S04]  /*11360*/  LDL R16, [R1+0x734] ;  /* 0x0007340001107983 */ /* 0x000ee80000100800 */
[----:B------:R4:W3:Y:S01]  /*11370*/  LDG.E.U8 R70, desc[UR6][R8.64] ;  /* 0x0000000608467981 */ /* 0x0008e2000c1e1100 */
[----:B-----5:R-:W-:-:S03]  /*11380*/  IADD3 R6, P0, R15, UR4, RZ ;  /* 0x000000040f067c10 */ /* 0x020fc6000ff1e0ff */
[----:B------:R-:W5:Y:S01]  /*11390*/  LDL R15, [R1+0x728] ;  /* 0x00072800010f7983 */ /* 0x000f620000100800 */
[----:B--2---:R-:W-:-:S03]  /*113a0*/  IADD3.X R5, R17, UR36, RZ, P1, !PT ;  /* 0x0000002411057c10 */ /* 0x004fc60008ffe4ff */
[----:B------:R-:W2:Y:S01]  /*113b0*/  LDL R17, [R1+0x73c] ;  /* 0x00073c0001117983 */ /* 0x000ea20000100800 */
[----:B----4-:R-:W-:-:S03]  /*113c0*/  IADD3 R8, P1, R13, UR4, RZ ;  /* 0x000000040d087c10 */ /* 0x010fc6000ff3e0ff */
[----:B------:R-:W4:Y:S04]  /*113d0*/  LDL R13, [R1+0x730] ;  /* 0x00073000010d7983 */ /* 0x000f280000100800 */
[----:B------:R0:W4:Y:S01]  /*113e0*/  LDG.E.U8 R48, desc[UR6][R4.64] ;  /* 0x0000000604307981 */ /* 0x000122000c1e1100 */
[----:B------:R-:W-:-:S03]  /*113f0*/  IADD3.X R7, R30, UR36, RZ, P0, !PT ;  /* 0x000000241e077c10 */ /* 0x000fc600087fe4ff */
[----:B------:R-:W4:Y:S01]  /*11400*/  LDL R30, [R1+0x744] ;  /* 0x00074400011e7983 */ /* 0x000f220000100800 */
[----:B0-----:R-:W-:-:S03]  /*11410*/  IADD3 R4, P0, R3, UR4, RZ ;  /* 0x0000000403047c10 */ /* 0x001fc6000ff1e0ff */
[----:B------:R-:W4:Y:S01]  /*11420*/  LDL R3, [R1+0x738] ;  /* 0x0007380001037983 */ /* 0x000f220000100800 */
[----:B------:R-:W-:-:S03]  /*11430*/  IADD3.X R9, R12, UR36, RZ, P1, !PT ;  /* 0x000000240c097c10 */ /* 0x000fc60008ffe4ff */
[----:B------:R-:W4:Y:S04]  /*11440*/  LDL R12, [R1+0x74c] ;  /* 0x00074c00010c7983 */ /* 0x000f280000100800 */
[----:B------:R0:W4:Y:S04]  /*11450*/  LDG.E.U8 R112, desc[UR6][R6.64] ;  /* 0x0000000606707981 */ /* 0x000128000c1e1100 */
[----:B------:R1:W4:Y:S01]  /*11460*/  LDG.E.U8 R91, desc[UR6][R8.64] ;  /* 0x00000006085b7981 */ /* 0x000322000c1e1100 */
[----:B0-----:R-:W-:-:S03]  /*11470*/  IADD3 R6, P1, R14, UR4, RZ ;  /* 0x000000040e067c10 */ /* 0x001fc6000ff3e0ff */
[----:B------:R-:W4:Y:S01]  /*11480*/  LDL R14, [R1+0x740] ;  /* 0x00074000010e7983 */ /* 0x000f220000100800 */
[----:B------:R-:W-:Y:S02]  /*11490*/  IADD3.X R5, R11, UR36, RZ, P0, !PT ;  /* 0x000000240b057c10 */ /* 0x000fe400087fe4ff */
[----:B-1----:R-:W-:Y:S01]  /*114a0*/  IADD3 R8, P0, R10, UR4, RZ ;  /* 0x000000040a087c10 */ /* 0x002fe2000ff1e0ff */
[----:B------:R-:W4:Y:S01]  /*114b0*/  LDL R11, [R1+0x754] ;  /* 0x00075400010b7983 */ /* 0x000f220000100800 */
[----:B------:R-:W-:-:S03]  /*114c0*/  IADD3.X R7, R29, UR36, RZ, P1, !PT ;  /* 0x000000241d077c10 */ /* 0x000fc60008ffe4ff */
[----:B------:R-:W4:Y:S04]  /*114d0*/  LDL R10, [R1+0x748] ;  /* 0x00074800010a7983 */ /* 0x000f280000100800 */
        /* <DEDUP_REMOVED lines=28> */
[----:B------:R-:W4:Y:S01]  /*116a0*/  LDL R11, [R1+0x778] ;  /* 0x00077800010b7983 */ /* 0x000f220000100800 */
[----:B------:R-:W-:-:S03]  /*116b0*/  IADD3.X R7, R10, UR36, RZ, P1, !PT ;  /* 0x000000240a077c10 */ /* 0x000fc60008ffe4ff */
[----:B------:R0:W4:Y:S04]  /*116c0*/  LDG.E.U8 R110, desc[UR6][R4.64] ;  /* 0x00000006046e7981 */ /* 0x000128000c1e1100 */
        /* <DEDUP_REMOVED lines=32> */
[----:B-1----:R-:W-:-:S03]  /*118d0*/  IADD3 R4, P1, R10, UR4, RZ ;  /* 0x000000040a047c10 */ /* 0x002fc6000ff3e0ff */
[----:B------:R-:W4:Y:S01]  /*118e0*/  LDL R10, [R1+0x7b0] ;  /* 0x0007b000010a7983 */ /* 0x000f220000100800 */
[----:B------:R-:W-:-:S03]  /*118f0*/  IADD3.X R9, R29, UR36, RZ, P0, !PT ;  /* 0x000000241d097c10 */ /* 0x000fc600087fe4ff */
[----:B------:R-:W4:Y:S04]  /*11900*/  LDL R29, [R1+0x7c4] ;  /* 0x0007c400011d7983 */ /* 0x000f280000100800 */
        /* <DEDUP_REMOVED lines=91> */
[----:B------:R0:W4:Y:S04]  /*11ec0*/  LDG.E.U8 R61, desc[UR6][R8.64] ;  /* 0x00000006083d7981 */ /* 0x000128000c1e1100 */
[----:B------:R-:W4:Y:S01]  /*11ed0*/  LDL R11, [R1+0x84c] ;  /* 0x00084c00010b7983 */ /* 0x000f220000100800 */
        /* <DEDUP_REMOVED lines=19> */
[----:B------:R0:W2:Y:S01]  /*12010*/  LDG.E.U8 R60, desc[UR6][R4.64] ;  /* 0x00000006043c7981 */ /* 0x0000a2000c1e1100 */
[----:B------:R-:W-:-:S03]  /*12020*/  IADD3.X R7, R30, UR36, RZ, P1, !PT ;  /* 0x000000241e077c10 */ /* 0x000fc60008ffe4ff */
[----:B------:R-:W2:Y:S01]  /*12030*/  LDL R30, [R1+0x898] ;  /* 0x00089800011e7983 */ /* 0x000ea20000100800 */
[----:B0-----:R-:W-:-:S03]  /*12040*/  IADD3 R4, P1, R3, UR4, RZ ;  /* 0x0000000403047c10 */ /* 0x001fc6000ff3e0ff */
[----:B------:R-:W2:Y:S01]  /*12050*/  LDL R3, [R1+0x874] ;  /* 0x0008740001037983 */ /* 0x000ea20000100800 */
[----:B------:R-:W-:-:S03]  /*12060*/  IADD3.X R9, R12, UR36, RZ, P0, !PT ;  /* 0x000000240c097c10 */ /* 0x000fc600087fe4ff */
[----:B------:R-:W2:Y:S04]  /*12070*/  LDL R12, [R1+0x87c] ;  /* 0x00087c00010c7983 */ /* 0x000ea80000100800 */
[----:B------:R0:W2:Y:S04]  /*12080*/  LDG.E.U8 R38, desc[UR6][R6.64] ;  /* 0x0000000606267981 */ /* 0x0000a8000c1e1100 */
[----:B------:R-:W2:Y:S01]  /*12090*/  LDG.E.U8 R102, desc[UR6][R8.64] ;  /* 0x0000000608667981 */ /* 0x000ea2000c1e1100 */
[----:B0-----:R-:W-:-:S03]  /*120a0*/  IADD3 R6, P0, R14, UR4, RZ ;  /* 0x000000040e067c10 */ /* 0x001fc6000ff1e0ff */
[----:B------:R-:W2:Y:S01]  /*120b0*/  LDL R14, [R1+0x884] ;  /* 0x00088400010e7983 */ /* 0x000ea20000100800 */
[----:B------:R-:W-:Y:S02]  /*120c0*/  IADD3.X R5, R11, UR36, RZ, P1, !PT ;  /* 0x000000240b057c10 */ /* 0x000fe40008ffe4ff */
[----:B------:R-:W-:-:S03]  /*120d0*/  IADD3 R10, P1, R10, UR4, RZ ;  /* 0x000000040a0a7c10 */ /* 0x000fc6000ff3e0ff */
[----:B------:R0:W2:Y:S01]  /*120e0*/  LDG.E.U8 R81, desc[UR6][R4.64] ;  /* 0x0000000604517981 */ /* 0x0000a2000c1e1100 */
[----:B------:R-:W-:-:S03]  /*120f0*/  IADD3.X R7, R29, UR36, RZ, P0, !PT ;  /* 0x000000241d077c10 */ /* 0x000fc600087fe4ff */
[----:B------:R-:W2:Y:S04]  /*12100*/  LDL R29, [R1+0x88c] ;  /* 0x00088c00011d7983 */ /* 0x000ea80000100800 */
[----:B------:R-:W2:Y:S01]  /*12110*/  LDG.E.U8 R59, desc[UR6][R6.64] ;  /* 0x00000006063b7981 */ /* 0x000ea2000c1e1100 */
[----:B0-----:R-:W-:-:S03]  /*12120*/  IADD3 R4, P0, R27, UR4, RZ ;  /* 0x000000041b047c10 */ /* 0x001fc6000ff1e0ff */
[----:B------:R-:W2:Y:S01]  /*12130*/  LDL R27, [R1+0x8a0] ;  /* 0x0008a000011b7983 */ /* 0x000ea20000100800 */
[----:B------:R-:W-:-:S03]  /*12140*/  IADD3.X R11, R26, UR36, RZ, P1, !PT ;  /* 0x000000241a0b7c10 */ /* 0x000fc60008ffe4ff */
[----:B------:R-:W2:Y:S04]  /*12150*/  LDL R26, [R1+0x894] ;  /* 0x00089400011a7983 */ /* 0x000ea80000100800 */
[----:B------:R2:W2:Y:S01]  /*12160*/  LDG.E.U8 R37, desc[UR6][R10.64] ;  /* 0x000000060a257981 */ /* 0x0004a2000c1e1100 */
[----:B---3--:R-:W-:-:S03]  /*12170*/  IADD3 R8, P1, R16, UR4, RZ ;  /* 0x0000000410087c10 */ /* 0x008fc6000ff3e0ff */
[----:B------:R-:W3:Y:S01]  /*12180*/  LDL R16, [R1+0x8a8] ;  /* 0x0008a80001107983 */ /* 0x000ee20000100800 */
[----:B-----5:R-:W-:-:S03]  /*12190*/  IADD3.X R5, R15, UR36, RZ, P0, !PT ;  /* 0x000000240f057c10 */ /* 0x020fc600087fe4ff */
[----:B------:R-:W5:Y:S01]  /*121a0*/  LDL R15, [R1+0x89c] ;  /* 0x00089c00010f7983 */ /* 0x000f620000100800 */
[----:B----4-:R-:W-:-:S03]  /*121b0*/  IADD3.X R9, R13, UR36, RZ, P1, !PT ;  /* 0x000000240d097c10 */ /* 0x010fc60008ffe4ff */
[----:B------:R0:W4:Y:S04]  /*121c0*/  LDG.E.U8 R101, desc[UR6][R4.64] ;  /* 0x0000000604657981 */ /* 0x000128000c1e1100 */
[----:B------:R-:W4:Y:S01]  /*121d0*/  LDL R13, [R1+0x8a4] ;  /* 0x0008a400010d7983 */ /* 0x000f220000100800 */
[----:B--2---:R-:W-:-:S03]  /*121e0*/  IADD3 R10, P0, R17, UR4, RZ ;  /* 0x00000004110a7c10 */ /* 0x004fc6000ff1e0ff */
[----:B------:R-:W2:Y:S01]  /*121f0*/  LDL R17, [R1+0x8b0] ;  /* 0x0008b00001117983 */ /* 0x000ea20000100800 */
[----:B------:R-:W-:-:S03]  /*12200*/  IADD3 R6, P1, R33, UR4, RZ ;  /* 0x0000000421067c10 */ /* 0x000fc6000ff3e0ff */
[----:B------:R1:W2:Y:S01]  /*12210*/  LDG.E.U8 R80, desc[UR6][R8.64] ;  /* 0x0000000608507981 */ /* 0x0002a2000c1e1100 */
[----:B------:R-:W-:-:S03]  /*12220*/  IADD3.X R11, R3, UR36, RZ, P0, !PT ;  /* 0x00000024030b7c10 */ /* 0x000fc600087fe4ff */
[----:B------:R-:W2:Y:S01]  /*12230*/  LDL R3, [R1+0x8ac] ;  /* 0x0008ac0001037983 */ /* 0x000ea20000100800 */
[----:B------:R-:W-:-:S03]  /*12240*/  IADD3.X R7, R12, UR36, RZ, P1, !PT ;  /* 0x000000240c077c10 */ /* 0x000fc60008ffe4ff */
[----:B------:R-:W2:Y:S01]  /*12250*/  LDL R12, [R1+0x8b8] ;  /* 0x0008b800010c7983 */ /* 0x000ea20000100800 */
[----:B0-----:R-:W-:-:S03]  /*12260*/  IADD3 R4, P0, R32, UR4, RZ ;  /* 0x0000000420047c10 */ /* 0x001fc6000ff1e0ff */
[----:B------:R-:W2:Y:S04]  /*12270*/  LDL R32, [R1+0x8c0] ;  /* 0x0008c00001207983 */ /* 0x000ea80000100800 */
[----:B------:R0:W2:Y:S04]  /*12280*/  LDG.E.U8 R58, desc[UR6][R10.64] ;  /* 0x000000060a3a7981 */ /* 0x0000a8000c1e1100 */
[----:B------:R0:W2:Y:S01]  /*12290*/  LDG.E.U8 R36, desc[UR6][R6.64] ;  /* 0x0000000606247981 */ /* 0x0000a2000c1e1100 */
[----:B------:R-:W-:-:S03]  /*122a0*/  IADD3.X R5, R14, UR36, RZ, P0, !PT ;  /* 0x000000240e057c10 */ /* 0x000fc600087fe4ff */
[----:B------:R-:W2:Y:S01]  /*122b0*/  LDL R14, [R1+0x8bc] ;  /* 0x0008bc00010e7983 */ /* 0x000ea20000100800 */
[----:B-1----:R-:W-:Y:S02]  /*122c0*/  IADD3 R8, P0, R30, UR4, RZ ;  /* 0x000000041e087c10 */ /* 0x002fe4000ff1e0ff */
[----:B0-----:R-:W-:Y:S01]  /*122d0*/  IADD3 R10, P1, R31, UR4, RZ ;  /* 0x000000041f0a7c10 */ /* 0x001fe2000ff3e0ff */
[----:B------:R-:W2:Y:S04]  /*122e0*/  LDL R30, [R1+0x8c8] ;  /* 0x0008c800011e7983 */ /* 0x000ea80000100800 */
[----:B------:R-:W2:Y:S04]  /*122f0*/  LDL R31, [R1+0x8b4] ;  /* 0x0008b400011f7983 */ /* 0x000ea80000100800 */
[----:B------:R3:W2:Y:S01]  /*12300*/  LDG.E.U8 R100, desc[UR6][R4.64] ;  /* 0x0000000604647981 */ /* 0x0006a2000c1e1100 */
[----:B------:R-:W-:-:S03]  /*12310*/  IADD3.X R11, R29, UR36, RZ, P1, !PT ;  /* 0x000000241d0b7c10 */ /* 0x000fc60008ffe4ff */
[----:B------:R-:W2:Y:S04]  /*12320*/  LDL R29, [R1+0x8c4] ;  /* 0x0008c400011d7983 */ /* 0x000ea80000100800 */
[----:B------:R-:W2:Y:S04]  /*12330*/  LDG.E.U8 R79, desc[UR6][R10.64] ;  /* 0x000000060a4f7981 */ /* 0x000ea8000c1e1100 */
[----:B------:R-:W2:Y:S04]  /*12340*/  LDL R11, [R1+0x8f0] ;  /* 0x0008f000010b7983 */ /* 0x000ea80000100800 */
[----:B------:R-:W2:Y:S01]  /*12350*/  LDL R10, [R1+0x8ec] ;  /* 0x0008ec00010a7983 */ /* 0x000ea20000100800 */
[----:B------:R-:W-:-:S03]  /*12360*/  IADD3 R6, P1, R27, UR4, RZ ;  /* 0x000000041b067c10 */ /* 0x000fc6000ff3e0ff */
[----:B------:R-:W2:Y:S01]  /*12370*/  LDL R27, [R1+0x8d0] ;  /* 0x0008d000011b7983 */ /* 0x000ea20000100800 */
[----:B------:R-:W-:-:S03]  /*12380*/  IADD3.X R9, R26, UR36, RZ, P0, !PT ;  /* 0x000000241a097c10 */ /* 0x000fc600087fe4ff */
[----:B------:R-:W2:Y:S04]  /*12390*/  LDL R26, [R1+0x8d4] ;  /* 0x0008d400011a7983 */ /* 0x000ea80000100800 */
[----:B------:R2:W2:Y:S01]  /*123a0*/  LDG.E.U8 R57, desc[UR6][R8.64] ;  /* 0x0000000608397981 */ /* 0x0004a2000c1e1100 */
[----:B---3--:R-:W-:-:S03]  /*123b0*/  IADD3 R4, P0, R16, UR4, RZ ;  /* 0x0000000410047c10 */ /* 0x008fc6000ff1e0ff */
[----:B------:R-:W3:Y:S01]  /*123c0*/  LDL R16, [R1+0x8cc] ;  /* 0x0008cc0001107983 */ /* 0x000ee20000100800 */
[----:B-----5:R-:W-:-:S03]  /*123d0*/  IADD3.X R7, R15, UR36, RZ, P1, !PT ;  /* 0x000000240f077c10 */ /* 0x020fc60008ffe4ff */
[----:B------:R-:W5:Y:S04]  /*123e0*/  LDL R15, [R1+0x8d8] ;  /* 0x0008d800010f7983 */ /* 0x000f680000100800 */
[----:B------:R0:W5:Y:S01]  /*123f0*/  LDG.E.U8 R35, desc[UR6][R6.64] ;  /* 0x0000000606237981 */ /* 0x000162000c1e1100 */
[----:B----4-:R-:W-:-:S03]  /*12400*/  IADD3.X R5, R13, UR36, RZ, P0, !PT ;  /* 0x000000240d057c10 */ /* 0x010fc600087fe4ff */
[----:B------:R-:W4:Y:S01]  /*12410*/  LDL R13, [R1+0x8e0] ;  /* 0x0008e000010d7983 */ /* 0x000f220000100800 */
[----:B--2---:R-:W-:-:S03]  /*12420*/  IADD3 R8, P1, R17, UR4, RZ ;  /* 0x0000000411087c10 */ /* 0x004fc6000ff3e0ff */
[----:B------:R-:W2:Y:S04]  /*12430*/  LDL R17, [R1+0x8dc] ;  /* 0x0008dc0001117983 */ /* 0x000ea80000100800 */
[----:B------:R1:W2:Y:S01]  /*12440*/  LDG.E.U8 R99, desc[UR6][R4.64] ;  /* 0x0000000604637981 */ /* 0x0002a2000c1e1100 */
[----:B------:R-:W-:-:S03]  /*12450*/  IADD3.X R9, R3, UR36, RZ, P1, !PT ;  /* 0x0000002403097c10 */ /* 0x000fc60008ffe4ff */
[----:B------:R-:W2:Y:S01]  /*12460*/  LDL R3, [R1+0x8e8] ;  /* 0x0008e80001037983 */ /* 0x000ea20000100800 */
[----:B0-----:R-:W-:-:S03]  /*12470*/  IADD3 R6, P0, R12, UR4, RZ ;  /* 0x000000040c067c10 */ /* 0x001fc6000ff1e0ff */
[----:B------:R-:W2:Y:S01]  /*12480*/  LDL R12, [R1+0x8e4] ;  /* 0x0008e400010c7983 */ /* 0x000ea20000100800 */
[----:B-1----:R-:W-:-:S03]  /*12490*/  IADD3 R4, P1, R32, UR4, RZ ;  /* 0x0000000420047c10 */ /* 0x002fc6000ff3e0ff */
[----:B------:R-:W2:Y:S01]  /*124a0*/  LDG.E.U8 R78, desc[UR6][R8.64] ;  /* 0x00000006084e7981 */ /* 0x000ea2000c1e1100 */
[----:B------:R-:W-:-:S03]  /*124b0*/  IADD3.X R5, R14, UR36, RZ, P1, !PT ;  /* 0x000000240e057c10 */ /* 0x000fc60008ffe4ff */
[----:B------:R-:W2:Y:S04]  /*124c0*/  LDL R9, [R1+0x8f4] ;  /* 0x0008f40001097983 */ /* 0x000ea80000100800 */
[----:B------:R-:W2:Y:S01]  /*124d0*/  LDL R14, [R1+0x8f8] ;  /* 0x0008f800010e7983 */ /* 0x000ea20000100800 */
[----:B------:R-:W-:-:S03]  /*124e0*/  IADD3.X R7, R31, UR36, RZ, P0, !PT ;  /* 0x000000241f077c10 */ /* 0x000fc600087fe4ff */
[----:B------:R0:W2:Y:S04]  /*124f0*/  LDG.E.U8 R34, desc[UR6][R4.64] ;  /* 0x0000000604227981 */ /* 0x0000a8000c1e1100 */
[----:B------:R-:W2:Y:S04]  /*12500*/  LDL R8, [R1+0x900] ;  /* 0x0009000001087983 */ /* 0x000ea80000100800 */
[----:B------:R-:W2:Y:S01]  /*12510*/  LDG.E.U8 R56, desc[UR6][R6.64] ;  /* 0x0000000606387981 */ /* 0x000ea2000c1e1100 */
[----:B0-----:R-:W-:-:S04]  /*12520*/  IADD3 R4, P0, R30, UR4, RZ ;  /* 0x000000041e047c10 */ /* 0x001fc8000ff1e0ff */
[----:B------:R-:W-:Y:S01]  /*12530*/  IADD3.X R5, R29, UR36, RZ, P0, !PT ;  /* 0x000000241d057c10 */ /* 0x000fe200087fe4ff */
[----:B------:R-:W2:Y:S04]  /*12540*/  LDL R7, [R1+0x8fc] ;  /* 0x0008fc0001077983 */ /* 0x000ea80000100800 */
[----:B------:R0:W2:Y:S04]  /*12550*/  LDG.E.U8 R98, desc[UR6][R4.64] ;  /* 0x0000000604627981 */ /* 0x0000a8000c1e1100 */
[----:B------:R-:W2:Y:S01]  /*12560*/  LDL R6, [R1+0x90c] ;  /* 0x00090c0001067983 */ /* 0x000ea20000100800 */
[----:B0-----:R-:W-:-:S03]  /*12570*/  IADD3 R4, P0, R27, UR4, RZ ;  /* 0x000000041b047c10 */ /* 0x001fc6000ff1e0ff */
[----:B------:R-:W2:Y:S01]  /*12580*/  LDL R27, [R1+0x96c] ;  /* 0x00096c00011b7983 */ /* 0x000ea20000100800 */
[----:B---3--:R-:W-:-:S03]  /*12590*/  IADD3.X R5, R16, UR36, RZ, P0, !PT ;  /* 0x0000002410057c10 */ /* 0x008fc600087fe4ff */
[----:B------:R-:W3:Y:S04]  /*125a0*/  LDL R16, [R1+0x908] ;  /* 0x0009080001107983 */ /* 0x000ee80000100800 */
[----:B------:R5:W3:Y:S02]  /*125b0*/  LDG.E.U8 R77, desc[UR6][R4.64] ;  /* 0x00000006044d7981 */ /* 0x000ae4000c1e1100 */
[----:B-----5:R-:W-:Y:S02]  /*125c0*/  IADD3 R4, P0, R15, UR4, RZ ;  /* 0x000000040f047c10 */ /* 0x020fe4000ff1e0ff */
[----:B------:R-:W5:Y:S02]  /*125d0*/  LDL R15, [R1+0x904] ;  /* 0x00090400010f7983 */ /* 0x000f640000100800 */
[----:B------:R-:W-:-:S02]  /*125e0*/  IADD3.X R5, R26, UR36, RZ, P0, !PT ;  /* 0x000000241a057c10 */ /* 0x000fc400087fe4ff */
[----:B------:R-:W5:Y:S04]  /*125f0*/  LDL R26, [R1+0x918] ;  /* 0x00091800011a7983 */ /* 0x000f680000100800 */
[----:B------:R4:W5:Y:S02]  /*12600*/  LDG.E.U8 R55, desc[UR6][R4.64] ;  /* 0x0000000604377981 */ /* 0x000964000c1e1100 */
[----:B----4-:R-:W-:Y:S02]  /*12610*/  IADD3 R4, P0, R13, UR4, RZ ;  /* 0x000000040d047c10 */ /* 0x010fe4000ff1e0ff */
[----:B------:R-:W4:Y:S02]  /*12620*/  LDL R13, [R1+0x910] ;  /* 0x00091000010d7983 */ /* 0x000f240000100800 */
[----:B--2---:R-:W-:-:S02]  /*12630*/  IADD3.X R5, R17, UR36, RZ, P0, !PT ;  /* 0x0000002411057c10 */ /* 0x004fc400087fe4ff */
[----:B------:R-:W2:Y:S04]  /*12640*/  LDL R17, [R1+0x92c] ;  /* 0x00092c0001117983 */ /* 0x000ea80000100800 */
[----:B------:R0:W2:Y:S02]  /*12650*/  LDG.E.U8 R33, desc[UR6][R4.64] ;  /* 0x0000000604217981 */ /* 0x0000a4000c1e1100 */
[----:B0-----:R-:W-:Y:S02]  /*12660*/  IADD3 R4, P0, R3, UR4, RZ ;  /* 0x0000000403047c10 */ /* 0x001fe4000ff1e0ff */
[----:B------:R-:W2:Y:S02]  /*12670*/  LDL R3, [R1+0x914] ;  /* 0x0009140001037983 */ /* 0x000ea40000100800 */
[----:B------:R-:W-:-:S02]  /*12680*/  IADD3.X R5, R12, UR36, RZ, P0, !PT ;  /* 0x000000240c057c10 */ /* 0x000fc400087fe4ff */
        /* <DEDUP_REMOVED lines=17> */
[----:B---3--:R-:W-:Y:S02]  /*127a0*/  IADD3 R4, P0, R16, UR4, RZ ;  /* 0x0000000410047c10 */ /* 0x008fe4000ff1e0ff */
[----:B------:R-:W3:Y:S02]  /*127b0*/  LDL R16, [R1+0x940] ;  /* 0x0009400001107983 */ /* 0x000ee40000100800 */
[----:B-----5:R-:W-:-:S02]  /*127c0*/  IADD3.X R5, R15, UR36, RZ, P0, !PT ;  /* 0x000000240f057c10 */ /* 0x020fc400087fe4ff */
[----:B------:R-:W5:Y:S04]  /*127d0*/  LDL R15, [R1+0x93c] ;  /* 0x00093c00010f7983 */ /* 0x000f680000100800 */
[----:B------:R4:W5:Y:S02]  /*127e0*/  LDG.E.U8 R96, desc[UR6][R4.64] ;  /* 0x0000000604607981 */ /* 0x000964000c1e1100 */
[----:B----4-:R-:W-:Y:S02]  /*127f0*/  IADD3 R4, P0, R13, UR4, RZ ;  /* 0x000000040d047c10 */ /* 0x010fe4000ff1e0ff */
[----:B------:R-:W4:Y:S02]  /*12800*/  LDL R13, [R1+0x944] ;  /* 0x00094400010d7983 */ /* 0x000f240000100800 */
[----:B------:R-:W-:-:S02]  /*12810*/  IADD3.X R5, R6, UR36, RZ, P0, !PT ;  /* 0x0000002406057c10 */ /* 0x000fc400087fe4ff */
[----:B------:R-:W4:Y:S04]  /*12820*/  LDL R6, [R1+0x948] ;  /* 0x0009480001067983 */ /* 0x000f280000100800 */
[----:B------:R0:W4:Y:S02]  /*12830*/  LDG.E.U8 R75, desc[UR6][R4.64] ;  /* 0x00000006044b7981 */ /* 0x000124000c1e1100 */
[----:B0-----:R-:W-:Y:S02]  /*12840*/  IADD3 R4, P0, R26, UR4, RZ ;  /* 0x000000041a047c10 */ /* 0x001fe4000ff1e0ff */
        /* <DEDUP_REMOVED lines=32> */
[----:B------:R-:W3:Y:S04]  /*12a50*/  LDL R13, [R1+0x974] ;  /* 0x00097400010d7983 */ /* 0x000ee80000100800 */
[----:B------:R2:W5:Y:S02]  /*12a60*/  LDG.E.U8 R243, desc[UR6][R4.64] ;  /* 0x0000000604f37981 */ /* 0x000564000c1e1100 */
[----:B--2---:R-:W-:Y:S02]  /*12a70*/  IADD3 R4, P0, R3, UR4, RZ ;  /* 0x0000000403047c10 */ /* 0x004fe4000ff1e0ff */
[----:B------:R-:W2:Y:S02]  /*12a80*/  LDL R3, [R1+0x97c] ;  /* 0x00097c0001037983 */ /* 0x000ea40000100800 */
[----:B------:R-:W-:-:S02]  /*12a90*/  IADD3.X R5, R12, UR36, RZ, P0, !PT ;  /* 0x000000240c057c10 */ /* 0x000fc400087fe4ff */
[----:B------:R-:W5:Y:S04]  /*12aa0*/  LDL R12, [R1+0x988] ;  /* 0x00098800010c7983 */ /* 0x000f680000100800 */
[----:B------:R0:W5:Y:S02]  /*12ab0*/  LDG.E.U8 R250, desc[UR6][R4.64] ;  /* 0x0000000604fa7981 */ /* 0x000164000c1e1100 */
[----:B0-----:R-:W-:Y:S02]  /*12ac0*/  IADD3 R4, P0, R11, UR4, RZ ;  /* 0x000000040b047c10 */ /* 0x001fe4000ff1e0ff */
[----:B------:R-:W5:Y:S02]  /*12ad0*/  LDL R11, [R1+0x990] ;  /* 0x00099000010b7983 */ /* 0x000f640000100800 */
        /* <DEDUP_REMOVED lines=15> */
[----:B------:R-:W-:-:S05]  /*12bd0*/  IADD3.X R5, R27, UR36, RZ, P0, !PT ;  /* 0x000000241b057c10 */ /* 0x000fca00087fe4ff */
[----:B------:R4:W5:Y:S02]  /*12be0*/  LDG.E.U8 R246, desc[UR6][R4.64] ;  /* 0x0000000604f67981 */ /* 0x000964000c1e1100 */
[----:B----4-:R-:W-:Y:S02]  /*12bf0*/  IADD3 R4, P0, R6, UR4, RZ ;  /* 0x0000000406047c10 */ /* 0x010fe4000ff1e0ff */
[----:B------:R-:W4:Y:S02]  /*12c00*/  LDL R6, [R1+0x9b0] ;  /* 0x0009b00001067983 */ /* 0x000f240000100800 */
[----:B---3--:R-:W-:Y:S02]  /*12c10*/  IADD3.X R5, R13, UR36, RZ, P0, !PT ;  /* 0x000000240d057c10 */ /* 0x008fe400087fe4ff */
[----:B------:R-:W3:Y:S04]  /*12c20*/  LDL R13, [R1+0x9ac] ;  /* 0x0009ac00010d7983 */ /* 0x000ee80000100800 */
[----:B------:R0:W3:Y:S02]  /*12c30*/  LDG.E.U8 R248, desc[UR6][R4.64] ;  /* 0x0000000604f87981 */ /* 0x0000e4000c1e1100 */
[----:B0-----:R-:W-:-:S04]  /*12c40*/  IADD3 R4, P0, R26, UR4, RZ ;  /* 0x000000041a047c10 */ /* 0x001fc8000ff1e0ff */
[----:B--2---:R-:W-:Y:S02]  /*12c50*/  IADD3.X R5, R3, UR36, RZ, P0, !PT ;  /* 0x0000002403057c10 */ /* 0x004fe400087fe4ff */
[----:B------:R-:W2:Y:S04]  /*12c60*/  LDL R3, [R1+0x9b8] ;  /* 0x0009b80001037983 */ /* 0x000ea80000100800 */
[----:B------:R5:W2:Y:S02]  /*12c70*/  LDG.E.U8 R27, desc[UR6][R4.64] ;  /* 0x00000006041b7981 */ /* 0x000aa4000c1e1100 */
[----:B-----5:R-:W-:Y:S02]  /*12c80*/  IADD3 R4, P0, R12, UR4, RZ ;  /* 0x000000040c047c10 */ /* 0x020fe4000ff1e0ff */
        /* <DEDUP_REMOVED lines=24> */
[----:B----4-:R-:W-:Y:S02]  /*12e10*/  IADD3 R4, P0, R6, UR4, RZ ;  /* 0x0000000406047c10 */ /* 0x010fe4000ff1e0ff */
[----:B------:R-:W4:Y:S02]  /*12e20*/  LDL R6, [R1+0x9d4] ;  /* 0x0009d40001067983 */ /* 0x000f240000100800 */
[----:B---3--:R-:W-:-:S02]  /*12e30*/  IADD3.X R5, R13, UR36, RZ, P0, !PT ;  /* 0x000000240d057c10 */ /* 0x008fc400087fe4ff */
[----:B------:R-:W3:Y:S04]  /*12e40*/  LDL R13, [R1+0xa00] ;  /* 0x000a0000010d7983 */ /* 0x000ee80000100800 */
[----:B------:R2:W3:Y:S02]  /*12e50*/  LDG.E.U8 R236, desc[UR6][R4.64] ;  /* 0x0000000604ec7981 */ /* 0x0004e4000c1e1100 */
[----:B--2---:R-:W-:Y:S02]  /*12e60*/  IADD3 R4, P0, R3, UR4, RZ ;  /* 0x0000000403047c10 */ /* 0x004fe4000ff1e0ff */
[----:B------:R-:W2:Y:S02]  /*12e70*/  LDL R3, [R1+0x9e4] ;  /* 0x0009e40001037983 */ /* 0x000ea40000100800 */
[----:B-----5:R-:W-:-:S02]  /*12e80*/  IADD3.X R5, R12, UR36, RZ, P0, !PT ;  /* 0x000000240c057c10 */ /* 0x020fc400087fe4ff */
        /* <DEDUP_REMOVED lines=19> */
[----:B----4-:R-:W-:-:S02]  /*12fc0*/  IADD3.X R5, R6, UR36, RZ, P0, !PT ;  /* 0x0000002406057c10 */ /* 0x010fc400087fe4ff */
[----:B------:R-:W4:Y:S04]  /*12fd0*/  LDL R6, [R1+0xa14] ;  /* 0x000a140001067983 */ /* 0x000f280000100800 */
[----:B------:R0:W4:Y:S02]  /*12fe0*/  LDG.E.U8 R235, desc[UR6][R4.64] ;  /* 0x0000000604eb7981 */ /* 0x000124000c1e1100 */
[----:B0-----:R-:W-:Y:S02]  /*12ff0*/  IADD3 R4, P0, R122, UR4, RZ ;  /* 0x000000047a047c10 */ /* 0x001fe4000ff1e0ff */
        /* <DEDUP_REMOVED lines=39> */
[----:B--2---:R-:W-:Y:S02]  /*13270*/  IADD3 R4, P0, R3, UR4, RZ ;  /* 0x0000000403047c10 */ /* 0x004fe4000ff1e0ff */
[----:B------:R-:W2:Y:S02]  /*13280*/  LDL R3, [R1+0xa3c] ;  /* 0x000a3c0001037983 */ /* 0x000ea40000100800 */
[----:B------:R-:W-:-:S02]  /*13290*/  IADD3.X R5, R117, UR36, RZ, P0, !PT ;  /* 0x0000002475057c10 */ /* 0x000fc400087fe4ff */
[----:B------:R-:W2:Y:S04]  /*132a0*/  LDL R117, [R1+0xa7c] ;  /* 0x000a7c0001757983 */ /* 0x000ea80000100800 */
[----:B------:R0:W2:Y:S02]  /*132b0*/  LDG.E.U8 R241, desc[UR6][R4.64] ;  /* 0x0000000604f17981 */ /* 0x0000a4000c1e1100 */
[----:B0-----:R-:W-:-:S04]  /*132c0*/  IADD3 R4, P0, R142, UR4, RZ ;  /* 0x000000048e047c10 */ /* 0x001fc8000ff1e0ff */
[----:B------:R-:W-:-:S05]  /*132d0*/  IADD3.X R5, R141, UR36, RZ, P0, !PT ;  /* 0x000000248d057c10 */ /* 0x000fca00087fe4ff */
        /* <DEDUP_REMOVED lines=8> */
[----:B------:R-:W-:Y:S02]  /*13360*/  IADD3.X R5, R16, UR36, RZ, P0, !PT ;  /* 0x0000002410057c10 */ /* 0x000fe400087fe4ff */
[----:B---3--:R-:W-:-:S03]  /*13370*/  IADD3 R16, P3, R13, UR4, RZ ;  /* 0x000000040d107c10 */ /* 0x008fc6000ff7e0ff */
[----:B------:R0:W3:Y:S02]  /*13380*/  LDG.E.U8 R240, desc[UR6][R4.64] ;  /* 0x0000000604f07981 */ /* 0x0000e4000c1e1100 */
[----:B0-----:R-:W-:-:S04]  /*13390*/  IADD3 R4, P0, R15, UR4, RZ ;  /* 0x000000040f047c10 */ /* 0x001fc8000ff1e0ff */
[----:B-----5:R-:W-:-:S05]  /*133a0*/  IADD3.X R5, R7, UR36, RZ, P0, !PT ;  /* 0x0000002407057c10 */ /* 0x020fca00087fe4ff */
[----:B------:R0:W5:Y:S01]  /*133b0*/  LDG.E.U8 R184, desc[UR6][R4.64] ;  /* 0x0000000604b87981 */ /* 0x000162000c1e1100 */
[----:B------:R-:W-:Y:S02]  /*133c0*/  IADD3 R10, P0, R10, UR4, RZ ;  /* 0x000000040a0a7c10 */ /* 0x000fe4000ff1e0ff */
[----:B0-----:R-:W-:Y:S02]  /*133d0*/  IADD3 R4, P4, R14, UR4, RZ ;  /* 0x000000040e047c10 */ /* 0x001fe4000ff9e0ff */
[----:B------:R-:W-:Y:S02]  /*133e0*/  IADD3 R14, P2, R12, UR4, RZ ;  /* 0x000000040c0e7c10 */ /* 0x000fe4000ff5e0ff */
[----:B------:R-:W-:Y:S02]  /*133f0*/  IADD3.X R5, R136, UR36, RZ, P4, !PT ;  /* 0x0000002488057c10 */ /* 0x000fe4000a7fe4ff */
[----:B------:R-:W-:Y:S02]  /*13400*/  IADD3 R12, P1, R11, UR4, RZ ;  /* 0x000000040b0c7c10 */ /* 0x000fe4000ff3e0ff */
[----:B------:R-:W-:Y:S01]  /*13410*/  IADD3.X R15, R135, UR36, RZ, P2, !PT ;  /* 0x00000024870f7c10 */ /* 0x000fe200097fe4ff */
[----:B------:R0:W3:Y:S01]  /*13420*/  LDG.E.U8 R188, desc[UR6][R4.64] ;  /* 0x0000000604bc7981 */ /* 0x0000e2000c1e1100 */
[----:B------:R-:W-:-:S02]  /*13430*/  IADD3.X R13, R122, UR36, RZ, P1, !PT ;  /* 0x000000247a0d7c10 */ /* 0x000fc40008ffe4ff */
[----:B------:R-:W-:Y:S01]  /*13440*/  IADD3.X R11, R119, UR36, RZ, P0, !PT ;  /* 0x00000024770b7c10 */ /* 0x000fe200087fe4ff */
[----:B------:R-:W3:Y:S01]  /*13450*/  LDG.E.U8 R183, desc[UR6][R14.64] ;  /* 0x000000060eb77981 */ /* 0x000ee2000c1e1100 */
[C---:B------:R-:W-:Y:S02]  /*13460*/  LOP3.LUT R122, R2.reuse, 0x8, RZ, 0xfc, !PT ;  /* 0x00000008027a7812 */ /* 0x040fe400078efcff */
[----:B------:R-:W-:Y:S01]  /*13470*/  LOP3.LUT R119, R2, 0x48, RZ, 0xfc, !PT ;  /* 0x0000004802777812 */ /* 0x000fe200078efcff */
[----:B------:R-:W3:Y:S04]  /*13480*/  LDG.E.U8 R180, desc[UR6][R12.64] ;  /* 0x000000060cb47981 */ /* 0x000ee8000c1e1100 */
[----:B------:R-:W3:Y:S01]  /*13490*/  LDG.E.U8 R182, desc[UR6][R10.64] ;  /* 0x000000060ab67981 */ /* 0x000ee2000c1e1100 */
[----:B----4-:R-:W-:-:S02]  /*134a0*/  IADD3 R6, P6, R6, UR4, RZ ;  /* 0x0000000406067c10 */ /* 0x010fc4000ffde0ff */
[----:B--2---:R-:W-:Y:S02]  /*134b0*/  IADD3.X R17, R3, UR36, RZ, P3, !PT ;  /* 0x0000002403117c10 */ /* 0x004fe40009ffe4ff */
[----:B------:R-:W1:Y:S01]  /*134c0*/  S2R R3, SR_TID.X ;  /* 0x0000000000037919 */ /* 0x000e620000002100 */
[----:B------:R-:W-:Y:S02]  /*134d0*/  IADD3.X R7, R9, UR36, RZ, P6, !PT ;  /* 0x0000002409077c10 */ /* 0x000fe4000b7fe4ff */
[----:B------:R-:W-:Y:S01]  /*134e0*/  IADD3 R8, P6, R8, UR4, RZ ;  /* 0x0000000408087c10 */ /* 0x000fe2000ffde0ff */
[----:B------:R-:W2:Y:S03]  /*134f0*/  LDG.E.U8 R238, desc[UR6][R16.64] ;  /* 0x0000000610ee7981 */ /* 0x000ea6000c1e1100 */
[----:B------:R-:W-:Y:S01]  /*13500*/  IADD3.X R9, R117, UR36, RZ, P6, !PT ;  /* 0x0000002475097c10 */ /* 0x000fe2000b7fe4ff */
[----:B------:R4:W2:Y:S01]  /*13510*/  LDG.E.U8 R186, desc[UR6][R6.64] ;  /* 0x0000000606ba7981 */ /* 0x0008a2000c1e1100 */
[----:B------:R-:W-:Y:S01]  /*13520*/  LOP3.LUT R117, R2, 0x40, RZ, 0xfc, !PT ;  /* 0x0000004002757812 */ /* 0x000fe200078efcff */
[----:B-1----:R-:W-:-:S05]  /*13530*/  IMAD.SHL.U32 R3, R3, 0x2, RZ ;  /* 0x0000000203037824 */ /* 0x002fca00078e00ff */
[----:B------:R-:W-:-:S04]  /*13540*/  LOP3.LUT R3, R3, 0x6, RZ, 0xc0, !PT ;  /* 0x0000000603037812 */ /* 0x000fc800078ec0ff */
[----:B------:R-:W-:-:S04]  /*13550*/  IADD3 R3, P2, R3, UR61, RZ ;  /* 0x0000003d03037c10 */ /* 0x000fc8000ff5e0ff */
[----:B0-----:R-:W-:-:S04]  /*13560*/  IADD3 R4, P4, R3, 0x9, RZ ;  /* 0x0000000903047810 */ /* 0x001fc80007f9e0ff */
[C---:B------:R-:W-:Y:S02]  /*13570*/  ISETP.GT.U32.AND P0, PT, R4.reuse, R2, PT ;  /* 0x000000020400720c */ /* 0x040fe40003f04070 */
[C---:B------:R-:W-:Y:S02]  /*13580*/  ISETP.GT.U32.AND P1, PT, R4.reuse, R122, PT ;  /* 0x0000007a0400720c */ /* 0x040fe40003f24070 */
[C---:B------:R-:W-:Y:S02]  /*13590*/  ISETP.GT.U32.AND P6, PT, R4.reuse, R117, PT ;  /* 0x000000750400720c */ /* 0x040fe40003fc4070 */
[----:B------:R-:W-:Y:S01]  /*135a0*/  ISETP.GT.U32.AND P3, PT, R4, R119, PT ;  /* 0x000000770400720c */ /* 0x000fe20003f64070 */
[----:B------:R-:W-:-:S04]  /*135b0*/  IMAD.X R4, RZ, RZ, UR60, P2 ;  /* 0x0000003cff047e24 */ /* 0x000fc800090e06ff */
[----:B------:R-:W-:-:S05]  /*135c0*/  IMAD.X R5, RZ, RZ, R4, P4 ;  /* 0x000000ffff057224 */ /* 0x000fca00020e0604 */
[C---:B------:R-:W-:Y:S02]  /*135d0*/  ISETP.GT.U32.AND.EX P0, PT, R5.reuse, RZ, PT, P0 ;  /* 0x000000ff0500720c */ /* 0x040fe40003f04100 */
[C---:B------:R-:W-:Y:S02]  /*135e0*/  ISETP.GT.U32.AND.EX P1, PT, R5.reuse, RZ, PT, P1 ;  /* 0x000000ff0500720c */ /* 0x040fe40003f24110 */
[C---:B------:R-:W-:Y:S02]  /*135f0*/  ISETP.GT.U32.AND.EX P6, PT, R5.reuse, RZ, PT, P6 ;  /* 0x000000ff0500720c */ /* 0x040fe40003fc4160 */
[----:B------:R-:W-:Y:S02]  /*13600*/  ISETP.GT.U32.AND.EX P3, PT, R5, RZ, PT, P3 ;  /* 0x000000ff0500720c */ /* 0x000fe40003f64130 */
[----:B------:R-:W-:Y:S02]  /*13610*/  IADD3 R5, P4, R3, 0x10, RZ ;  /* 0x0000001003057810 */ /* 0x000fe40007f9e0ff */
[----:B------:R-:W-:-:S02]  /*13620*/  FSEL R159, R21, -INF , !P0 ;  /* 0xff800000159f7808 */ /* 0x000fc40004000000 */
[C---:B------:R-:W-:Y:S01]  /*13630*/  ISETP.GT.U32.AND P2, PT, R5.reuse, R2, PT ;  /* 0x000000020500720c */ /* 0x040fe20003f44070 */
[----:B----4-:R-:W-:Y:S01]  /*13640*/  IMAD.X R6, RZ, RZ, R4, P4 ;  /* 0x000000ffff067224 */ /* 0x010fe200020e0604 */
[----:B------:R-:W-:Y:S02]  /*13650*/  FSEL R157, R20, -INF , !P1 ;  /* 0xff800000149d7808 */ /* 0x000fe40004800000 */
[C---:B------:R-:W-:Y:S02]  /*13660*/  ISETP.GT.U32.AND P0, PT, R5.reuse, R122, PT ;  /* 0x0000007a0500720c */ /* 0x040fe40003f04070 */
[C---:B------:R-:W-:Y:S02]  /*13670*/  ISETP.GT.U32.AND P4, PT, R5.reuse, R117, PT ;  /* 0x000000750500720c */ /* 0x040fe40003f84070 */
[----:B------:R-:W-:Y:S02]  /*13680*/  ISETP.GT.U32.AND P1, PT, R5, R119, PT ;  /* 0x000000770500720c */ /* 0x000fe40003f24070 */
[----:B------:R-:W-:-:S02]  /*13690*/  FSEL R191, R191, -INF , !P6 ;  /* 0xff800000bfbf7808 */ /* 0x000fc40007000000 */
[----:B------:R-:W-:Y:S02]  /*136a0*/  IADD3 R5, P6, R3, 0x11, RZ ;  /* 0x0000001103057810 */ /* 0x000fe40007fde0ff */
[C---:B------:R-:W-:Y:S02]  /*136b0*/  ISETP.GT.U32.AND.EX P2, PT, R6.reuse, RZ, PT, P2 ;  /* 0x000000ff0600720c */ /* 0x040fe40003f44120 */
[C---:B------:R-:W-:Y:S02]  /*136c0*/  ISETP.GT.U32.AND.EX P0, PT, R6.reuse, RZ, PT, P0 ;  /* 0x000000ff0600720c */ /* 0x040fe40003f04100 */
[C---:B------:R-:W-:Y:S02]  /*136d0*/  ISETP.GT.U32.AND.EX P4, PT, R6.reuse, RZ, PT, P4 ;  /* 0x000000ff0600720c */ /* 0x040fe40003f84140 */
[----:B------:R-:W-:Y:S01]  /*136e0*/  ISETP.GT.U32.AND.EX P1, PT, R6, RZ, PT, P1 ;  /* 0x000000ff0600720c */ /* 0x000fe20003f24110 */
[----:B------:R-:W-:Y:S01]  /*136f0*/  IMAD.X R6, RZ, RZ, R4, P6 ;  /* 0x000000ffff067224 */ /* 0x000fe200030e0604 */
[----:B------:R-:W-:-:S02]  /*13700*/  FSEL R178, R19, -INF , !P3 ;  /* 0xff80000013b27808 */ /* 0x000fc40005800000 */
[----:B------:R-:W-:Y:S02]  /*13710*/  ISETP.GT.U32.AND P3, PT, R5, R2, PT ;  /* 0x000000020500720c */ /* 0x000fe40003f64070 */
[----:B------:R-:W-:Y:S02]  /*13720*/  FSEL R156, R23, -INF , !P2 ;  /* 0xff800000179c7808 */ /* 0x000fe40005000000 */
[C---:B------:R-:W-:Y:S02]  /*13730*/  ISETP.GT.U32.AND P2, PT, R5.reuse, R122, PT ;  /* 0x0000007a0500720c */ /* 0x040fe40003f44070 */
[----:B------:R-:W-:Y:S02]  /*13740*/  FSEL R153, R22, -INF , !P0 ;  /* 0xff80000016997808 */ /* 0x000fe40004000000 */
[C---:B------:R-:W-:Y:S02]  /*13750*/  ISETP.GT.U32.AND P6, PT, R5.reuse, R117, PT ;  /* 0x000000750500720c */ /* 0x040fe40003fc4070 */
[----:B------:R-:W-:-:S02]  /*13760*/  ISETP.GT.U32.AND P0, PT, R5, R119, PT ;  /* 0x000000770500720c */ /* 0x000fc40003f04070 */
[----:B------:R-:W-:Y:S02]  /*13770*/  FSEL R192, R192, -INF , !P4 ;  /* 0xff800000c0c07808 */ /* 0x000fe40006000000 */
[----:B------:R-:W-:Y:S02]  /*13780*/  IADD3 R5, P4, R3, 0x18, RZ ;  /* 0x0000001803057810 */ /* 0x000fe40007f9e0ff */
[C---:B------:R-:W-:Y:S02]  /*13790*/  ISETP.GT.U32.AND.EX P3, PT, R6.reuse, RZ, PT, P3 ;  /* 0x000000ff0600720c */ /* 0x040fe40003f64130 */
[C---:B------:R-:W-:Y:S02]  /*137a0*/  ISETP.GT.U32.AND.EX P2, PT, R6.reuse, RZ, PT, P2 ;  /* 0x000000ff0600720c */ /* 0x040fe40003f44120 */
[C---:B------:R-:W-:Y:S02]  /*137b0*/  ISETP.GT.U32.AND.EX P6, PT, R6.reuse, RZ, PT, P6 ;  /* 0x000000ff0600720c */ /* 0x040fe40003fc4160 */
[----:B------:R-:W-:Y:S01]  /*137c0*/  ISETP.GT.U32.AND.EX P0, PT, R6, RZ, PT, P0 ;  /* 0x000000ff0600720c */ /* 0x000fe20003f04100 */
[----:B------:R-:W-:Y:S01]  /*137d0*/  IMAD.X R6, RZ, RZ, R4, P4 ;  /* 0x000000ffff067224 */ /* 0x000fe200020e0604 */
[----:B------:R-:W-:-:S02]  /*137e0*/  FSEL R177, R162, -INF , !P1 ;  /* 0xff800000a2b17808 */ /* 0x000fc40004800000 */
[----:B------:R-:W-:Y:S02]  /*137f0*/  FSEL R154, R222, -INF , !P3 ;  /* 0xff800000de9a7808 */ /* 0x000fe40005800000 */
[C---:B------:R-:W-:Y:S02]  /*13800*/  ISETP.GT.U32.AND P1, PT, R5.reuse, R2, PT ;  /* 0x000000020500720c */ /* 0x040fe40003f24070 */
        /* <DEDUP_REMOVED lines=14> */
[----:B------:R-:W-:Y:S02]  /*138f0*/  FSEL R19, R223, -INF , !P3 ;  /* 0xff800000df137808 */ /* 0x000fe40005800000 */
[C---:B------:R-:W-:Y:S02]  /*13900*/  ISETP.GT.U32.AND P1, PT, R5.reuse, R122, PT ;  /* 0x0000007a0500720c */ /* 0x040fe40003f24070 */
        /* <DEDUP_REMOVED lines=10> */
[C---:B------:R-:W-:Y:S02]  /*139b0*/  ISETP.GT.U32.AND P4, PT, R5.reuse, R2, PT ;  /* 0x000000020500720c */ /* 0x040fe40003f84070 */
[----:B------:R-:W-:Y:S02]  /*139c0*/  FSEL R20, R226, -INF , !P0 ;  /* 0xff800000e2147808 */ /* 0x000fe40004000000 */
[----:B------:R-:W-:Y:S02]  /*139d0*/  ISETP.GT.U32.AND P0, PT, R5, R122, PT ;  /* 0x0000007a0500720c */ /* 0x000fe40003f04070 */
        /* <DEDUP_REMOVED lines=26> */
[----:B------:R-:W-:Y:S01]  /*13b80*/  FSEL R158, R229, -INF , !P4 ;  /* 0xff800000e59e7808 */ /* 0x000fe20006000000 */
[----:B------:R0:W4:Y:S01]  /*13b90*/  LDG.E.U8 R232, desc[UR6][R8.64] ;  /* 0x0000000608e87981 */ /* 0x000122000c1e1100 */
[C---:B------:R-:W-:Y:S02]  /*13ba0*/  ISETP.GT.U32.AND P2, PT, R5.reuse, R2, PT ;  /* 0x000000020500720c */ /* 0x040fe40003f44070 */
        /* <DEDUP_REMOVED lines=13> */
[----:B------:R-:W-:Y:S02]  /*13c80*/  FSEL R155, R206, -INF , !P3 ;  /* 0xff800000ce9b7808 */ /* 0x000fe40005800000 */
[C---:B------:R-:W-:Y:S02]  /*13c90*/  ISETP.GT.U32.AND P2, PT, R5.reuse, R122, PT ;  /* 0x0000007a0500720c */ /* 0x040fe40003f44070 */
[C---:B------:R-:W-:Y:S02]  /*13ca0*/  ISETP.GT.U32.AND P3, PT, R5.reuse, R117, PT ;  /* 0x000000750500720c */ /* 0x040fe40003f64070 */
[----:B------:R-:W-:-:S02]  /*13cb0*/  ISETP.GT.U32.AND P0, PT, R5, R119, PT ;  /* 0x000000770500720c */ /* 0x000fc40003f04070 */
[----:B------:R-:W-:Y:S02]  /*13cc0*/  FSEL R215, R215, -INF , !P1 ;  /* 0xff800000d7d77808 */ /* 0x000fe40004800000 */
[----:B------:R-:W-:Y:S02]  /*13cd0*/  IADD3 R5, P1, R3, 0x30, RZ ;  /* 0x0000003003057810 */ /* 0x000fe40007f3e0ff */
[----:B------:R-:W-:-:S03]  /*13ce0*/  ISETP.GT.U32.AND.EX P6, PT, R6, RZ, PT, P6 ;  /* 0x000000ff0600720c */ /* 0x000fc60003fc4160 */
[----:B------:R-:W-:Y:S01]  /*13cf0*/  IMAD.X R171, RZ, RZ, R4, P1 ;  /* 0x000000ffffab7224 */ /* 0x000fe200008e0604 */
[----:B------:R-:W-:Y:S02]  /*13d00*/  FSEL R164, R205, -INF , !P6 ;  /* 0xff800000cda47808 */ /* 0x000fe40007000000 */
[----:B------:R-:W-:Y:S02]  /*13d10*/  ISETP.GT.U32.AND P6, PT, R5, R2, PT ;  /* 0x000000020500720c */ /* 0x000fe40003fc4070 */
[C---:B------:R-:W-:Y:S02]  /*13d20*/  ISETP.GT.U32.AND.EX P2, PT, R6.reuse, RZ, PT, P2 ;  /* 0x000000ff0600720c */ /* 0x040fe40003f44120 */
[----:B------:R-:W-:Y:S02]  /*13d30*/  ISETP.GT.U32.AND.EX P0, PT, R6, RZ, PT, P0 ;  /* 0x000000ff0600720c */ /* 0x000fe40003f04100 */
[----:B------:R-:W-:Y:S02]  /*13d40*/  ISETP.GT.U32.AND.EX P6, PT, R171, RZ, PT, P6 ;  /* 0x000000ffab00720c */ /* 0x000fe40003fc4160 */
[----:B------:R-:W-:-:S02]  /*13d50*/  FSEL R152, R207, -INF , !P2 ;  /* 0xff800000cf987808 */ /* 0x000fc40005000000 */
[----:B------:R-:W-:Y:S02]  /*13d60*/  FSEL R221, R221, -INF , !P0 ;  /* 0xff800000dddd7808 */ /* 0x000fe40004000000 */
[C---:B------:R-:W-:Y:S02]  /*13d70*/  ISETP.GT.U32.AND P2, PT, R5.reuse, R122, PT ;  /* 0x0000007a0500720c */ /* 0x040fe40003f44070 */
[C---:B------:R-:W-:Y:S02]  /*13d80*/  ISETP.GT.U32.AND P0, PT, R5.reuse, R117, PT ;  /* 0x000000750500720c */ /* 0x040fe40003f04070 */
[----:B------:R-:W-:Y:S02]  /*13d90*/  ISETP.GT.U32.AND P1, PT, R5, R119, PT ;  /* 0x000000770500720c */ /* 0x000fe40003f24070 */
[----:B------:R-:W-:Y:S02]  /*13da0*/  FSEL R166, R208, -INF , !P6 ;  /* 0xff800000d0a67808 */ /* 0x000fe40007000000 */
[----:B------:R-:W-:-:S02]  /*13db0*/  IADD3 R5, P6, R3, 0x31, RZ ;  /* 0x0000003103057810 */ /* 0x000fc40007fde0ff */
[----:B------:R-:W-:-:S03]  /*13dc0*/  ISETP.GT.U32.AND.EX P2, PT, R171, RZ, PT, P2 ;  /* 0x000000ffab00720c */ /* 0x000fc60003f44120 */
[----:B------:R-:W-:Y:S01]  /*13dd0*/  IMAD.X R170, RZ, RZ, R4, P6 ;  /* 0x000000ffffaa7224 */ /* 0x000fe200030e0604 */
[C---:B------:R-:W-:Y:S02]  /*13de0*/  ISETP.GT.U32.AND P6, PT, R5.reuse, R2, PT ;  /* 0x000000020500720c */ /* 0x040fe40003fc4070 */
[----:B------:R-:W-:Y:S02]  /*13df0*/  FSEL R15, R210, -INF , !P2 ;  /* 0xff800000d20f7808 */ /* 0x000fe40005000000 */
[----:B------:R-:W-:Y:S02]  /*13e00*/  ISETP.GT.U32.AND P2, PT, R5, R122, PT ;  /* 0x0000007a0500720c */ /* 0x000fe40003f44070 */
[C---:B------:R-:W-:Y:S02]  /*13e10*/  ISETP.GT.U32.AND.EX P6, PT, R170.reuse, RZ, PT, P6 ;  /* 0x000000ffaa00720c */ /* 0x040fe40003fc4160 */
[----:B------:R-:W-:Y:S02]  /*13e20*/  ISETP.GT.U32.AND.EX P1, PT, R171, RZ, PT, P1 ;  /* 0x000000ffab00720c */ /* 0x000fe40003f24110 */
[----:B------:R-:W-:-:S02]  /*13e30*/  ISETP.GT.U32.AND.EX P2, PT, R170, RZ, PT, P2 ;  /* 0x000000ffaa00720c */ /* 0x000fc40003f44120 */
[----:B------:R-:W-:Y:S02]  /*13e40*/  FSEL R167, R209, -INF , !P6 ;  /* 0xff800000d1a77808 */ /* 0x000fe40007000000 */
[C---:B------:R-:W-:Y:S02]  /*13e50*/  ISETP.GT.U32.AND P6, PT, R5.reuse, R119, PT ;  /* 0x000000770500720c */ /* 0x040fe40003fc4070 */
[----:B------:R-:W-:Y:S02]  /*13e60*/  FSEL R220, R220, -INF , !P1 ;  /* 0xff800000dcdc7808 */ /* 0x000fe40004800000 */
[----:B------:R-:W-:Y:S02]  /*13e70*/  ISETP.GT.U32.AND P1, PT, R5, R117, PT ;  /* 0x000000750500720c */ /* 0x000fe40003f24070 */
[----:B------:R-:W-:Y:S02]  /*13e80*/  FSEL R14, R211, -INF , !P2 ;  /* 0xff800000d30e7808 */ /* 0x000fe40005000000 */
[----:B------:R-:W-:-:S02]  /*13e90*/  IADD3 R5, P2, R3, 0x38, RZ ;  /* 0x0000003803057810 */ /* 0x000fc40007f5e0ff */
[----:B------:R-:W-:-:S03]  /*13ea0*/  ISETP.GT.U32.AND.EX P6, PT, R170, RZ, PT, P6 ;  /* 0x000000ffaa00720c */ /* 0x000fc60003fc4160 */
[----:B------:R-:W-:Y:S01]  /*13eb0*/  IMAD.X R169, RZ, RZ, R4, P2 ;  /* 0x000000ffffa97224 */ /* 0x000fe200010e0604 */
[----:B------:R-:W-:Y:S02]  /*13ec0*/  FSEL R219, R219, -INF , !P6 ;  /* 0xff800000dbdb7808 */ /* 0x000fe40007000000 */
[----:B------:R-:W-:-:S04]  /*13ed0*/  ISETP.GT.U32.AND P6, PT, R5, R2, PT ;  /* 0x000000020500720c */ /* 0x000fc80003fc4070 */
[----:B------:R-:W-:Y:S02]  /*13ee0*/  ISETP.GT.U32.AND.EX P6, PT, R169, RZ, PT, P6 ;  /* 0x000000ffa900720c */ /* 0x000fe40003fc4160 */
[C---:B------:R-:W-:Y:S02]  /*13ef0*/  ISETP.GT.U32.AND P2, PT, R5.reuse, R122, PT ;  /* 0x0000007a0500720c */ /* 0x040fe40003f44070 */
[----:B------:R-:W-:Y:S02]  /*13f00*/  FSEL R168, R134, -INF , !P6 ;  /* 0xff80000086a87808 */ /* 0x000fe40007000000 */
[----:B------:R-:W-:Y:S02]  /*13f10*/  ISETP.GT.U32.AND P6, PT, R5, R119, PT ;  /* 0x000000770500720c */ /* 0x000fe40003fc4070 */
[C---:B------:R-:W-:Y:S02]  /*13f20*/  ISETP.GT.U32.AND.EX P2, PT, R169.reuse, RZ, PT, P2 ;  /* 0x000000ffa900720c */ /* 0x040fe40003f44120 */
[----:B------:R-:W-:-:S02]  /*13f30*/  ISETP.GT.U32.AND.EX P6, PT, R169, RZ, PT, P6 ;  /* 0x000000ffa900720c */ /* 0x000fc40003fc4160 */
[----:B------:R-:W-:Y:S02]  /*13f40*/  FSEL R13, R133, -INF , !P2 ;  /* 0xff800000850d7808 */ /* 0x000fe40005000000 */
[----:B------:R-:W-:Y:S02]  /*13f50*/  ISETP.GT.U32.AND P2, PT, R5, R117, PT ;  /* 0x000000750500720c */ /* 0x000fe40003f44070 */
[----:B------:R-:W-:Y:S02]  /*13f60*/  FSEL R218, R165, -INF , !P6 ;  /* 0xff800000a5da7808 */ /* 0x000fe40007000000 */
[----:B------:R-:W-:Y:S02]  /*13f70*/  IADD3 R5, P6, R3, 0x8, RZ ;  /* 0x0000000803057810 */ /* 0x000fe40007fde0ff */
[----:B------:R-:W-:-:S03]  /*13f80*/  ISETP.GT.U32.AND.EX P3, PT, R6, RZ, PT, P3 ;  /* 0x000000ff0600720c */ /* 0x000fc60003f64130 */
[----:B------:R-:W-:Y:S01]  /*13f90*/  IMAD.X R6, RZ, RZ, R4, P6 ;  /* 0x000000ffff067224 */ /* 0x000fe200030e0604 */
[----:B------:R-:W-:-:S04]  /*13fa0*/  ISETP.GT.U32.AND P6, PT, R5, R2, PT ;  /* 0x000000020500720c */ /* 0x000fc80003fc4070 */
[----:B------:R-:W-:-:S04]  /*13fb0*/  ISETP.GT.U32.AND.EX P6, PT, R6, RZ, PT, P6 ;  /* 0x000000ff0600720c */ /* 0x000fc80003fc4160 */
[----:B------:R-:W-:Y:S02]  /*13fc0*/  FSEL R11, R132, -INF , !P6 ;  /* 0xff800000840b7808 */ /* 0x000fe40007000000 */
        /* <DEDUP_REMOVED lines=9> */
[----:B------:R-:W-:Y:S02]  /*14060*/  FSEL R7, R129, -INF , !P6 ;  /* 0xff80000081077808 */ /* 0x000fe40007000000 */
[----:B------:R-:W-:-:S04]  /*14070*/  ISETP.GE.U32.AND P6, PT, R3, R2, PT ;  /* 0x000000020300720c */ /* 0x000fc80003fc6070 */
[----:B------:R-:W-:-:S04]  /*14080*/  ISETP.GE.U32.AND.EX P6, PT, R4, RZ, PT, P6 ;  /* 0x000000ff0400720c */ /* 0x000fc80003fc6160 */
[----:B0-----:R-:W-:Y:S02]  /*14090*/  FSEL R9, R128, -INF , !P6 ;  /* 0xff80000080097808 */ /* 0x001fe40007000000 */
[----:B------:R-:W-:-:S04]  /*140a0*/  ISETP.GT.U32.AND P6, PT, R3, R122, PT ;  /* 0x0000007a0300720c */ /* 0x000fc80003fc4070 */
[----:B------:R-:W-:-:S04]  /*140b0*/  ISETP.GT.U32.AND.EX P6, PT, R4, RZ, PT, P6 ;  /* 0x000000ff0400720c */ /* 0x000fc80003fc4160 */
[----:B------:R-:W-:Y:S02]  /*140c0*/  FSEL R6, R127, -INF , !P6 ;  /* 0xff8000007f067808 */ /* 0x000fe40007000000 */
[----:B------:R-:W-:-:S04]  /*140d0*/  ISETP.GE.U32.AND P6, PT, R3, R122, PT ;  /* 0x0000007a0300720c */ /* 0x000fc80003fc6070 */
[----:B------:R-:W-:-:S04]  /*140e0*/  ISETP.GE.U32.AND.EX P6, PT, R4, RZ, PT, P6 ;  /* 0x000000ff0400720c */ /* 0x000fc80003fc6160 */
[----:B------:R-:W-:Y:S02]  /*140f0*/  FSEL R8, R126, -INF , !P6 ;  /* 0xff8000007e087808 */ /* 0x000fe40007000000 */
        /* <DEDUP_REMOVED lines=9> */
[----:B------:R-:W-:-:S05]  /*14190*/  IADD3 R5, P6, R3, 0x39, RZ ;  /* 0x0000003903057810 */ /* 0x000fca0007fde0ff */
[----:B------:R-:W-:Y:S01]  /*141a0*/  IMAD.X R165, RZ, RZ, R4, P6 ;  /* 0x000000ffffa57224 */ /* 0x000fe200030e0604 */
[----:B------:R-:W-:-:S04]  /*141b0*/  ISETP.GT.U32.AND P6, PT, R5, R122, PT ;  /* 0x0000007a0500720c */ /* 0x000fc80003fc4070 */
[----:B------:R-:W-:-:S04]  /*141c0*/  ISETP.GT.U32.AND.EX P6, PT, R165, RZ, PT, P6 ;  /* 0x000000ffa500720c */ /* 0x000fc80003fc4160 */
[----:B------:R-:W-:Y:S02]  /*141d0*/  FSEL R12, R28, -INF , !P6 ;  /* 0xff8000001c0c7808 */ /* 0x000fe40007000000 */
[----:B------:R-:W5:Y:S01]  /*141e0*/  LDL.LU R28, [R1+0x228] ;  /* 0x00022800011c7983 */ /* 0x000f620000300800 */
[----:B------:R-:W-:Y:S02]  /*141f0*/  ISETP.GE.U32.AND P6, PT, R3, R119, PT ;  /* 0x000000770300720c */ /* 0x000fe40003fc6070 */
[----:B------:R-:W-:-:S04]  /*14200*/  FMNMX R3, R6, R8, !PT ;  /* 0x0000000806037209 */ /* 0x000fc80007800000 */
        /* <DEDUP_REMOVED lines=13> */
[----:B------:R-:W-:Y:S02]  /*142e0*/  FMNMX R3, R12, R3, !PT ;  /* 0x000000030c037209 */ /* 0x000fe40007800000 */
[----:B------:R-:W-:-:S03]  /*142f0*/  ISETP.GE.U32.AND.EX P6, PT, R4, RZ, PT, P6 ;  /* 0x000000ff0400720c */ /* 0x000fc60003fc6160 */
[----:B------:R-:W0:Y:S01]  /*14300*/  SHFL.BFLY PT, R4, R3, 0x2, 0x1f ;  /* 0x0c401f0003047f89 */ /* 0x000e2200000e0000 */
[----:B------:R-:W-:Y:S02]  /*14310*/  FSEL R23, R121, -INF , !P6 ;  /* 0xff80000079177808 */ /* 0x000fe40007000000 */
[----:B------:R-:W-:Y:S02]  /*14320*/  ISETP.GT.U32.AND P6, PT, R5, R2, PT ;  /* 0x000000020500720c */ /* 0x000fe40003fc4070 */
[----:B0-----:R-:W-:Y:S02]  /*14330*/  FMNMX R3, R3, R4, !PT ;  /* 0x0000000403037209 */ /* 0x001fe40007800000 */
[----:B------:R-:W-:-:S04]  /*14340*/  FMNMX R4, R10, R9, !PT ;  /* 0x000000090a047209 */ /* 0x000fc80007800000 */
[----:B------:R-:W-:-:S04]  /*14350*/  FMNMX R4, R11, R4, !PT ;  /* 0x000000040b047209 */ /* 0x000fc80007800000 */
[----:B------:R-:W-:-:S04]  /*14360*/  FMNMX R4, R159, R4, !PT ;  /* 0x000000049f047209 */ /* 0x000fc80007800000 */
[----:B------:R-:W-:-:S04]  /*14370*/  FMNMX R4, R156, R4, !PT ;  /* 0x000000049c047209 */ /* 0x000fc80007800000 */
[----:B------:R-:W-:Y:S02]  /*14380*/  FMNMX R4, R154, R4, !PT ;  /* 0x000000049a047209 */ /* 0x000fe40007800000 */
[----:B------:R-:W-:Y:S02]  /*14390*/  ISETP.GT.U32.AND.EX P6, PT, R165, RZ, PT, P6 ;  /* 0x000000ffa500720c */ /* 0x000fe40003fc4160 */
[----:B------:R-:W-:Y:S02]  /*143a0*/  FMNMX R4, R21, R4, !PT ;  /* 0x0000000415047209 */ /* 0x000fe40007800000 */
[----:B------:R-:W-:Y:S02]  /*143b0*/  FSEL R16, R120, -INF , !P6 ;  /* 0xff80000078107808 */ /* 0x000fe40007000000 */
[----:B------:R-:W-:Y:S02]  /*143c0*/  FMNMX R4, R20, R4, !PT ;  /* 0x0000000414047209 */ /* 0x000fe40007800000 */
[----:B------:R-:W-:-:S02]  /*143d0*/  ISETP.GT.U32.AND P6, PT, R5, R119, PT ;  /* 0x000000770500720c */ /* 0x000fc40003fc4070 */
[----:B------:R-:W-:Y:S02]  /*143e0*/  FMNMX R4, R162, R4, !PT ;  /* 0x00000004a2047209 */ /* 0x000fe40007800000 */
[----:B------:R-:W-:Y:S02]  /*143f0*/  ISETP.GT.U32.AND.EX P6, PT, R165, RZ, PT, P6 ;  /* 0x000000ffa500720c */ /* 0x000fe40003fc4160 */
[----:B------:R-:W-:Y:S02]  /*14400*/  FMNMX R4, R161, R4, !PT ;  /* 0x00000004a1047209 */ /* 0x000fe40007800000 */
[----:B------:R-:W-:Y:S02]  /*14410*/  FSEL R204, R118, -INF , !P6 ;  /* 0xff80000076cc7808 */ /* 0x000fe40007000000 */
[----:B------:R-:W-:Y:S02]  /*14420*/  ISETP.GT.U32.AND P6, PT, R5, R117, PT ;  /* 0x000000750500720c */ /* 0x000fe40003fc4070 */
[----:B------:R-:W-:-:S02]  /*14430*/  FMNMX R5, R163, R4, !PT ;  /* 0x00000004a3057209 */ /* 0x000fc40007800000 */
[----:B------:R-:W0:Y:S02]  /*14440*/  SHFL.BFLY PT, R4, R3, 0x1, 0x1f ;  /* 0x0c201f0003047f89 */ /* 0x000e2400000e0000 */
[----:B0-----:R-:W-:-:S04]  /*14450*/  FMNMX R4, R3, R4, !PT ;  /* 0x0000000403047209 */ /* 0x001fc80007800000 */
[----:B-----5:R-:W-:-:S05]  /*14460*/  FMNMX R4, R4, R28, !PT ;  /* 0x0000001c04047209 */ /* 0x020fca0007800000 */
[----:B------:R-:W-:-:S04]  /*14470*/  FADD R157, R157, -R4 ;  /* 0x800000049d9d7221 */ /* 0x000fc80000000000 */
[----:B------:R-:W-:-:S04]  /*14480*/  FMUL R157, R157, 1.4426950216293334961 ;  /* 0x3fb8aa3b9d9d7820 */ /* 0x000fc80000400000 */
[----:B------:R0:W-:Y:S02]  /*14490*/  MUFU.EX2 R226, R157 ;  /* 0x0000009d00e27308 */ /* 0x0001e40000000800 */
[----:B0-----:R-:W5:Y:S01]  /*144a0*/  LDL.LU R157, [R1+0x22c] ;  /* 0x00022c00019d7983 */ /* 0x001f620000300800 */
[----:B------:R-:W-:-:S04]  /*144b0*/  FMNMX R5, R164, R5, !PT ;  /* 0x00000005a4057209 */ /* 0x000fc80007800000 */
[----:B------:R-:W-:-:S04]  /*144c0*/  FMNMX R5, R166, R5, !PT ;  /* 0x00000005a6057209 */ /* 0x000fc80007800000 */
[----:B------:R-:W-:-:S04]  /*144d0*/  FMNMX R5, R167, R5, !PT ;  /* 0x00000005a7057209 */ /* 0x000fc80007800000 */
[----:B------:R-:W-:-:S04]  /*144e0*/  FMNMX R5, R168, R5, !PT ;  /* 0x00000005a8057209 */ /* 0x000fc80007800000 */
[----:B------:R-:W-:-:S05]  /*144f0*/  FMNMX R5, R16, R5, !PT ;  /* 0x0000000510057209 */ /* 0x000fca0007800000 */
[----:B------:R-:W0:Y:S01]  /*14500*/  SHFL.BFLY PT, R3, R5, 0x2, 0x1f ;  /* 0x0c401f0005037f89 */ /* 0x000e2200000e0000 */
[----:B------:R-:W-:Y:S01]  /*14510*/  FADD R6, R6, -R4 ;  /* 0x8000000406067221 */ /* 0x000fe20000000000 */
[----:B------:R-:W1:Y:S01]  /*14520*/  S2R R151, SR_TID.X ;  /* 0x0000000000977919 */ /* 0x000e620000002100 */
[----:B0-----:R-:W-:Y:S02]  /*14530*/  FMNMX R3, R5, R3, !PT ;  /* 0x0000000305037209 */ /* 0x001fe40007800000 */
[----:B------:R-:W-:-:S03]  /*14540*/  FMUL R5, R6, 1.4426950216293334961 ;  /* 0x3fb8aa3b06057820 */ /* 0x000fc60000400000 */
[----:B------:R-:W0:Y:S01]  /*14550*/  SHFL.BFLY PT, R6, R3, 0x1, 0x1f ;  /* 0x0c201f0003067f89 */ /* 0x000e2200000e0000 */
[--C-:B------:R-:W-:Y:S01]  /*14560*/  FADD R22, R22, -R4.reuse ;  /* 0x8000000416167221 */ /* 0x100fe20000000000 */
[----:B------:R3:W-:Y:S01]  /*14570*/  MUFU.EX2 R229, R5 ;  /* 0x0000000500e57308 */ /* 0x0007e20000000800 */
[--C-:B------:R-:W-:Y:S01]  /*14580*/  FADD R153, R153, -R4.reuse ;  /* 0x8000000499997221 */ /* 0x100fe20000000000 */
[--C-:B------:R-:W-:Y:S01]  /*14590*/  FADD R17, R17, -R4.reuse ;  /* 0x8000000411117221 */ /* 0x100fe20000000000 */
[----:B---3--:R-:W-:-:S04]  /*145a0*/  FADD R5, R19, -R4 ;  /* 0x8000000413057221 */ /* 0x008fc80000000000 */
[----:B------:R-:W-:Y:S01]  /*145b0*/  FMUL R5, R5, 1.4426950216293334961 ;  /* 0x3fb8aa3b05057820 */ /* 0x000fe20000400000 */
[----:B0-----:R-:W-:Y:S01]  /*145c0*/  FMNMX R6, R3, R6, !PT ;  /* 0x0000000603067209 */ /* 0x001fe20007800000 */
[----:B------:R-:W-:-:S04]  /*145d0*/  FMUL R3, R22, 1.4426950216293334961 ;  /* 0x3fb8aa3b16037820 */ /* 0x000fc80000400000 */
[----:B------:R5:W-:Y:S01]  /*145e0*/  MUFU.EX2 R225, R3 ;  /* 0x0000000300e17308 */ /* 0x000be20000000800 */
[----:B------:R-:W-:Y:S01]  /*145f0*/  FMUL R153, R153, 1.4426950216293334961 ;  /* 0x3fb8aa3b99997820 */ /* 0x000fe20000400000 */
[----:B------:R-:W-:Y:S01]  /*14600*/  FMUL R17, R17, 1.4426950216293334961 ;  /* 0x3fb8aa3b11117820 */ /* 0x000fe20000400000 */
[C---:B-1----:R-:W-:Y:S01]  /*14610*/  LOP3.LUT R150, R151.reuse, 0x7f, RZ, 0xc0, !PT ;  /* 0x0000007f97967812 */ /* 0x042fe200078ec0ff */
[----:B------:R-:W-:Y:S06]  /*14620*/  BAR.SYNC.DEFER_BLOCKING 0x0 ;  /* 0x0000000000007b1d */ /* 0x000fec0000010000 */
[----:B------:R0:W-:Y:S08]  /*14630*/  MUFU.EX2 R224, R5 ;  /* 0x0000000500e07308 */ /* 0x0001f00000000800 */
[----:B------:R-:W1:Y:S08]  /*14640*/  MUFU.EX2 R228, R153 ;  /* 0x0000009900e47308 */ /* 0x000e700000000800 */
[----:B------:R-:W-:Y:S01]  /*14650*/  MUFU.EX2 R227, R17 ;  /* 0x0000001100e37308 */ /* 0x000fe20000000800 */
        /* <DEDUP_REMOVED lines=39> */
[----:B-----5:R-:W-:-:S05]  /*148d0*/  FMNMX R3, R6, R157, !PT ;  /* 0x0000009d06037209 */ /* 0x020fca0007800000 */
[--C-:B------:R-:W-:Y:S01]  /*148e0*/  FADD R156, R156, -R3.reuse ;  /* 0x800000039c9c7221 */ /* 0x100fe20000000000 */
[--C-:B------:R-:W-:Y:S01]  /*148f0*/  FADD R154, R154, -R3.reuse ;  /* 0x800000039a9a7221 */ /* 0x100fe20000000000 */
[--C-:B------:R-:W-:Y:S01]  /*14900*/  FADD R21, R21, -R3.reuse ;  /* 0x8000000315157221 */ /* 0x100fe20000000000 */
[--C-:B0-----:R-:W-:Y:S01]  /*14910*/  FADD R5, R20, -R3.reuse ;  /* 0x8000000314057221 */ /* 0x101fe20000000000 */
[----:B------:R-:W-:Y:S01]  /*14920*/  FMUL R156, R156, 1.4426950216293334961 ;  /* 0x3fb8aa3b9c9c7820 */ /* 0x000fe20000400000 */
[----:B------:R-:W-:Y:S01]  /*14930*/  FMUL R154, R154, 1.4426950216293334961 ;  /* 0x3fb8aa3b9a9a7820 */ /* 0x000fe20000400000 */
[----:B------:R-:W-:Y:S01]  /*14940*/  FMUL R21, R21, 1.4426950216293334961 ;  /* 0x3fb8aa3b15157820 */ /* 0x000fe20000400000 */
[----:B------:R-:W-:Y:S01]  /*14950*/  FMUL R5, R5, 1.4426950216293334961 ;  /* 0x3fb8aa3b05057820 */ /* 0x000fe20000400000 */
[----:B------:R0:W-:Y:S08]  /*14960*/  MUFU.EX2 R208, R156 ;  /* 0x0000009c00d07308 */ /* 0x0001f00000000800 */
[----:B------:R-:W3:Y:S01]  /*14970*/  MUFU.EX2 R210, R154 ;  /* 0x0000009a00d27308 */ /* 0x000ee20000000800 */
[----:B0-----:R-:W5:Y:S01]  /*14980*/  LDL.LU R156, [R1+0x230] ;  /* 0x00023000019c7983 */ /* 0x001f620000300800 */
[----:B------:R-:W-:Y:S01]  /*14990*/  FADD R11, R11, -R3 ;  /* 0x800000030b0b7221 */ /* 0x000fe20000000000 */
[----:B-1----:R-:W-:-:S02]  /*149a0*/  F2FP.SATFINITE.E4M3.F32.PACK_AB_MERGE_C R6, R225, R228, RZ ;  /* 0x000000e4e106723e */ /* 0x002fc400048070ff */
[----:B------:R-:W4:Y:S03]  /*149b0*/  LDL.LU R19, [R1+0x234] ;  /* 0x0002340001137983 */ /* 0x000f260000300800 */
[----:B------:R-:W-:Y:S08]  /*149c0*/  MUFU.EX2 R211, R21 ;  /* 0x0000001500d37308 */ /* 0x000ff00000000800 */
[----:B------:R0:W1:Y:S01]  /*149d0*/  MUFU.EX2 R212, R5 ;  /* 0x0000000500d47308 */ /* 0x0000620000000800 */
[----:B------:R-:W-:Y:S01]  /*149e0*/  FMUL R11, R11, 1.4426950216293334961 ;  /* 0x3fb8aa3b0b0b7820 */ /* 0x000fe20000400000 */
[----:B---3--:R-:W-:Y:S01]  /*149f0*/  F2FP.SATFINITE.E4M3.F32.PACK_AB_MERGE_C R6, R210, R208, R6 ;  /* 0x000000d0d206723e */ /* 0x008fe20004807006 */
[----:B------:R-:W3:Y:S01]  /*14a00*/  LDL.LU R22, [R1+0x238] ;  /* 0x0002380001167983 */ /* 0x000ee20000300800 */
[----:B0-----:R-:W-:-:S04]  /*14a10*/  F2FP.SATFINITE.E4M3.F32.PACK_AB_MERGE_C R5, R227, R224, RZ ;  /* 0x000000e0e305723e */ /* 0x001fc800048070ff */
[----:B------:R0:W-:Y:S01]  /*14a20*/  MUFU.EX2 R206, R11 ;  /* 0x0000000b00ce7308 */ /* 0x0001e20000000800 */
[----:B-1----:R-:W-:-:S04]  /*14a30*/  F2FP.SATFINITE.E4M3.F32.PACK_AB_MERGE_C R5, R212, R211, R5 ;  /* 0x000000d3d405723e */ /* 0x002fc80004807005 */
[----:B------:R-:W-:Y:S02]  /*14a40*/  SEL R17, R6, R5, !P5 ;  /* 0x0000000506117207 */ /* 0x000fe40006800000 */
[----:B0-----:R-:W-:Y:S02]  /*14a50*/  SEL R11, R5, R6, !P5 ;  /* 0x00000006050b7207 */ /* 0x001fe40006800000 */
[----:B------:R-:W-:-:S04]  /*14a60*/  FMNMX R5, R181, R23, !PT ;  /* 0x00000017b5057209 */ /* 0x000fc80007800000 */
[----:B------:R-:W-:-:S04]  /*14a70*/  FMNMX R5, R179, R5, !PT ;  /* 0x00000005b3057209 */ /* 0x000fc80007800000 */
[----:B------:R-:W-:Y:S01]  /*14a80*/  FMNMX R5, R178, R5, !PT ;  /* 0x00000005b2057209 */ /* 0x000fe20007800000 */
[----:B------:R-:W-:Y:S03]  /*14a90*/  STS.U8 [R149+UR5+0x8a80], R90 ;  /* 0x008a805a95007988 */ /* 0x000fe60008000005 */
[----:B------:R-:W-:Y:S01]  /*14aa0*/  FMNMX R5, R177, R5, !PT ;  /* 0x00000005b1057209 */ /* 0x000fe20007800000 */
[----:B------:R-:W-:Y:S04]  /*14ab0*/  STS.U8 [R149+UR5+0x8c80], R89 ;  /* 0x008c805995007988 */ /* 0x000fe80008000005 */
[----:B------:R-:W-:Y:S01]  /*14ac0*/  STS.U8 [R149+UR5+0x8e80], R88 ;  /* 0x008e805895007988 */ /* 0x000fe20008000005 */
[----:B------:R-:W-:-:S03]  /*14ad0*/  FMNMX R5, R172, R5, !PT ;  /* 0x00000005ac057209 */ /* 0x000fc60007800000 */
[----:B------:R-:W-:Y:S04]  /*14ae0*/  STS.U8 [R149+UR5+0x9080], R87 ;  /* 0x0090805795007988 */ /* 0x000fe80008000005 */
[----:B------:R-:W-:Y:S01]  /*14af0*/  STS.U8 [R149+UR5+0x9280], R86 ;  /* 0x0092805695007988 */ /* 0x000fe20008000005 */
[----:B------:R-:W-:-:S03]  /*14b00*/  FMNMX R5, R173, R5, !PT ;  /* 0x00000005ad057209 */ /* 0x000fc60007800000 */
[----:B------:R-:W-:Y:S04]  /*14b10*/  STS.U8 [R149+UR5+0x9480], R85 ;  /* 0x0094805595007988 */ /* 0x000fe80008000005 */
[----:B------:R-:W-:Y:S04]  /*14b20*/  STS.U8 [R149+UR5+0x9680], R84 ;  /* 0x0096805495007988 */ /* 0x000fe80008000005 */
[----:B------:R-:W-:Y:S04]  /*14b30*/  STS.U8 [R149+UR5+0x9880], R83 ;  /* 0x0098805395007988 */ /* 0x000fe80008000005 */
[----:B------:R-:W-:Y:S01]  /*14b40*/  STS.U8 [R149+UR5+0x9a80], R82 ;  /* 0x009a805295007988 */ /* 0x000fe20008000005 */
[----:B------:R-:W-:-:S03]  /*14b50*/  FMNMX R5, R190, R5, !PT ;  /* 0x00000005be057209 */ /* 0x000fc60007800000 */
[----:B------:R-:W-:Y:S04]  /*14b60*/  STS.U8 [R149+UR5+0x9c80], R81 ;  /* 0x009c805195007988 */ /* 0x000fe80008000005 */
[----:B------:R-:W-:Y:S01]  /*14b70*/  STS.U8 [R149+UR5+0x9e80], R80 ;  /* 0x009e805095007988 */ /* 0x000fe20008000005 */
[----:B------:R-:W-:-:S03]  /*14b80*/  FADD R7, R7, -R4 ;  /* 0x8000000407077221 */ /* 0x000fc60000000000 */
[----:B------:R-:W-:Y:S01]  /*14b90*/  STS.U8 [R149+UR5+0xa080], R79 ;  /* 0x00a0804f95007988 */ /* 0x000fe20008000005 */
[----:B------:R-:W-:-:S03]  /*14ba0*/  FADD R8, R8, -R4 ;  /* 0x8000000408087221 */ /* 0x000fc60000000000 */
[----:B------:R-:W-:Y:S01]  /*14bb0*/  STS.U8 [R149+UR5+0xa280], R78 ;  /* 0x00a2804e95007988 */ /* 0x000fe20008000005 */
[----:B------:R-:W-:-:S03]  /*14bc0*/  FMNMX R5, R214, R5, !PT ;  /* 0x00000005d6057209 */ /* 0x000fc60007800000 */
[----:B------:R-:W-:Y:S04]  /*14bd0*/  STS.U8 [R149+UR5+0xa480], R77 ;  /* 0x00a4804d95007988 */ /* 0x000fe80008000005 */
[----:B------:R-:W-:Y:S01]  /*14be0*/  STS.U8 [R149+UR5+0xa680], R76 ;  /* 0x00a6804c95007988 */ /* 0x000fe20008000005 */
[----:B------:R-:W-:-:S03]  /*14bf0*/  FMUL R7, R7, 1.4426950216293334961 ;  /* 0x3fb8aa3b07077820 */ /* 0x000fc60000400000 */
[----:B------:R-:W-:Y:S01]  /*14c00*/  STS.U8 [R149+UR5+0xa880], R75 ;  /* 0x00a8804b95007988 */ /* 0x000fe20008000005 */
[----:B------:R-:W-:-:S03]  /*14c10*/  FADD R159, R159, -R3 ;  /* 0x800000039f9f7221 */ /* 0x000fc60000000000 */
[----:B------:R-:W-:Y:S01]  /*14c20*/  STS.U8 [R149+UR5+0xaa80], R74 ;  /* 0x00aa804a95007988 */ /* 0x000fe20008000005 */
[----:B------:R-:W-:Y:S01]  /*14c30*/  FMUL R8, R8, 1.4426950216293334961 ;  /* 0x3fb8aa3b08087820 */ /* 0x000fe20000400000 */
[--C-:B------:R-:W-:Y:S02]  /*14c40*/  FADD R10, R10, -R3.reuse ;  /* 0x800000030a0a7221 */ /* 0x100fe40000000000 */
[----:B------:R-:W-:Y:S01]  /*14c50*/  STS.U8 [R149+UR5+0xac80], R250 ;  /* 0x00ac80fa95007988 */ /* 0x000fe20008000005 */
[----:B------:R-:W-:Y:S01]  /*14c60*/  FADD R9, R9, -R3 ;  /* 0x8000000309097221 */ /* 0x000fe20000000000 */
[----:B------:R-:W-:Y:S02]  /*14c70*/  FMNMX R5, R213, R5, !PT ;  /* 0x00000005d5057209 */ /* 0x000fe40007800000 */
[----:B------:R-:W-:Y:S01]  /*14c80*/  STS.U8 [R149+UR5+0xae80], R246 ;  /* 0x00ae80f695007988 */ /* 0x000fe20008000005 */
[----:B------:R-:W0:Y:S03]  /*14c90*/  MUFU.EX2 R223, R7 ;  /* 0x0000000700df7308 */ /* 0x000e260000000800 */
[----:B------:R-:W-:Y:S01]  /*14ca0*/  STS.U8 [R149+UR5+0xb080], R242 ;  /* 0x00b080f295007988 */ /* 0x000fe20008000005 */
[----:B------:R-:W-:Y:S01]  /*14cb0*/  FMUL R159, R159, 1.4426950216293334961 ;  /* 0x3fb8aa3b9f9f7820 */ /* 0x000fe20000400000 */
[----:B------:R-:W-:-:S02]  /*14cc0*/  LOP3.LUT R151, R150, 0x20, RZ, 0x3c, !PT ;  /* 0x0000002096977812 */ /* 0x000fc400078e3cff */
[----:B------:R-:W-:Y:S01]  /*14cd0*/  STS.U8 [R149+UR5+0xb280], R236 ;  /* 0x00b280ec95007988 */ /* 0x000fe20008000005 */
[----:B------:R-:W1:Y:S01]  /*14ce0*/  MUFU.EX2 R222, R8 ;  /* 0x0000000800de7308 */ /* 0x000e620000000800 */
[----:B------:R-:W-:Y:S02]  /*14cf0*/  FMUL R10, R10, 1.4426950216293334961 ;  /* 0x3fb8aa3b0a0a7820 */ /* 0x000fe40000400000 */
[----:B------:R-:W-:Y:S01]  /*14d00*/  STS.U8 [R149+UR5+0xb480], R233 ;  /* 0x00b480e995007988 */ /* 0x000fe20008000005 */
[----:B------:R-:W-:Y:S01]  /*14d10*/  FMUL R9, R9, 1.4426950216293334961 ;  /* 0x3fb8aa3b09097820 */ /* 0x000fe20000400000 */
[----:B------:R-:W-:Y:S02]  /*14d20*/  FMNMX R5, R215, R5, !PT ;  /* 0x00000005d7057209 */ /* 0x000fe40007800000 */
[----:B------:R-:W-:Y:S01]  /*14d30*/  STS.U8 [R149+UR5+0xb680], R201 ;  /* 0x00b680c995007988 */ /* 0x000fe20008000005 */
[----:B------:R-:W1:Y:S03]  /*14d40*/  MUFU.EX2 R207, R159 ;  /* 0x0000009f00cf7308 */ /* 0x000e660000000800 */
[----:B------:R-:W-:Y:S04]  /*14d50*/  STS.U8 [R149+UR5+0xb880], R197 ;  /* 0x00b880c595007988 */ /* 0x000fe80008000005 */
[----:B------:R-:W-:Y:S01]  /*14d60*/  STS.U8 [R149+UR5+0xba80], R189 ;  /* 0x00ba80bd95007988 */ /* 0x000fe20008000005 */
[----:B------:R-:W-:Y:S03]  /*14d70*/  MUFU.EX2 R209, R10 ;  /* 0x0000000a00d17308 */ /* 0x000fe60000000800 */
[----:B--2---:R-:W-:Y:S01]  /*14d80*/  STS.U8 [R149+UR5+0xbc80], R186 ;  /* 0x00bc80ba95007988 */ /* 0x004fe20008000005 */
[----:B------:R-:W-:-:S03]  /*14d90*/  FMNMX R5, R221, R5, !PT ;  /* 0x00000005dd057209 */ /* 0x000fc60007800000 */
[----:B------:R-:W-:Y:S01]  /*14da0*/  STS.U8 [R149+UR5+0xbe80], R180 ;  /* 0x00be80b495007988 */ /* 0x000fe20008000005 */
[----:B------:R-:W2:Y:S03]  /*14db0*/  MUFU.EX2 R205, R9 ;  /* 0x0000000900cd7308 */ /* 0x000ea60000000800 */
        /* <DEDUP_REMOVED lines=9> */
[----:B------:R-:W-:Y:S04]  /*14e50*/  STS.U8 [R151+UR5+0x8f00], R66 ;  /* 0x008f004297007988 */ /* 0x000fe80008000005 */
[----:B------:R-:W-:Y:S01]  /*14e60*/  STS.U8 [R151+UR5+0x9100], R65 ;  /* 0x0091004197007988 */ /* 0x000fe20008000005 */
[----:B0-----:R-:W-:-:S03]  /*14e70*/  F2FP.SATFINITE.E4M3.F32.PACK_AB_MERGE_C R7, R226, R223, RZ ;  /* 0x000000dfe207723e */ /* 0x001fc600048070ff */
[----:B------:R-:W-:Y:S01]  /*14e80*/  STS.U8 [R151+UR5+0x9300], R64 ;  /* 0x0093004097007988 */ /* 0x000fe20008000005 */
[----:B-1----:R-:W-:-:S03]  /*14e90*/  F2FP.SATFINITE.E4M3.F32.PACK_AB_MERGE_C R8, R222, R229, RZ ;  /* 0x000000e5de08723e */ /* 0x002fc600048070ff */
[----:B------:R-:W-:Y:S01]  /*14ea0*/  STS.U8 [R151+UR5+0x9500], R63 ;  /* 0x0095003f97007988 */ /* 0x000fe20008000005 */
[----:B------:R-:W-:-:S03]  /*14eb0*/  FMNMX R5, R218, R5, !PT ;  /* 0x00000005da057209 */ /* 0x000fc60007800000 */
[----:B------:R-:W-:Y:S04]  /*14ec0*/  STS.U8 [R151+UR5+0x9700], R62 ;  /* 0x0097003e97007988 */ /* 0x000fe80008000005 */
[----:B------:R-:W-:Y:S01]  /*14ed0*/  STS.U8 [R151+UR5+0x9900], R61 ;  /* 0x0099003d97007988 */ /* 0x000fe20008000005 */
[----:B------:R-:W-:-:S03]  /*14ee0*/  F2FP.SATFINITE.E4M3.F32.PACK_AB_MERGE_C R7, R207, R206, R7 ;  /* 0x000000cecf07723e */ /* 0x000fc60004807007 */
[----:B------:R-:W-:Y:S01]  /*14ef0*/  STS.U8 [R151+UR5+0x9b00], R60 ;  /* 0x009b003c97007988 */ /* 0x000fe20008000005 */
[----:B--2---:R-:W-:-:S03]  /*14f00*/  F2FP.SATFINITE.E4M3.F32.PACK_AB_MERGE_C R8, R205, R209, R8 ;  /* 0x000000d1cd08723e */ /* 0x004fc60004807008 */
[----:B------:R-:W-:Y:S01]  /*14f10*/  STS.U8 [R151+UR5+0x9d00], R59 ;  /* 0x009d003b97007988 */ /* 0x000fe20008000005 */
[----:B------:R-:W-:-:S03]  /*14f20*/  FMNMX R5, R204, R5, !PT ;  /* 0x00000005cc057209 */ /* 0x000fc60007800000 */
[----:B------:R-:W-:Y:S04]  /*14f30*/  STS.U8 [R151+UR5+0x9f00], R58 ;  /* 0x009f003a97007988 */ /* 0x000fe80008000005 */
[----:B------:R-:W-:Y:S04]  /*14f40*/  STS.U8 [R151+UR5+0xa100], R57 ;  /* 0x00a1003997007988 */ /* 0x000fe80008000005 */
[----:B------:R-:W-:Y:S01]  /*14f50*/  STS.U8 [R151+UR5+0xa300], R56 ;  /* 0x00a3003897007988 */ /* 0x000fe20008000005 */
[----:B------:R-:W-:-:S03]  /*14f60*/  SEL R10, R8, R7, !P5 ;  /* 0x00000007080a7207 */ /* 0x000fc60006800000 */
[----:B------:R-:W-:Y:S01]  /*14f70*/  STS.U8 [R151+UR5+0xa500], R55 ;  /* 0x00a5003797007988 */ /* 0x000fe20008000005 */
[----:B------:R-:W-:-:S03]  /*14f80*/  SEL R153, R7, R8, !P5 ;  /* 0x0000000807997207 */ /* 0x000fc60006800000 */
[----:B------:R-:W-:Y:S04]  /*14f90*/  STS.U8 [R151+UR5+0xa700], R54 ;  /* 0x00a7003697007988 */ /* 0x000fe80008000005 */
[----:B------:R-:W-:Y:S04]  /*14fa0*/  STS.U8 [R151+UR5+0xa900], R53 ;  /* 0x00a9003597007988 */ /* 0x000fe80008000005 */
[----:B------:R-:W-:Y:S04]  /*14fb0*/  STS.U8 [R151+UR5+0xab00], R52 ;  /* 0x00ab003497007988 */ /* 0x000fe80008000005 */
[----:B------:R-:W0:Y:S04]  /*14fc0*/  SHFL.BFLY PT, R7, R5, 0x2, 0x1f ;  /* 0x0c401f0005077f89 */ /* 0x000e2800000e0000 */
[----:B------:R-:W-:Y:S04]  /*14fd0*/  STS.U8 [R151+UR5+0xad00], R251 ;  /* 0x00ad00fb97007988 */ /* 0x000fe80008000005 */
[----:B------:R-:W-:Y:S01]  /*14fe0*/  STS.U8 [R151+UR5+0xaf00], R248 ;  /* 0x00af00f897007988 */ /* 0x000fe20008000005 */
[----:B------:R-:W-:-:S03]  /*14ff0*/  LOP3.LUT R159, R150, 0x30, RZ, 0x3c, !PT ;  /* 0x00000030969f7812 */ /* 0x000fc600078e3cff */
        /* <DEDUP_REMOVED lines=19> */
[----:B0-----:R-:W-:-:S03]  /*15130*/  FMNMX R7, R5, R7, !PT ;  /* 0x0000000705077209 */ /* 0x001fc60007800000 */
[----:B------:R-:W-:Y:S01]  /*15140*/  STS.U8 [R159+UR5+0x9780], R40 ;  /* 0x009780289f007988 */ /* 0x000fe20008000005 */
[----:B------:R-:W-:-:S03]  /*15150*/  FADD R14, R14, -R4 ;  /* 0x800000040e0e7221 */ /* 0x000fc60000000000 */
[----:B------:R-:W-:Y:S01]  /*15160*/  STS.U8 [R159+UR5+0x9980], R39 ;  /* 0x009980279f007988 */ /* 0x000fe20008000005 */
[----:B------:R-:W-:-:S03]  /*15170*/  FADD R5, R13, -R4 ;  /* 0x800000040d057221 */ /* 0x000fc60000000000 */
[----:B------:R-:W-:Y:S04]  /*15180*/  STS.U8 [R159+UR5+0x9b80], R38 ;  /* 0x009b80269f007988 */ /* 0x000fe80008000005 */
[----:B------:R-:W-:Y:S01]  /*15190*/  STS.U8 [R159+UR5+0x9d80], R37 ;  /* 0x009d80259f007988 */ /* 0x000fe20008000005 */
[----:B------:R-:W-:-:S03]  /*151a0*/  FMUL R14, R14, 1.4426950216293334961 ;  /* 0x3fb8aa3b0e0e7820 */ /* 0x000fc60000400000 */
[----:B------:R-:W-:Y:S01]  /*151b0*/  STS.U8 [R159+UR5+0x9f80], R36 ;  /* 0x009f80249f007988 */ /* 0x000fe20008000005 */
[----:B------:R-:W-:-:S03]  /*151c0*/  FMUL R5, R5, 1.4426950216293334961 ;  /* 0x3fb8aa3b05057820 */ /* 0x000fc60000400000 */
[----:B------:R-:W-:Y:S01]  /*151d0*/  STS.U8 [R159+UR5+0xa180], R35 ;  /* 0x00a180239f007988 */ /* 0x000fe20008000005 */
[----:B------:R-:W-:-:S03]  /*151e0*/  FMNMX R6, R176, R175, !PT ;  /* 0x000000afb0067209 */ /* 0x000fc60007800000 */
[----:B------:R-:W-:Y:S04]  /*151f0*/  STS.U8 [R159+UR5+0xa380], R34 ;  /* 0x00a380229f007988 */ /* 0x000fe80008000005 */
[----:B------:R-:W-:Y:S01]  /*15200*/  STS.U8 [R159+UR5+0xa580], R33 ;  /* 0x00a580219f007988 */ /* 0x000fe20008000005 */
[----:B------:R0:W-:Y:S03]  /*15210*/  MUFU.EX2 R201, R14 ;  /* 0x0000000e00c97308 */ /* 0x0001e60000000800 */
[----:B------:R-:W-:Y:S01]  /*15220*/  STS.U8 [R159+UR5+0xa780], R32 ;  /* 0x00a780209f007988 */ /* 0x000fe20008000005 */
[----:B------:R-:W-:-:S03]  /*15230*/  FSEL R20, R24, -INF , !P3 ;  /* 0xff80000018147808 */ /* 0x000fc60005800000 */
[----:B------:R-:W-:Y:S01]  /*15240*/  STS.U8 [R159+UR5+0xa980], R31 ;  /* 0x00a9801f9f007988 */ /* 0x000fe20008000005 */
[----:B-1----:R1:W-:Y:S01]  /*15250*/  MUFU.EX2 R203, R5 ;  /* 0x0000000500cb7308 */ /* 0x0023e20000000800 */
[----:B0-----:R-:W-:Y:S02]  /*15260*/  FSEL R14, R25, -INF , !P4 ;  /* 0xff800000190e7808 */ /* 0x001fe40006000000 */
[----:B------:R-:W-:Y:S04]  /*15270*/  STS.U8 [R159+UR5+0xab80], R30 ;  /* 0x00ab801e9f007988 */ /* 0x000fe80008000005 */
[----:B------:R-:W-:Y:S01]  /*15280*/  STS.U8 [R159+UR5+0xad80], R29 ;  /* 0x00ad801d9f007988 */ /* 0x000fe20008000005 */
[----:B-1----:R-:W-:-:S03]  /*15290*/  FMNMX R5, R174, R6, !PT ;  /* 0x00000006ae057209 */ /* 0x002fc60007800000 */
[----:B------:R-:W-:Y:S01]  /*152a0*/  STS.U8 [R159+UR5+0xaf80], R27 ;  /* 0x00af801b9f007988 */ /* 0x000fe20008000005 */
[----:B------:R-:W-:-:S03]  /*152b0*/  FADD R6, -R4, R28 ;  /* 0x0000001c04067221 */ /* 0x000fc60000000100 */
[----:B------:R0:W-:Y:S04]  /*152c0*/  STS.U8 [R159+UR5+0xb180], R26 ;  /* 0x00b1801a9f007988 */ /* 0x0001e80008000005 */
[----:B------:R-:W2:Y:S04]  /*152d0*/  LDL.LU.64 R24, [R1] ;  /* 0x0000000001187983 */ /* 0x000ea80000300a00 */
[----:B0-----:R-:W2:Y:S04]  /*152e0*/  LDL.LU.64 R26, [R1+0x8] ;  /* 0x00000800011a7983 */ /* 0x001ea80000300a00 */
[----:B------:R-:W2:Y:S04]  /*152f0*/  LDL.LU.64 R28, [R1+0x10] ;  /* 0x00001000011c7983 */ /* 0x000ea80000300a00 */
        /* <DEDUP_REMOVED lines=60> */
[----:B------:R-:W2:Y:S01]  /*156c0*/  LDL.LU.64 R150, [R1+0x1f8] ;  /* 0x0001f80001967983 */ /* 0x000ea20000300a00 */
[----:B------:R-:W-:Y:S01]  /*156d0*/  FMNMX R5, R191, R5, !PT ;  /* 0x00000005bf057209 */ /* 0x000fe20007800000 */
[----:B------:R-:W-:-:S03]  /*156e0*/  FMUL R9, R6, 1.4426950216293334961 ;  /* 0x3fb8aa3b06097820 */ /* 0x000fc60000400000 */
[----:B------:R-:W-:-:S04]  /*156f0*/  FMNMX R5, R192, R5, !PT ;  /* 0x00000005c0057209 */ /* 0x000fc80007800000 */
[----:B------:R-:W-:Y:S01]  /*15700*/  FMNMX R6, R193, R5, !PT ;  /* 0x00000005c1067209 */ /* 0x000fe20007800000 */
[----:B------:R-:W-:-:S03]  /*15710*/  FADD R5, R162, -R3 ;  /* 0x80000003a2057221 */ /* 0x000fc60000000000 */
[----:B------:R-:W-:Y:S01]  /*15720*/  FMNMX R6, R194, R6, !PT ;  /* 0x00000006c2067209 */ /* 0x000fe20007800000 */
[----:B------:R-:W-:-:S03]  /*15730*/  FMUL R5, R5, 1.4426950216293334961 ;  /* 0x3fb8aa3b05057820 */ /* 0x000fc60000400000 */
[----:B------:R-:W-:Y:S01]  /*15740*/  FMNMX R8, R195, R6, !PT ;  /* 0x00000006c3087209 */ /* 0x000fe20007800000 */
[----:B------:R0:W-:Y:S03]  /*15750*/  MUFU.EX2 R189, R5 ;  /* 0x0000000500bd7308 */ /* 0x0001e60000000800 */
[----:B------:R-:W-:Y:S01]  /*15760*/  FMNMX R8, R230, R8, !PT ;  /* 0x00000008e6087209 */ /* 0x000fe20007800000 */
[----:B0-----:R0:W-:Y:S01]  /*15770*/  SHFL.IDX PT, R5, R10, R18, 0x1f ;  /* 0x00001f120a057589 */ /* 0x0011e200000e0000 */
[----:B------:R-:W-:Y:S01]  /*15780*/  ISETP.GT.U32.AND.EX P0, PT, R171, RZ, PT, P0 ;  /* 0x000000ffab00720c */ /* 0x000fe20003f04100 */
[--C-:B------:R-:W-:Y:S01]  /*15790*/  FADD R164, R164, -R3.reuse ;  /* 0x80000003a4a47221 */ /* 0x100fe20000000000 */
[----:B0-----:R-:W-:Y:S01]  /*157a0*/  FMNMX R10, R231, R8, !PT ;  /* 0x00000008e70a7209 */ /* 0x001fe20007800000 */
[----:B------:R-:W-:-:S03]  /*157b0*/  FADD R8, R163, -R3 ;  /* 0x80000003a3087221 */ /* 0x000fc60000000000 */
[----:B------:R-:W-:Y:S01]  /*157c0*/  FMNMX R10, R14, R10, !PT ;  /* 0x0000000a0e0a7209 */ /* 0x000fe20007800000 */
[----:B------:R-:W-:Y:S01]  /*157d0*/  FMUL R8, R8, 1.4426950216293334961 ;  /* 0x3fb8aa3b08087820 */ /* 0x000fe20000400000 */
[----:B------:R-:W-:Y:S02]  /*157e0*/  ISETP.GT.U32.AND.EX P1, PT, R170, RZ, PT, P1 ;  /* 0x000000ffaa00720c */ /* 0x000fe40003f24110 */
[----:B-----5:R-:W-:Y:S02]  /*157f0*/  FSEL R21, R156, -INF , !P0 ;  /* 0xff8000009c157808 */ /* 0x020fe40004000000 */
[----:B------:R-:W-:Y:S01]  /*15800*/  FMNMX R10, R20, R10, !PT ;  /* 0x0000000a140a7209 */ /* 0x000fe20007800000 */
[----:B------:R0:W-:Y:S01]  /*15810*/  MUFU.EX2 R187, R8 ;  /* 0x0000000800bb7308 */ /* 0x0001e20000000800 */
[----:B------:R-:W-:Y:S02]  /*15820*/  ISETP.GT.U32.AND.EX P6, PT, R165, RZ, PT, P6 ;  /* 0x000000ffa500720c */ /* 0x000fe40003fc4160 */
[----:B----4-:R-:W-:-:S02]  /*15830*/  FSEL R165, R19, -INF , !P1 ;  /* 0xff80000013a57808 */ /* 0x010fc40004800000 */
[----:B------:R-:W-:Y:S01]  /*15840*/  FMNMX R10, R21, R10, !PT ;  /* 0x0000000a150a7209 */ /* 0x000fe20007800000 */
[----:B0-----:R-:W-:Y:S01]  /*15850*/  FMUL R8, R164, 1.4426950216293334961 ;  /* 0x3fb8aa3ba4087820 */ /* 0x001fe20000400000 */
[----:B------:R-:W-:Y:S02]  /*15860*/  ISETP.GT.U32.AND.EX P2, PT, R169, RZ, PT, P2 ;  /* 0x000000ffa900720c */ /* 0x000fe40003f44120 */
[----:B------:R-:W-:Y:S01]  /*15870*/  FSEL R164, R0, -INF , !P6 ;  /* 0xff80000000a47808 */ /* 0x000fe20007000000 */
[----:B------:R0:W-:Y:S01]  /*15880*/  MUFU.EX2 R186, R8 ;  /* 0x0000000800ba7308 */ /* 0x0001e20000000800 */
[----:B------:R-:W4:Y:S01]  /*15890*/  LDL.LU R0, [R1+0xcb0] ;  /* 0x000cb00001007983 */ /* 0x000f220000300800 */
[----:B---3--:R-:W-:Y:S02]  /*158a0*/  FSEL R162, R22, -INF , !P2 ;  /* 0xff80000016a27808 */ /* 0x008fe40005000000 */
[----:B0-----:R-:W-:Y:S01]  /*158b0*/  FMNMX R8, R165, R10, !PT ;  /* 0x0000000aa5087209 */ /* 0x001fe20007800000 */
[----:B------:R-:W-:-:S02]  /*158c0*/  FADD R10, -R3, R157 ;  /* 0x0000009d030a7221 */ /* 0x000fc40000000100 */
[----:B------:R-:W3:Y:S04]  /*158d0*/  LDL.64 R156, [R1+0x278] ;  /* 0x00027800019c7983 */ /* 0x000ee80000100a00 */
[----:B------:R-:W5:Y:S04]  /*158e0*/  LDL.LU R22, [R1+0x23c] ;  /* 0x00023c0001167983 */ /* 0x000f680000300800 */
[----:B------:R-:W4:Y:S04]  /*158f0*/  LDL.LU R19, [R1+0x240] ;  /* 0x0002400001137983 */ /* 0x000f280000300800 */
[----:B------:R-:W-:Y:S04]  /*15900*/  STS.U8 [R159+UR5+0xb380], R252 ;  /* 0x00b380fc9f007988 */ /* 0x000fe80008000005 */
[----:B------:R-:W-:Y:S04]  /*15910*/  STS.U8 [R159+UR5+0xb580], R249 ;  /* 0x00b580f99f007988 */ /* 0x000fe80008000005 */
[----:B------:R-:W-:Y:S04]  /*15920*/  STS.U8 [R159+UR5+0xb780], R245 ;  /* 0x00b780f59f007988 */ /* 0x000fe80008000005 */
[----:B------:R-:W-:Y:S04]  /*15930*/  STS.U8 [R159+UR5+0xb980], R241 ;  /* 0x00b980f19f007988 */ /* 0x000fe80008000005 */
[----:B------:R-:W-:Y:S04]  /*15940*/  STS.U8 [R159+UR5+0xbb80], R240 ;  /* 0x00bb80f09f007988 */ /* 0x000fe80008000005 */
[----:B------:R-:W-:Y:S04]  /*15950*/  STS.U8 [R159+UR5+0xbd80], R238 ;  /* 0x00bd80ee9f007988 */ /* 0x000fe80008000005 */
[----:B------:R-:W-:Y:S01]  /*15960*/  STS.U8 [R159+UR5+0xbf80], R232 ;  /* 0x00bf80e89f007988 */ /* 0x000fe20008000005 */
[----:B------:R0:W-:Y:S06]  /*15970*/  MEMBAR.ALL.CTA ;  /* 0x0000000000007992 */ /* 0x0001ec0000008000 */
[----:B0-----:R-:W0:Y:S01]  /*15980*/  FENCE.VIEW.ASYNC.S ;  /* 0x00000000000073c6 */ /* 0x001e220000000000 */
[----:B------:R-:W-:Y:S01]  /*15990*/  FADD R155, R155, -R4 ;  /* 0x800000049b9b7221 */ /* 0x000fe20000000000 */
[----:B------:R-:W-:Y:S01]  /*159a0*/  FADD R6, R161, -R3 ;  /* 0x80000003a1067221 */ /* 0x000fe20000000000 */
[----:B------:R-:W-:-:S02]  /*159b0*/  LOP3.LUT R233, R18, 0x1, RZ, 0x3c, !PT ;  /* 0x0000000112e97812 */ /* 0x000fc400078e3cff */
[----:B------:R-:W-:Y:S01]  /*159c0*/  FMUL R155, R155, 1.4426950216293334961 ;  /* 0x3fb8aa3b9b9b7820 */ /* 0x000fe20000400000 */
[----:B------:R-:W-:Y:S01]  /*159d0*/  FMUL R6, R6, 1.4426950216293334961 ;  /* 0x3fb8aa3b06067820 */ /* 0x000fe20000400000 */
[----:B------:R-:W-:Y:S01]  /*159e0*/  FMUL R10, R10, 1.4426950216293334961 ;  /* 0x3fb8aa3b0a0a7820 */ /* 0x000fe20000400000 */
[----:B0-----:R-:W0:Y:S01]  /*159f0*/  SHFL.IDX PT, R153, R153, R233, 0x1f ;  /* 0x00001fe999997589 */ /* 0x001e2200000e0000 */
[----:B------:R1:W-:Y:S08]  /*15a00*/  MUFU.EX2 R198, R155 ;  /* 0x0000009b00c67308 */ /* 0x0003f00000000800 */
[----:B------:R0:W-:Y:S01]  /*15a10*/  MUFU.EX2 R188, R6 ;  /* 0x0000000600bc7308 */ /* 0x0001e20000000800 */
[----:B-1----:R-:W-:Y:S04]  /*15a20*/  SHFL.IDX PT, R155, R11, R233, 0x1f ;  /* 0x00001fe90b9b7589 */ /* 0x002fe800000e0000 */
[----:B0-----:R-:W0:Y:S03]  /*15a30*/  SHFL.IDX PT, R6, R17, R18, 0x1f ;  /* 0x00001f1211067589 */ /* 0x001e2600000e0000 */
[----:B------:R-:W2:Y:S08]  /*15a40*/  MUFU.EX2 R9, R9 ;  /* 0x0000000900097308 */ /* 0x000eb00000000800 */
[----:B------:R-:W1:Y:S01]  /*15a50*/  MUFU.EX2 R10, R10 ;  /* 0x0000000a000a7308 */ /* 0x000e620000000800 */
[----:B------:R-:W-:-:S04]  /*15a60*/  FADD R152, R152, -R4 ;  /* 0x8000000498987221 */ /* 0x000fc80000000000 */
[----:B------:R-:W-:-:S04]  /*15a70*/  FMUL R152, R152, 1.4426950216293334961 ;  /* 0x3fb8aa3b98987820 */ /* 0x000fc80000400000 */
[----:B------:R0:W-:Y:S01]  /*15a80*/  MUFU.EX2 R199, R152 ;  /* 0x0000009800c77308 */ /* 0x0001e20000000800 */
[-C--:B--2---:R-:W-:Y:S01]  /*15a90*/  FMUL R26, R26, R9.reuse ;  /* 0x000000091a1a7220 */ /* 0x084fe20000400000 */
[-C--:B------:R-:W-:Y:S01]  /*15aa0*/  FMUL R27, R27, R9.reuse ;  /* 0x000000091b1b7220 */ /* 0x080fe20000400000 */
        /* <DEDUP_REMOVED lines=34> */
[-C--:B-1----:R-:W-:Y:S01]  /*15cd0*/  FMUL R24, R24, R10.reuse ;  /* 0x0000000a18187220 */ /* 0x082fe20000400000 */
        /* <DEDUP_REMOVED lines=74> */
[----:B------:R-:W-:Y:S01]  /*16180*/  FMUL R135, R135, R9 ;  /* 0x0000000987877220 */ /* 0x000fe20000400000 */
[-C--:B0-----:R-:W-:Y:S01]  /*16190*/  PRMT R152, R5, R217.reuse, R153 ;  /* 0x000000d905987216 */ /* 0x081fe20000000099 */
[-C--:B------:R-:W-:Y:S01]  /*161a0*/  FMUL R136, R136, R10.reuse ;  /* 0x0000000a88887220 */ /* 0x080fe20000400000 */
[----:B------:R-:W-:Y:S01]  /*161b0*/  FMUL R137, R137, R10 ;  /* 0x0000000a89897220 */ /* 0x000fe20000400000 */
[----:B------:R-:W-:Y:S01]  /*161c0*/  PRMT R154, R6, R217, R155 ;  /* 0x000000d9069a7216 */ /* 0x000fe2000000009b */
[-C--:B------:R-:W-:Y:S01]  /*161d0*/  FMUL R138, R138, R9.reuse ;  /* 0x000000098a8a7220 */ /* 0x080fe20000400000 */
[-C--:B------:R-:W-:Y:S01]  /*161e0*/  FMUL R139, R139, R9.reuse ;  /* 0x000000098b8b7220 */ /* 0x080fe20000400000 */
[----:B------:R-:W-:Y:S01]  /*161f0*/  PRMT R153, R5, R216, R153 ;  /* 0x000000d805997216 */ /* 0x000fe20000000099 */
[-C--:B------:R-:W-:Y:S01]  /*16200*/  FMUL R140, R140, R10.reuse ;  /* 0x0000000a8c8c7220 */ /* 0x080fe20000400000 */
[----:B------:R-:W-:Y:S01]  /*16210*/  FMUL R141, R141, R10 ;  /* 0x0000000a8d8d7220 */ /* 0x000fe20000400000 */
[----:B------:R-:W-:Y:S01]  /*16220*/  PRMT R155, R6, R216, R155 ;  /* 0x000000d8069b7216 */ /* 0x000fe2000000009b */
        /* <DEDUP_REMOVED lines=8> */
[-C--:B------:R-:W-:Y:S01]  /*162b0*/  FMUL R150, R150, R9.reuse ;  /* 0x0000000996967220 */ /* 0x080fe20000400000 */
[----:B------:R-:W-:Y:S01]  /*162c0*/  FMUL R151, R151, R9 ;  /* 0x0000000997977220 */ /* 0x000fe20000400000 */
[----:B------:R-:W-:Y:S06]  /*162d0*/  BAR.SYNC.DEFER_BLOCKING 0x0 ;  /* 0x0000000000007b1d */ /* 0x000fec0000010000 */
[----:B------:R-:W-:-:S06]  /*162e0*/  WARPGROUP.ARRIVE ;  /* 0x00000000000079c5 */ /* 0x000fcc0000000000 */
[----:B------:R-:W-:Y:S01]  /*162f0*/  QGMMA.64x256x32.F32.E4M3.E4M3 R24, R152, gdesc[UR8], R24, gsb0 ;  /* 0x03e0000898187df3 */ /* 0x000fe20008000818 */
[----:B------:R-:W-:Y:S01]  /*16300*/  FADD R11, R166, -R3 ;  /* 0x80000003a60b7221 */ /* 0x000fe20000000000 */
[----:B------:R-:W-:Y:S01]  /*16310*/  FADD R12, R12, -R4 ;  /* 0x800000040c0c7221 */ /* 0x000fe20000000000 */
[----:B------:R-:W-:Y:S02]  /*16320*/  FMNMX R8, R162, R8, !PT ;  /* 0x00000008a2087209 */ /* 0x000fe40007800000 */
[----:B------:R-:W-:Y:S01]  /*16330*/  FMUL R5, R11, 1.4426950216293334961 ;  /* 0x3fb8aa3b0b057820 */ /* 0x000fe20000400000 */
[----:B------:R-:W-:-:S03]  /*16340*/  FMUL R12, R12, 1.4426950216293334961 ;  /* 0x3fb8aa3b0c0c7820 */ /* 0x000fc60000400000 */
[----:B------:R0:W-:Y:S01]  /*16350*/  MUFU.EX2 R185, R5 ;  /* 0x0000000500b97308 */ /* 0x0001e20000000800 */
[----:B------:R-:W1:Y:S01]  /*16360*/  SHFL.BFLY PT, R11, R7, 0x1, 0x1f ;  /* 0x0c201f00070b7f89 */ /* 0x000e6200000e0000 */
[----:B0-----:R-:W-:-:S06]  /*16370*/  FMNMX R5, R164, R8, !PT ;  /* 0x00000008a4057209 */ /* 0x001fcc0007800000 */
[----:B------:R0:W-:Y:S02]  /*16380*/  MUFU.EX2 R202, R12 ;  /* 0x0000000c00ca7308 */ /* 0x0001e40000000800 */
[----:B0-----:R-:W0:Y:S01]  /*16390*/  SHFL.BFLY PT, R12, R5, 0x2, 0x1f ;  /* 0x0c401f00050c7f89 */ /* 0x001e2200000e0000 */
[--C-:B------:R-:W-:Y:S01]  /*163a0*/  FADD R6, R167, -R3.reuse ;  /* 0x80000003a7067221 */ /* 0x100fe20000000000 */
[----:B------:R-:W-:-:S03]  /*163b0*/  FADD R16, R16, -R3 ;  /* 0x8000000310107221 */ /* 0x000fc60000000000 */
[----:B------:R-:W-:-:S04]  /*163c0*/  FMUL R6, R6, 1.4426950216293334961 ;  /* 0x3fb8aa3b06067820 */ /* 0x000fc80000400000 */
[----:B------:R1:W-:Y:S02]  /*163d0*/  MUFU.EX2 R184, R6 ;  /* 0x0000000600b87308 */ /* 0x0003e40000000800 */
[----:B-1----:R-:W-:Y:S01]  /*163e0*/  FMNMX R6, R7, R11, !PT ;  /* 0x0000000b07067209 */ /* 0x002fe20007800000 */
[----:B------:R-:W-:Y:S01]  /*163f0*/  FMUL R7, R16, 1.4426950216293334961 ;  /* 0x3fb8aa3b10077820 */ /* 0x000fe20000400000 */
[----:B0-----:R-:W-:-:S04]  /*16400*/  FMNMX R5, R5, R12, !PT ;  /* 0x0000000c05057209 */ /* 0x001fc80007800000 */
[----:B------:R0:W-:Y:S02]  /*16410*/  MUFU.EX2 R183, R7 ;  /* 0x0000000700b77308 */ /* 0x0001e40000000800 */
[----:B0-----:R-:W0:Y:S01]  /*16420*/  SHFL.BFLY PT, R7, R5, 0x1, 0x1f ;  /* 0x0c201f0005077f89 */ /* 0x001e2200000e0000 */
[----:B-----5:R-:W-:Y:S01]  /*16430*/  FMNMX R6, R6, R22, !PT ;  /* 0x0000001606067209 */ /* 0x020fe20007800000 */
[--C-:B------:R-:W-:Y:S01]  /*16440*/  FADD R160, R160, -R4.reuse ;  /* 0x80000004a0a07221 */ /* 0x100fe20000000000 */
[--C-:B------:R-:W-:Y:S01]  /*16450*/  FADD R158, R158, -R4.reuse ;  /* 0x800000049e9e7221 */ /* 0x100fe20000000000 */
[----:B------:R-:W-:Y:S01]  /*16460*/  FADD R15, R15, -R4 ;  /* 0x800000040f0f7221 */ /* 0x000fe20000000000 */
[----:B------:R-:W-:Y:S01]  /*16470*/  FADD R8, R168, -R3 ;  /* 0x80000003a8087221 */ /* 0x000fe20000000000 */
[--C-:B------:R-:W-:Y:S01]  /*16480*/  FADD R181, R181, -R6.reuse ;  /* 0x80000006b5b57221 */ /* 0x100fe20000000000 */
[--C-:B------:R-:W-:Y:S01]  /*16490*/  FADD R180, R23, -R6.reuse ;  /* 0x8000000617b47221 */ /* 0x100fe20000000000 */
[--C-:B------:R-:W-:Y:S01]  /*164a0*/  FADD R179, R179, -R6.reuse ;  /* 0x80000006b3b37221 */ /* 0x100fe20000000000 */
[--C-:B------:R-:W-:Y:S01]  /*164b0*/  FADD R178, R178, -R6.reuse ;  /* 0x80000006b2b27221 */ /* 0x100fe20000000000 */
[----:B------:R-:W-:Y:S01]  /*164c0*/  FMUL R160, R160, 1.4426950216293334961 ;  /* 0x3fb8aa3ba0a07820 */ /* 0x000fe20000400000 */
[----:B------:R-:W-:Y:S01]  /*164d0*/  FMUL R158, R158, 1.4426950216293334961 ;  /* 0x3fb8aa3b9e9e7820 */ /* 0x000fe20000400000 */
[----:B------:R-:W-:Y:S01]  /*164e0*/  FMUL R15, R15, 1.4426950216293334961 ;  /* 0x3fb8aa3b0f0f7820 */ /* 0x000fe20000400000 */
[----:B------:R-:W-:Y:S01]  /*164f0*/  FADD R167, R173, -R6 ;  /* 0x80000006ada77221 */ /* 0x000fe20000000000 */
[----:B------:R-:W-:Y:S01]  /*16500*/  FMUL R181, R181, 1.4426950216293334961 ;  /* 0x3fb8aa3bb5b57820 */ /* 0x000fe20000400000 */
[----:B------:R-:W-:Y:S01]  /*16510*/  FMUL R180, R180, 1.4426950216293334961 ;  /* 0x3fb8aa3bb4b47820 */ /* 0x000fe20000400000 */
[----:B0-----:R-:W-:-:S04]  /*16520*/  FMNMX R5, R5, R7, !PT ;  /* 0x0000000705057209 */ /* 0x001fc80007800000 */
[----:B----4-:R-:W-:Y:S01]  /*16530*/  FMNMX R5, R5, R19, !PT ;  /* 0x0000001305057209 */ /* 0x010fe20007800000 */
[----:B------:R-:W-:Y:S01]  /*16540*/  FMUL R179, R179, 1.4426950216293334961 ;  /* 0x3fb8aa3bb3b37820 */ /* 0x000fe20000400000 */
[----:B------:R-:W-:Y:S01]  /*16550*/  FMUL R178, R178, 1.4426950216293334961 ;  /* 0x3fb8aa3bb2b27820 */ /* 0x000fe20000400000 */
[--C-:B------:R-:W-:Y:S01]  /*16560*/  FADD R177, R177, -R6.reuse ;  /* 0x80000006b1b17221 */ /* 0x100fe20000000000 */
[----:B------:R-:W-:Y:S01]  /*16570*/  FADD R170, R172, -R6 ;  /* 0x80000006acaa7221 */ /* 0x000fe20000000000 */
[--C-:B------:R-:W-:Y:S01]  /*16580*/  FADD R176, R176, -R5.reuse ;  /* 0x80000005b0b07221 */ /* 0x100fe20000000000 */
[--C-:B------:R-:W-:Y:S01]  /*16590*/  FADD R175, R175, -R5.reuse ;  /* 0x80000005afaf7221 */ /* 0x100fe20000000000 */
[--C-:B------:R-:W-:Y:S01]  /*165a0*/  FADD R174, R174, -R5.reuse ;  /* 0x80000005aeae7221 */ /* 0x100fe20000000000 */
[----:B------:R-:W-:Y:S01]  /*165b0*/  FADD R173, R191, -R5 ;  /* 0x80000005bfad7221 */ /* 0x000fe20000000000 */
[----:B------:R-:W-:Y:S01]  /*165c0*/  MUFU.EX2 R196, R160 ;  /* 0x000000a000c47308 */ /* 0x000fe20000000800 */
[----:B------:R-:W-:Y:S01]  /*165d0*/  FMUL R8, R8, 1.4426950216293334961 ;  /* 0x3fb8aa3b08087820 */ /* 0x000fe20000400000 */
[----:B------:R-:W-:Y:S01]  /*165e0*/  FMUL R177, R177, 1.4426950216293334961 ;  /* 0x3fb8aa3bb1b17820 */ /* 0x000fe20000400000 */
[----:B------:R-:W-:Y:S01]  /*165f0*/  FMUL R170, R170, 1.4426950216293334961 ;  /* 0x3fb8aa3baaaa7820 */ /* 0x000fe20000400000 */
[----:B------:R-:W-:Y:S01]  /*16600*/  FMUL R176, R176, 1.4426950216293334961 ;  /* 0x3fb8aa3bb0b07820 */ /* 0x000fe20000400000 */
[----:B------:R-:W-:-:S03]  /*16610*/  FMUL R175, R175, 1.4426950216293334961 ;  /* 0x3fb8aa3bafaf7820 */ /* 0x000fc60000400000 */
[----:B------:R-:W0:Y:S01]  /*16620*/  MUFU.EX2 R197, R158 ;  /* 0x0000009e00c57308 */ /* 0x000e220000000800 */
[----:B------:R-:W-:Y:S01]  /*16630*/  FMUL R174, R174, 1.4426950216293334961 ;  /* 0x3fb8aa3baeae7820 */ /* 0x000fe20000400000 */
[----:B------:R-:W-:Y:S01]  /*16640*/  FMUL R173, R173, 1.4426950216293334961 ;  /* 0x3fb8aa3badad7820 */ /* 0x000fe20000400000 */
[--C-:B------:R-:W-:Y:S01]  /*16650*/  FADD R172, R192, -R5.reuse ;  /* 0x80000005c0ac7221 */ /* 0x100fe20000000000 */
[----:B------:R-:W-:-:S04]  /*16660*/  FADD R171, R193, -R5 ;  /* 0x80000005c1ab7221 */ /* 0x000fc80000000000 */
[----:B------:R-:W1:Y:S01]  /*16670*/  MUFU.EX2 R200, R15 ;  /* 0x0000000f00c87308 */ /* 0x000e620000000800 */
[----:B------:R-:W-:Y:S01]  /*16680*/  FMUL R172, R172, 1.4426950216293334961 ;  /* 0x3fb8aa3bacac7820 */ /* 0x000fe20000400000 */
[----:B------:R-:W-:-:S06]  /*16690*/  FMUL R171, R171, 1.4426950216293334961 ;  /* 0x3fb8aa3babab7820 */ /* 0x000fcc0000400000 */
[----:B------:R0:W-:Y:S01]  /*166a0*/  MUFU.EX2 R182, R8 ;  /* 0x0000000800b67308 */ /* 0x0001e20000000800 */
[----:B------:R-:W-:-:S07]  /*166b0*/  FADD R11, R195, -R5 ;  /* 0x80000005c30b7221 */ /* 0x000fce0000000000 */
[----:B------:R-:W-:Y:S08]  /*166c0*/  MUFU.EX2 R181, R181 ;  /* 0x000000b500b57308 */ /* 0x000ff00000000800 */
[----:B------:R-:W-:Y:S08]  /*166d0*/  MUFU.EX2 R180, R180 ;  /* 0x000000b400b47308 */ /* 0x000ff00000000800 */
[----:B------:R-:W-:Y:S08]  /*166e0*/  MUFU.EX2 R179, R179 ;  /* 0x000000b300b37308 */ /* 0x000ff00000000800 */
[----:B------:R-:W2:Y:S01]  /*166f0*/  MUFU.EX2 R178, R178 ;  /* 0x000000b200b27308 */ /* 0x000ea20000000800 */
[----:B------:R-:W-:-:S07]  /*16700*/  FMUL R11, R11, 1.4426950216293334961 ;  /* 0x3fb8aa3b0b0b7820 */ /* 0x000fce0000400000 */
[----:B------:R-:W-:Y:S08]  /*16710*/  MUFU.EX2 R177, R177 ;  /* 0x000000b100b17308 */ /* 0x000ff00000000800 */
[----:B------:R-:W-:Y:S08]  /*16720*/  MUFU.EX2 R170, R170 ;  /* 0x000000aa00aa7308 */ /* 0x000ff00000000800 */
[----:B------:R-:W-:Y:S08]  /*16730*/  MUFU.EX2 R176, R176 ;  /* 0x000000b000b07308 */ /* 0x000ff00000000800 */
[----:B------:R-:W4:Y:S08]  /*16740*/  MUFU.EX2 R175, R175 ;  /* 0x000000af00af7308 */ /* 0x000f300000000800 */
[----:B------:R-:W-:Y:S08]  /*16750*/  MUFU.EX2 R174, R174 ;  /* 0x000000ae00ae7308 */ /* 0x000ff00000000800 */
[----:B------:R-:W5:Y:S01]  /*16760*/  MUFU.EX2 R173, R173 ;  /* 0x000000ad00ad7308 */ /* 0x000f620000000800 */
[----:B0-----:R-:W-:-:S02]  /*16770*/  F2FP.SATFINITE.E4M3.F32.PACK_AB_MERGE_C R8, R197, R196, RZ ;  /* 0x000000c4c508723e */ /* 0x001fc400048070ff */
[----:B------:R-:W-:Y:S02]  /*16780*/  F2FP.SATFINITE.E4M3.F32.PACK_AB_MERGE_C R7, R199, R198, RZ ;  /* 0x000000c6c707723e */ /* 0x000fe400048070ff */
[----:B-1----:R-:W-:-:S03]  /*16790*/  F2FP.SATFINITE.E4M3.F32.PACK_AB_MERGE_C R12, R201, R200, RZ ;  /* 0x000000c8c90c723e */ /* 0x002fc600048070ff */
[----:B------:R-:W-:Y:S01]  /*167a0*/  MUFU.EX2 R172, R172 ;  /* 0x000000ac00ac7308 */ /* 0x000fe20000000800 */
[----:B------:R-:W-:-:S07]  /*167b0*/  F2FP.SATFINITE.E4M3.F32.PACK_AB_MERGE_C R13, R202, R203, RZ ;  /* 0x000000cbca0d723e */ /* 0x000fce00048070ff */
[----:B------:R-:W0:Y:S01]  /*167c0*/  MUFU.EX2 R171, R171 ;  /* 0x000000ab00ab7308 */ /* 0x000e220000000800 */
[----:B------:R-:W-:Y:S02]  /*167d0*/  F2FP.SATFINITE.E4M3.F32.PACK_AB_MERGE_C R8, R188, R189, R8 ;  /* 0x000000bdbc08723e */ /* 0x000fe40004807008 */
[----:B------:R-:W-:Y:S02]  /*167e0*/  F2FP.SATFINITE.E4M3.F32.PACK_AB_MERGE_C R7, R186, R187, R7 ;  /* 0x000000bbba07723e */ /* 0x000fe40004807007 */
[----:B------:R-:W-:-:S03]  /*167f0*/  F2FP.SATFINITE.E4M3.F32.PACK_AB_MERGE_C R12, R184, R185, R12 ;  /* 0x000000b9b80c723e */ /* 0x000fc6000480700c */
[----:B------:R1:W-:Y:S01]  /*16800*/  MUFU.EX2 R168, R11 ;  /* 0x0000000b00a87308 */ /* 0x0003e20000000800 */
[----:B--2---:R-:W-:Y:S02]  /*16810*/  F2FP.SATFINITE.E4M3.F32.PACK_AB_MERGE_C R15, R178, R179, RZ ;  /* 0x000000b3b20f723e */ /* 0x004fe400048070ff */
[----:B------:R-:W-:Y:S02]  /*16820*/  SEL R16, R8, R7, !P5 ;  /* 0x0000000708107207 */ /* 0x000fe40006800000 */
[----:B-1----:R-:W-:Y:S02]  /*16830*/  F2FP.SATFINITE.E4M3.F32.PACK_AB_MERGE_C R11, R183, R182, R13 ;  /* 0x000000b6b70b723e */ /* 0x002fe4000480700d */
[----:B------:R-:W-:Y:S02]  /*16840*/  F2FP.SATFINITE.E4M3.F32.PACK_AB_MERGE_C R13, R180, R181, RZ ;  /* 0x000000b5b40d723e */ /* 0x000fe400048070ff */
[----:B------:R-:W-:Y:S01]  /*16850*/  SEL R17, R12, R11, !P5 ;  /* 0x0000000b0c117207 */ /* 0x000fe20006800000 */
[----:B------:R-:W-:Y:S01]  /*16860*/  UMOV UR43, UR11 ;  /* 0x0000000b002b7c82 */ /* 0x000fe20008000000 */
[----:B---3--:R-:W-:Y:S01]  /*16870*/  R2UR UR11, R157 ;  /* 0x000000009d0b72ca */ /* 0x008fe200000e0000 */
[----:B------:R-:W-:-:S02]  /*16880*/  WARPGROUP.DEPBAR.LE gsb0, 0x0 ;  /* 0x00008000000079c5 */ /* 0x000fc40000010000 */
[----:B------:R-:W-:Y:S02]  /*16890*/  SEL R153, R7, R8, !P5 ;  /* 0x0000000807997207 */ /* 0x000fe40006800000 */
[----:B------:R-:W-:Y:S02]  /*168a0*/  SEL R155, R11, R12, !P5 ;  /* 0x0000000c0b9b7207 */ /* 0x000fe40006800000 */
[----:B----4-:R-:W-:Y:S02]  /*168b0*/  F2FP.SATFINITE.E4M3.F32.PACK_AB_MERGE_C R8, R175, R176, R13 ;  /* 0x000000b0af08723e */ /* 0x010fe4000480700d */
[----:B-----5:R-:W-:Y:S02]  /*168c0*/  F2FP.SATFINITE.E4M3.F32.PACK_AB_MERGE_C R7, R173, R174, R15 ;  /* 0x000000aead07723e */ /* 0x020fe4000480700f */
[----:B------:R-:W-:Y:S02]  /*168d0*/  F2FP.SATFINITE.E4M3.F32.PACK_AB_MERGE_C R12, R170, R177, RZ ;  /* 0x000000b1aa0c723e */ /* 0x000fe400048070ff */
[----:B------:R-:W-:-:S02]  /*168e0*/  SEL R15, R8, R7, !P5 ;  /* 0x00000007080f7207 */ /* 0x000fc40006800000 */
[----:B------:R-:W-:Y:S01]  /*168f0*/  SEL R157, R7, R8, !P5 ;  /* 0x00000008079d7207 */ /* 0x000fe20006800000 */
[----:B------:R-:W-:Y:S01]  /*16900*/  SHFL.IDX PT, R11, R16, R18, 0x1f ;  /* 0x00001f12100b7589 */ /* 0x000fe200000e0000 */
[----:B0-----:R-:W-:-:S03]  /*16910*/  F2FP.SATFINITE.E4M3.F32.PACK_AB_MERGE_C R8, R171, R172, R12 ;  /* 0x000000acab08723e */ /* 0x001fc6000480700c */
[----:B------:R-:W0:Y:S04]  /*16920*/  SHFL.IDX PT, R153, R153, R233, 0x1f ;  /* 0x00001fe999997589 */ /* 0x000e2800000e0000 */
[----:B------:R-:W-:Y:S04]  /*16930*/  SHFL.IDX PT, R12, R17, R18, 0x1f ;  /* 0x00001f12110c7589 */ /* 0x000fe800000e0000 */
[----:B------:R-:W1:Y:S01]  /*16940*/  SHFL.IDX PT, R155, R155, R233, 0x1f ;  /* 0x00001fe99b9b7589 */ /* 0x000e6200000e0000 */
[----:B------:R-:W-:Y:S01]  /*16950*/  UMOV UR42, UR10 ;  /* 0x0000000a002a7c82 */ /* 0x000fe20008000000 */
[----:B------:R-:W-:-:S02]  /*16960*/  R2UR UR10, R156 ;  /* 0x000000009c0a72ca */ /* 0x000fc400000e0000 */
[CCC-:B0-----:R-:W-:Y:S02]  /*16970*/  PRMT R152, R11.reuse, R217.reuse, R153.reuse ;  /* 0x000000d90b987216 */ /* 0x1c1fe40000000099 */
[-C--:B------:R-:W-:Y:S02]  /*16980*/  PRMT R153, R11, R216.reuse, R153 ;  /* 0x000000d80b997216 */ /* 0x080fe40000000099 */
[C-C-:B-1----:R-:W-:Y:S02]  /*16990*/  PRMT R154, R12.reuse, R217, R155.reuse ;  /* 0x000000d90c9a7216 */ /* 0x142fe4000000009b */
[----:B------:R-:W-:-:S04]  /*169a0*/  PRMT R155, R12, R216, R155 ;  /* 0x000000d80c9b7216 */ /* 0x000fc8000000009b */
[----:B------:R-:W-:-:S06]  /*169b0*/  WARPGROUP.ARRIVE ;  /* 0x00000000000079c5 */ /* 0x000fcc0000000000 */
[----:B------:R-:W-:Y:S03]  /*169c0*/  QGMMA.64x256x32.F32.E4M3.E4M3 R24, R152, gdesc[UR8], R24, gsb0 ;  /* 0x03e0000898187df3 */ /* 0x000fe60008000818 */
[----:B------:R-:W-:Y:S02]  /*169d0*/  WARPGROUP.DEPBAR.LE gsb0, 0x0 ;  /* 0x00008000000079c5 */ /* 0x000fe40000010000 */
[----:B------:R-:W-:Y:S04]  /*169e0*/  STL.64 [R1], R24 ;  /* 0x0000001801007387 */ /* 0x000fe80000100a00 */
        /* <DEDUP_REMOVED lines=62> */
[----:B------:R0:W-:Y:S04]  /*16dd0*/  STL.64 [R1+0x1f8], R150 ;  /* 0x0001f89601007387 */ /* 0x0001e80000100a00 */
[----:B0-----:R-:W2:Y:S04]  /*16de0*/  LDL.LU.64 R150, [R1+0xca8] ;  /* 0x000ca80001967983 */ /* 0x001ea80000300a00 */
[----:B------:R-:W3:Y:S04]  /*16df0*/  LDL.LU.64 R148, [R1+0xca0] ;  /* 0x000ca00001947983 */ /* 0x000ee80000300a00 */
[----:B------:R-:W4:Y:S04]  /*16e00*/  LDL.LU.64 R146, [R1+0xc98] ;  /* 0x000c980001927983 */ /* 0x000f280000300a00 */
[----:B------:R-:W5:Y:S04]  /*16e10*/  LDL.LU.64 R144, [R1+0xc90] ;  /* 0x000c900001907983 */ /* 0x000f680000300a00 */
[----:B------:R-:W2:Y:S04]  /*16e20*/  LDL.LU.64 R142, [R1+0xc88] ;  /* 0x000c8800018e7983 */ /* 0x000ea80000300a00 */
[----:B------:R-:W4:Y:S04]  /*16e30*/  LDL.LU.64 R140, [R1+0xc80] ;  /* 0x000c8000018c7983 */ /* 0x000f280000300a00 */
        /* <DEDUP_REMOVED lines=52> */
[----:B------:R-:W4:Y:S01]  /*17180*/  LDL.LU.64 R34, [R1+0xad8] ;  /* 0x000ad80001227983 */ /* 0x000f220000300a00 */
[----:B------:R-:W-:-:S03]  /*17190*/  UMOV UR37, UR11 ;  /* 0x0000000b00257c82 */ /* 0x000fc60008000000 */
[----:B------:R-:W4:Y:S01]  /*171a0*/  LDL.LU.64 R32, [R1+0xad0] ;  /* 0x000ad00001207983 */ /* 0x000f220000300a00 */
[----:B------:R-:W-:-:S03]  /*171b0*/  UMOV UR36, UR10 ;  /* 0x0000000a00247c82 */ /* 0x000fc60008000000 */
[----:B------:R-:W4:Y:S04]  /*171c0*/  LDL.LU.64 R30, [R1+0xac8] ;  /* 0x000ac800011e7983 */ /* 0x000f280000300a00 */
[----:B------:R-:W4:Y:S04]  /*171d0*/  LDL.LU.64 R28, [R1+0xac0] ;  /* 0x000ac000011c7983 */ /* 0x000f280000300a00 */
[----:B------:R-:W4:Y:S04]  /*171e0*/  LDL.LU.64 R26, [R1+0xab8] ;  /* 0x000ab800011a7983 */ /* 0x000f280000300a00 */
[----:B------:R-:W4:Y:S01]  /*171f0*/  LDL.LU.64 R24, [R1+0xab0] ;  /* 0x000ab00001187983 */ /* 0x000f220000300a00 */
[----:B---3--:R-:W-:-:S02]  /*17200*/  R2UR UR9, R148 ;  /* 0x00000000940972ca */ /* 0x008fc400000e0000 */
[----:B------:R-:W-:Y:S02]  /*17210*/  R2UR UR8, R149 ;  /* 0x00000000950872ca */ /* 0x000fe400000e0000 */
[----:B-----5:R-:W-:Y:S02]  /*17220*/  R2UR UR11, R144 ;  /* 0x00000000900b72ca */ /* 0x020fe400000e0000 */
[----:B------:R-:W3:Y:S01]  /*17230*/  LDL.LU R144, [R1+0xaa8] ;  /* 0x000aa80001907983 */ /* 0x000ee20000300800 */
[----:B------:R-:W-:-:S03]  /*17240*/  R2UR UR10, R145 ;  /* 0x00000000910a72ca */ /* 0x000fc600000e0000 */
[----:B------:R-:W5:Y:S04]  /*17250*/  LDL.LU R145, [R1+0xaa4] ;  /* 0x000aa40001917983 */ /* 0x000f680000300800 */
[----:B------:R-:W5:Y:S04]  /*17260*/  LDL.LU R148, [R1+0xaa0] ;  /* 0x000aa00001947983 */ /* 0x000f680000300800 */
[----:B------:R-:W5:Y:S01]  /*17270*/  LDL.LU R149, [R1+0xa9c] ;  /* 0x000a9c0001957983 */ /* 0x000f620000300800 */
[----:B------:R-:W-:-:S03]  /*17280*/  FADD R166, R190, -R6 ;  /* 0x80000006bea67221 */ /* 0x000fc60000000000 */
[----:B------:R-:W5:Y:S01]  /*17290*/  LDL R190, [R1+0xa84] ;  /* 0x000a840001be7983 */ /* 0x000f620000100800 */
[----:B------:R-:W-:Y:S01]  /*172a0*/  FMUL R167, R167, 1.4426950216293334961 ;  /* 0x3fb8aa3ba7a77820 */ /* 0x000fe20000400000 */
[----:B------:R-:W-:Y:S01]  /*172b0*/  FMUL R166, R166, 1.4426950216293334961 ;  /* 0x3fb8aa3ba6a67820 */ /* 0x000fe20000400000 */
[----:B------:R-:W-:Y:S01]  /*172c0*/  FADD R169, R194, -R5 ;  /* 0x80000005c2a97221 */ /* 0x000fe20000000000 */
[----:B------:R-:W-:Y:S03]  /*172d0*/  SHFL.IDX PT, R157, R157, R233, 0x1f ;  /* 0x00001fe99d9d7589 */ /* 0x000fe600000e0000 */
[----:B------:R-:W-:Y:S01]  /*172e0*/  FMUL R169, R169, 1.4426950216293334961 ;  /* 0x3fb8aa3ba9a97820 */ /* 0x000fe20000400000 */
[----:B------:R-:W-:Y:S01]  /*172f0*/  MUFU.EX2 R167, R167 ;  /* 0x000000a700a77308 */ /* 0x000fe20000000800 */
[----:B------:R-:W-:Y:S01]  /*17300*/  FADD R11, -R5, R19 ;  /* 0x00000013050b7221 */ /* 0x000fe20000000100 */
[----:B------:R-:W5:Y:S06]  /*17310*/  LDL.LU R191, [R1+0x258] ;  /* 0x0002580001bf7983 */ /* 0x000f6c0000300800 */
[----:B------:R-:W0:Y:S08]  /*17320*/  MUFU.EX2 R166, R166 ;  /* 0x000000a600a67308 */ /* 0x000e300000000800 */
[----:B------:R-:W1:Y:S01]  /*17330*/  MUFU.EX2 R169, R169 ;  /* 0x000000a900a97308 */ /* 0x000e620000000800 */
[----:B0-----:R-:W-:-:S04]  /*17340*/  F2FP.SATFINITE.E4M3.F32.PACK_AB_MERGE_C R13, R166, R167, RZ ;  /* 0x000000a7a60d723e */ /* 0x001fc800048070ff */
[----:B-1----:R-:W-:-:S04]  /*17350*/  F2FP.SATFINITE.E4M3.F32.PACK_AB_MERGE_C R7, R168, R169, R13 ;  /* 0x000000a9a807723e */ /* 0x002fc8000480700d */
[----:B------:R-:W-:Y:S02]  /*17360*/  SEL R13, R8, R7, !P5 ;  /* 0x00000007080d7207 */ /* 0x000fe40006800000 */
[----:B------:R-:W-:Y:S02]  /*17370*/  SEL R159, R7, R8, !P5 ;  /* 0x00000008079f7207 */ /* 0x000fe40006800000 */
[----:B------:R-:W0:Y:S01]  /*17380*/  SHFL.IDX PT, R8, R15, R18, 0x1f ;  /* 0x00001f120f087589 */ /* 0x000e2200000e0000 */
[----:B------:R-:W-:-:S03]  /*17390*/  FADD R7, -R6, R22 ;  /* 0x0000001606077221 */ /* 0x000fc60000000100 */
[----:B------:R-:W-:Y:S01]  /*173a0*/  SHFL.IDX PT, R13, R13, R18, 0x1f ;  /* 0x00001f120d0d7589 */ /* 0x000fe200000e0000 */
[----:B------:R-:W-:-:S03]  /*173b0*/  FMUL R7, R7, 1.4426950216293334961 ;  /* 0x3fb8aa3b07077820 */ /* 0x000fc60000400000 */
[----:B------:R-:W1:Y:S03]  /*173c0*/  SHFL.IDX PT, R159, R159, R233, 0x1f ;  /* 0x00001fe99f9f7589 */ /* 0x000e6600000e0000 */
[----:B------:R-:W2:Y:S01]  /*173d0*/  MUFU.EX2 R7, R7 ;  /* 0x0000000700077308 */ /* 0x000ea20000000800 */
[C-C-:B0-----:R-:W-:Y:S02]  /*173e0*/  PRMT R156, R8.reuse, R217, R157.reuse ;  /* 0x000000d9089c7216 */ /* 0x141fe4000000009d */
[----:B------:R-:W-:Y:S01]  /*173f0*/  PRMT R157, R8, R216, R157 ;  /* 0x000000d8089d7216 */ /* 0x000fe2000000009d */
[----:B------:R-:W-:-:S06]  /*17400*/  FMUL R8, R11, 1.4426950216293334961 ;  /* 0x3fb8aa3b0b087820 */ /* 0x000fcc0000400000 */
[----:B------:R-:W0:Y:S01]  /*17410*/  MUFU.EX2 R8, R8 ;  /* 0x0000000800087308 */ /* 0x000e220000000800 */
[-C--:B--2---:R-:W-:Y:S01]  /*17420*/  FMUL R94, R94, R7.reuse ;  /* 0x000000075e5e7220 */ /* 0x084fe20000400000 */
[-C--:B------:R-:W-:Y:S01]  /*17430*/  FMUL R95, R95, R7.reuse ;  /* 0x000000075f5f7220 */ /* 0x080fe20000400000 */
[-C--:B------:R-:W-:Y:S01]  /*17440*/  FMUL R98, R98, R7.reuse ;  /* 0x0000000762627220 */ /* 0x080fe20000400000 */
[-C--:B------:R-:W-:Y:S01]  /*17450*/  FMUL R99, R99, R7.reuse ;  /* 0x0000000763637220 */ /* 0x080fe20000400000 */
[-C--:B------:R-:W-:Y:S01]  /*17460*/  FMUL R102, R102, R7.reuse ;  /* 0x0000000766667220 */ /* 0x080fe20000400000 */
[-C--:B------:R-:W-:Y:S01]  /*17470*/  FMUL R103, R103, R7.reuse ;  /* 0x0000000767677220 */ /* 0x080fe20000400000 */
[-C--:B------:R-:W-:Y:S01]  /*17480*/  FMUL R106, R106, R7.reuse ;  /* 0x000000076a6a7220 */ /* 0x080fe20000400000 */
[-C--:B----4-:R-:W-:Y:S01]  /*17490*/  FMUL R90, R90, R7.reuse ;  /* 0x000000075a5a7220 */ /* 0x090fe20000400000 */
        /* <DEDUP_REMOVED lines=30> */
[-C--:B0-----:R-:W-:Y:S01]  /*17680*/  FMUL R76, R76, R8.reuse ;  /* 0x000000084c4c7220 */ /* 0x081fe20000400000 */
        /* <DEDUP_REMOVED lines=67> */
[--C-:B-1----:R-:W-:Y:S01]  /*17ac0*/  PRMT R158, R13, R217, R159.reuse ;  /* 0x000000d90d9e7216 */ /* 0x102fe2000000009f */
        /* <DEDUP_REMOVED lines=18> */
[-C--:B------:R-:W-:Y:S01]  /*17bf0*/  FMUL R25, R25, R8.reuse ;  /* 0x0000000819197220 */ /* 0x080fe20000400000 */
[-C--:B---3--:R-:W-:Y:S01]  /*17c00*/  FMUL R144, R144, R8.reuse ;  /* 0x0000000890907220 */ /* 0x088fe20000400000 */
[-C--:B-----5:R-:W-:Y:S01]  /*17c10*/  FMUL R145, R145, R8.reuse ;  /* 0x0000000891917220 */ /* 0x0a0fe20000400000 */
[-C--:B------:R-:W-:Y:S01]  /*17c20*/  FMUL R148, R148, R8.reuse ;  /* 0x0000000894947220 */ /* 0x080fe20000400000 */
[----:B------:R-:W-:-:S06]  /*17c30*/  FMUL R149, R149, R8 ;  /* 0x0000000895957220 */ /* 0x000fcc0000400000 */
[----:B------:R-:W-:-:S06]  /*17c40*/  WARPGROUP.ARRIVE ;  /* 0x00000000000079c5 */ /* 0x000fcc0000000000 */
[----:B------:R-:W-:Y:S01]  /*17c50*/  QGMMA.64x256x32.F32.E4M3.E4M3 R24, R156, gdesc[UR40], R24, gsb0 ;  /* 0x03e000289c187df3 */ /* 0x000fe20008000818 */
[----:B------:R-:W-:Y:S01]  /*17c60*/  UMOV UR42, UR36 ;  /* 0x00000024002a7c82 */ /* 0x000fe20008000000 */
[----:B------:R-:W-:Y:S01]  /*17c70*/  R2UR UR36, R190 ;  /* 0x00000000be2472ca */ /* 0x000fe200000e0000 */
[--C-:B------:R-:W-:Y:S01]  /*17c80*/  FADD R16, R162, -R5.reuse ;  /* 0x80000005a2107221 */ /* 0x100fe20000000000 */
[----:B------:R-:W2:Y:S01]  /*17c90*/  LDL.LU R190, [R1+0x250] ;  /* 0x0002500001be7983 */ /* 0x000ea20000300800 */
[--C-:B------:R-:W-:Y:S01]  /*17ca0*/  FADD R162, R164, -R5.reuse ;  /* 0x80000005a4a27221 */ /* 0x100fe20000000000 */
[--C-:B------:R-:W-:Y:S01]  /*17cb0*/  FADD R23, R215, -R6.reuse ;  /* 0x80000006d7177221 */ /* 0x100fe20000000000 */
[--C-:B------:R-:W-:Y:S01]  /*17cc0*/  FADD R22, R221, -R6.reuse ;  /* 0x80000006dd167221 */ /* 0x100fe20000000000 */
[--C-:B------:R-:W-:Y:S01]  /*17cd0*/  FADD R19, R220, -R6.reuse ;  /* 0x80000006dc137221 */ /* 0x100fe20000000000 */
[--C-:B------:R-:W-:Y:S01]  /*17ce0*/  FADD R17, R219, -R6.reuse ;  /* 0x80000006db117221 */ /* 0x100fe20000000000 */
[--C-:B------:R-:W-:Y:S01]  /*17cf0*/  FADD R15, R218, -R6.reuse ;  /* 0x80000006da0f7221 */ /* 0x100fe20000000000 */
[----:B------:R-:W-:Y:S01]  /*17d00*/  FADD R163, R204, -R6 ;  /* 0x80000006cca37221 */ /* 0x000fe20000000000 */
[----:B------:R-:W-:Y:S01]  /*17d10*/  FMUL R23, R23, 1.4426950216293334961 ;  /* 0x3fb8aa3b17177820 */ /* 0x000fe20000400000 */
[----:B------:R-:W-:Y:S01]  /*17d20*/  FMUL R22, R22, 1.4426950216293334961 ;  /* 0x3fb8aa3b16167820 */ /* 0x000fe20000400000 */
[----:B------:R-:W-:Y:S01]  /*17d30*/  FMUL R19, R19, 1.4426950216293334961 ;  /* 0x3fb8aa3b13137820 */ /* 0x000fe20000400000 */
[----:B------:R-:W-:Y:S01]  /*17d40*/  FMUL R17, R17, 1.4426950216293334961 ;  /* 0x3fb8aa3b11117820 */ /* 0x000fe20000400000 */
[----:B------:R-:W-:Y:S01]  /*17d50*/  FMUL R15, R15, 1.4426950216293334961 ;  /* 0x3fb8aa3b0f0f7820 */ /* 0x000fe20000400000 */
[----:B------:R-:W-:Y:S01]  /*17d60*/  FMUL R163, R163, 1.4426950216293334961 ;  /* 0x3fb8aa3ba3a37820 */ /* 0x000fe20000400000 */
        /* <DEDUP_REMOVED lines=8> */
[----:B------:R-:W-:Y:S08]  /*17df0*/  MUFU.EX2 R23, R23 ;  /* 0x0000001700177308 */ /* 0x000ff00000000800 */
[----:B------:R-:W0:Y:S08]  /*17e00*/  MUFU.EX2 R22, R22 ;  /* 0x0000001600167308 */ /* 0x000e300000000800 */
[----:B------:R-:W-:Y:S08]  /*17e10*/  MUFU.EX2 R19, R19 ;  /* 0x0000001300137308 */ /* 0x000ff00000000800 */
[----:B------:R-:W1:Y:S08]  /*17e20*/  MUFU.EX2 R17, R17 ;  /* 0x0000001100117308 */ /* 0x000e700000000800 */
[----:B------:R-:W-:Y:S08]  /*17e30*/  MUFU.EX2 R15, R15 ;  /* 0x0000000f000f7308 */ /* 0x000ff00000000800 */
[----:B------:R-:W3:Y:S08]  /*17e40*/  MUFU.EX2 R163, R163 ;  /* 0x000000a300a37308 */ /* 0x000ef00000000800 */
[----:B------:R-:W-:Y:S08]  /*17e50*/  MUFU.EX2 R161, R161 ;  /* 0x000000a100a17308 */ /* 0x000ff00000000800 */
[----:B------:R-:W-:Y:S08]  /*17e60*/  MUFU.EX2 R160, R160 ;  /* 0x000000a000a07308 */ /* 0x000ff00000000800 */
[----:B------:R-:W-:Y:S08]  /*17e70*/  MUFU.EX2 R21, R21 ;  /* 0x0000001500157308 */ /* 0x000ff00000000800 */
[----:B------:R-:W-:Y:S08]  /*17e80*/  MUFU.EX2 R16, R16 ;  /* 0x0000001000107308 */ /* 0x000ff00000000800 */
[----:B------:R-:W4:Y:S01]  /*17e90*/  MUFU.EX2 R162, R162 ;  /* 0x000000a200a27308 */ /* 0x000f220000000800 */
[----:B0-----:R-:W-:-:S02]  /*17ea0*/  F2FP.SATFINITE.E4M3.F32.PACK_AB_MERGE_C R13, R22, R23, RZ ;  /* 0x00000017160d723e */ /* 0x001fc400048070ff */
[----:B-1----:R-:W-:Y:S02]  /*17eb0*/  F2FP.SATFINITE.E4M3.F32.PACK_AB_MERGE_C R12, R17, R19, RZ ;  /* 0x00000013110c723e */ /* 0x002fe400048070ff */
[----:B---3--:R-:W-:-:S04]  /*17ec0*/  F2FP.SATFINITE.E4M3.F32.PACK_AB_MERGE_C R11, R163, R15, RZ ;  /* 0x0000000fa30b723e */ /* 0x008fc800048070ff */
[----:B----4-:R-:W-:Y:S01]  /*17ed0*/  F2FP.SATFINITE.E4M3.F32.PACK_AB_MERGE_C R11, R162, R16, R11 ;  /* 0x00000010a20b723e */ /* 0x010fe2000480700b */
[----:B------:R-:W-:Y:S02]  /*17ee0*/  WARPGROUP.DEPBAR.LE gsb0, 0x0 ;  /* 0x00008000000079c5 */ /* 0x000fe40000010000 */
[--C-:B------:R-:W-:Y:S01]  /*17ef0*/  FADD R156, R20, -R5.reuse ;  /* 0x80000005149c7221 */ /* 0x100fe20000000000 */
[--C-:B------:R-:W-:Y:S02]  /*17f00*/  FADD R20, R165, -R5.reuse ;  /* 0x80000005a5147221 */ /* 0x100fe40000000000 */
[----:B------:R-:W3:Y:S04]  /*17f10*/  LDL.LU R165, [R1+0x25c] ;  /* 0x00025c0001a57983 */ /* 0x000ee80000300800 */
[----:B------:R-:W4:Y:S01]  /*17f20*/  LDL.LU R164, [R1+0x254] ;  /* 0x0002540001a47983 */ /* 0x000f220000300800 */
[--C-:B------:R-:W-:Y:S01]  /*17f30*/  FADD R159, R214, -R6.reuse ;  /* 0x80000006d69f7221 */ /* 0x100fe20000000000 */
[----:B------:R-:W-:Y:S01]  /*17f40*/  FADD R158, R213, -R6 ;  /* 0x80000006d59e7221 */ /* 0x000fe20000000000 */
[----:B------:R-:W-:-:S02]  /*17f50*/  FADD R157, R14, -R5 ;  /* 0x800000050e9d7221 */ /* 0x000fc40000000000 */
[----:B------:R-:W-:Y:S01]  /*17f60*/  FMUL R159, R159, 1.4426950216293334961 ;  /* 0x3fb8aa3b9f9f7820 */ /* 0x000fe20000400000 */
[----:B------:R-:W-:Y:S01]  /*17f70*/  FMUL R158, R158, 1.4426950216293334961 ;  /* 0x3fb8aa3b9e9e7820 */ /* 0x000fe20000400000 */
[----:B------:R-:W-:Y:S01]  /*17f80*/  FMUL R157, R157, 1.4426950216293334961 ;  /* 0x3fb8aa3b9d9d7820 */ /* 0x000fe20000400000 */
[----:B------:R-:W-:Y:S01]  /*17f90*/  FMUL R156, R156, 1.4426950216293334961 ;  /* 0x3fb8aa3b9c9c7820 */ /* 0x000fe20000400000 */
[----:B------:R-:W-:Y:S02]  /*17fa0*/  FMUL R20, R20, 1.4426950216293334961 ;  /* 0x3fb8aa3b14147820 */ /* 0x000fe40000400000 */
[----:B------:R-:W-:Y:S08]  /*17fb0*/  MUFU.EX2 R159, R159 ;  /* 0x0000009f009f7308 */ /* 0x000ff00000000800 */
[----:B------:R-:W0:Y:S08]  /*17fc0*/  MUFU.EX2 R158, R158 ;  /* 0x0000009e009e7308 */ /* 0x000e300000000800 */
[----:B------:R-:W-:Y:S08]  /*17fd0*/  MUFU.EX2 R157, R157 ;  /* 0x0000009d009d7308 */ /* 0x000ff00000000800 */
[----:B------:R-:W1:Y:S08]  /*17fe0*/  MUFU.EX2 R156, R156 ;  /* 0x0000009c009c7308 */ /* 0x000e700000000800 */
[----:B------:R-:W5:Y:S01]  /*17ff0*/  MUFU.EX2 R20, R20 ;  /* 0x0000001400147308 */ /* 0x000f620000000800 */
[----:B0-----:R-:W-:-:S04]  /*18000*/  F2FP.SATFINITE.E4M3.F32.PACK_AB_MERGE_C R14, R158, R159, RZ ;  /* 0x0000009f9e0e723e */ /* 0x001fc800048070ff */
[----:B------:R-:W-:Y:S02]  /*18010*/  F2FP.SATFINITE.E4M3.F32.PACK_AB_MERGE_C R14, R160, R161, R14 ;  /* 0x000000a1a00e723e */ /* 0x000fe4000480700e */
[----:B-1----:R-:W-:-:S04]  /*18020*/  F2FP.SATFINITE.E4M3.F32.PACK_AB_MERGE_C R13, R156, R157, R13 ;  /* 0x0000009d9c0d723e */ /* 0x002fc8000480700d */
[----:B------:R-:W-:Y:S02]  /*18030*/  SEL R152, R14, R13, !P5 ;  /* 0x0000000d0e987207 */ /* 0x000fe40006800000 */
[----:B-----5:R-:W-:Y:S02]  /*18040*/  F2FP.SATFINITE.E4M3.F32.PACK_AB_MERGE_C R12, R20, R21, R12 ;  /* 0x00000015140c723e */ /* 0x020fe4000480700c */
[----:B------:R-:W-:Y:S02]  /*18050*/  SEL R153, R13, R14, !P5 ;  /* 0x0000000e0d997207 */ /* 0x000fe40006800000 */
[----:B------:R-:W-:Y:S02]  /*18060*/  SEL R155, R11, R12, !P5 ;  /* 0x0000000c0b9b7207 */ /* 0x000fe40006800000 */
[----:B------:R-:W-:Y:S02]  /*18070*/  SEL R13, R12, R11, !P5 ;  /* 0x0000000b0c0d7207 */ /* 0x000fe40006800000 */
[----:B------:R-:W-:Y:S04]  /*18080*/  SHFL.IDX PT, R11, R152, R18, 0x1f ;  /* 0x00001f12980b7589 */ /* 0x000fe800000e0000 */
[----:B------:R-:W0:Y:S04]  /*18090*/  SHFL.IDX PT, R153, R153, R233, 0x1f ;  /* 0x00001fe999997589 */ /* 0x000e2800000e0000 */
[----:B------:R-:W-:Y:S04]  /*180a0*/  SHFL.IDX PT, R12, R13, R18, 0x1f ;  /* 0x00001f120d0c7589 */ /* 0x000fe800000e0000 */
[----:B------:R-:W1:Y:S01]  /*180b0*/  SHFL.IDX PT, R155, R155, R233, 0x1f ;  /* 0x00001fe99b9b7589 */ /* 0x000e6200000e0000 */
[----:B------:R-:W-:Y:S01]  /*180c0*/  UMOV UR43, UR37 ;  /* 0x00000025002b7c82 */ /* 0x000fe20008000000 */
[----:B0-----:R-:W-:-:S02]  /*180d0*/  PRMT R152, R11, R217, R153 ;  /* 0x000000d90b987216 */ /* 0x001fc40000000099 */
[-C--:B------:R-:W-:Y:S02]  /*180e0*/  PRMT R153, R11, R216.reuse, R153 ;  /* 0x000000d80b997216 */ /* 0x080fe40000000099 */
[C-C-:B-1----:R-:W-:Y:S02]  /*180f0*/  PRMT R154, R12.reuse, R217, R155.reuse ;  /* 0x000000d90c9a7216 */ /* 0x142fe4000000009b */
[----:B------:R-:W-:-:S04]  /*18100*/  PRMT R155, R12, R216, R155 ;  /* 0x000000d80c9b7216 */ /* 0x000fc8000000009b */
[----:B------:R-:W-:-:S06]  /*18110*/  WARPGROUP.ARRIVE ;  /* 0x00000000000079c5 */ /* 0x000fcc0000000000 */
[----:B------:R-:W-:Y:S01]  /*18120*/  QGMMA.64x256x32.F32.E4M3.E4M3 R24, R152, gdesc[UR40], R24, gsb0 ;  /* 0x03e0002898187df3 */ /* 0x000fe20008000818 */
[----:B------:R-:W-:Y:S01]  /*18130*/  FADD R13, R229, R222 ;  /* 0x000000dee50d7221 */ /* 0x000fe20000000000 */
        /* <DEDUP_REMOVED lines=59> */
[----:B------:R-:W0:Y:S01]  /*184f0*/  S2R R247, SR_CTAID.X ;  /* 0x0000000000f77919 */ /* 0x000e220000002500 */
[----:B------:R-:W-:Y:S01]  /*18500*/  UIADD3 UR61, UP0, UR61, 0x40, URZ ;  /* 0x000000403d3d7890 */ /* 0x000fe2000ff1e03f */
[----:B------:R-:W1:Y:S01]  /*18510*/  LDC R21, c[0x0][0x254] ;  /* 0x00009500ff157b82 */ /* 0x000e620000000800 */
[----:B------:R-:W5:Y:S04]  /*18520*/  SHFL.BFLY PT, R15, R13, 0x2, 0x1f ;  /* 0x0c401f000d0f7f89 */ /* 0x000f6800000e0000 */
[----:B------:R-:W2:Y:S04]  /*18530*/  SHFL.BFLY PT, R16, R14, 0x2, 0x1f ;  /* 0x0c401f000e107f89 */ /* 0x000ea800000e0000 */
[----:B------:R-:W0:Y:S04]  /*18540*/  SHFL.BFLY PT, R17, R12, 0x2, 0x1f ;  /* 0x0c401f000c117f89 */ /* 0x000e2800000e0000 */
[----:B------:R-:W0:Y:S01]  /*18550*/  SHFL.BFLY PT, R19, R11, 0x2, 0x1f ;  /* 0x0c401f000b137f89 */ /* 0x000e2200000e0000 */
[----:B-----5:R-:W-:Y:S01]  /*18560*/  FADD R13, R13, R15 ;  /* 0x0000000f0d0d7221 */ /* 0x020fe20000000000 */
[----:B--2---:R-:W-:Y:S01]  /*18570*/  FADD R14, R14, R16 ;  /* 0x000000100e0e7221 */ /* 0x004fe20000000000 */
[----:B0-----:R-:W-:-:S03]  /*18580*/  FADD R12, R12, R17 ;  /* 0x000000110c0c7221 */ /* 0x001fc60000000000 */
[----:B------:R-:W0:Y:S01]  /*18590*/  SHFL.BFLY PT, R16, R13, 0x1, 0x1f ;  /* 0x0c201f000d107f89 */ /* 0x000e2200000e0000 */
[----:B------:R-:W-:-:S03]  /*185a0*/  FADD R11, R11, R19 ;  /* 0x000000130b0b7221 */ /* 0x000fc60000000000 */
[----:B------:R-:W2:Y:S04]  /*185b0*/  SHFL.BFLY PT, R17, R14, 0x1, 0x1f ;  /* 0x0c201f000e117f89 */ /* 0x000ea800000e0000 */
[----:B------:R-:W5:Y:S04]  /*185c0*/  SHFL.BFLY PT, R19, R12, 0x1, 0x1f ;  /* 0x0c201f000c137f89 */ /* 0x000f6800000e0000 */
[----:B------:R-:W1:Y:S01]  /*185d0*/  SHFL.BFLY PT, R20, R11, 0x1, 0x1f ;  /* 0x0c201f000b147f89 */ /* 0x000e6200000e0000 */
[----:B------:R-:W-:Y:S01]  /*185e0*/  IMAD.SHL.U32 R247, R247, 0x80, RZ ;  /* 0x00000080f7f77824 */ /* 0x000fe200078e00ff */
[----:B------:R-:W-:Y:S01]  /*185f0*/  UIADD3.X UR60, URZ, UR60, URZ, UP0, !UPT ;  /* 0x0000003c3f3c7290 */ /* 0x000fe200087fe43f */
[----:B0-----:R-:W-:Y:S01]  /*18600*/  FADD R16, R13, R16 ;  /* 0x000000100d107221 */ /* 0x001fe20000000000 */
[----:B--2---:R-:W-:-:S03]  /*18610*/  FADD R14, R14, R17 ;  /* 0x000000110e0e7221 */ /* 0x004fc60000000000 */
[----:B------:R-:W-:Y:S01]  /*18620*/  FFMA R191, R9, R191, R16 ;  /* 0x000000bf09bf7223 */ /* 0x000fe20000000010 */
[----:B-----5:R-:W-:Y:S01]  /*18630*/  FADD R12, R12, R19 ;  /* 0x000000130c0c7221 */ /* 0x020fe20000000000 */
[----:B------:R-:W-:Y:S01]  /*18640*/  FFMA R190, R10, R190, R14 ;  /* 0x000000be0abe7223 */ /* 0x000fe2000000000e */
[----:B-1----:R-:W-:Y:S02]  /*18650*/  FADD R11, R11, R20 ;  /* 0x000000140b0b7221 */ /* 0x002fe40000000000 */
[----:B------:R-:W-:Y:S01]  /*18660*/  STL [R1+0x258], R191 ;  /* 0x000258bf01007387 */ /* 0x000fe20000100800 */
[----:B------:R-:W-:-:S03]  /*18670*/  VIADD R192, R247, 0x80 ;  /* 0x00000080f7c07836 */ /* 0x000fc60000000000 */
[----:B------:R-:W-:Y:S01]  /*18680*/  STL [R1+0x250], R190 ;  /* 0x000250be01007387 */ /* 0x000fe20000100800 */
[----:B------:R-:W-:Y:S01]  /*18690*/  IMAD.U32 R15, RZ, RZ, UR60 ;  /* 0x0000003cff0f7e24 */ /* 0x000fe2000f8e00ff */
[----:B------:R-:W-:-:S04]  /*186a0*/  ISETP.LE.U32.AND P0, PT, R192, UR61, PT ;  /* 0x0000003dc0007c0c */ /* 0x000fc8000bf03070 */
[----:B------:R-:W-:Y:S01]  /*186b0*/  ISETP.GE.U32.AND.EX P0, PT, R15, RZ, PT, P0 ;  /* 0x000000ff0f00720c */ /* 0x000fe20003f06100 */
[----:B------:R-:W-:Y:S01]  /*186c0*/  ULEA UR4, UR36, UR4, 0x6 ;  /* 0x0000000424047291 */ /* 0x000fe2000f8e303f */
[----:B------:R-:W-:Y:S02]  /*186d0*/  IMAD R0, R21, 0x40, R0 ;  /* 0x0000004015007824 */ /* 0x000fe400078e0200 */
[----:B---3--:R-:W-:Y:S01]  /*186e0*/  FFMA R165, R8, R165, R12 ;  /* 0x000000a508a57223 */ /* 0x008fe2000000000c */
[----:B----4-:R-:W-:-:S04]  /*186f0*/  FFMA R164, R7, R164, R11 ;  /* 0x000000a407a47223 */ /* 0x010fc8000000000b */
[----:B------:R-:W-:Y:S04]  /*18700*/  STL [R1+0x25c], R165 ;  /* 0x00025ca501007387 */ /* 0x000fe80000100800 */
[----:B------:R-:W-:Y:S04]  /*18710*/  STL [R1+0x254], R164 ;  /* 0x000254a401007387 */ /* 0x000fe80000100800 */
[----:B------:R-:W-:Y:S04]  /*18720*/  STL [R1+0x228], R4 ;  /* 0x0002280401007387 */ /* 0x000fe80000100800 */
[----:B------:R0:W-:Y:S04]  /*18730*/  STL [R1+0x22c], R3 ;  /* 0x00022c0301007387 */ /* 0x0001e80000100800 */
[----:B------:R2:W-:Y:S04]  /*18740*/  STL [R1+0x23c], R6 ;  /* 0x00023c0601007387 */ /* 0x0005e80000100800 */
[----:B------:R2:W-:Y:S01]  /*18750*/  STL [R1+0x240], R5 ;  /* 0x0002400501007387 */ /* 0x0005e20000100800 */
[----:B------:R-:W-:-:S02]  /*18760*/  IMAD.MOV.U32 R7, RZ, RZ, R4 ;  /* 0x000000ffff077224 */ /* 0x000fc400078e0004 */
[----:B------:R-:W-:Y:S02]  /*18770*/  IMAD.MOV.U32 R8, RZ, RZ, R3 ;  /* 0x000000ffff087224 */ /* 0x000fe400078e0003 */
[----:B0-----:R-:W-:Y:S02]  /*18780*/  IMAD.MOV.U32 R3, RZ, RZ, R6 ;  /* 0x000000ffff037224 */ /* 0x001fe400078e0006 */
[----:B------:R-:W-:Y:S01]  /*18790*/  IMAD.MOV.U32 R4, RZ, RZ, R5 ;  /* 0x000000ffff047224 */ /* 0x000fe200078e0005 */
[----:B------:R-:W-:Y:S02]  /*187a0*/  WARPGROUP.DEPBAR.LE gsb0, 0x0 ;  /* 0x00008000000079c5 */ /* 0x000fe40000010000 */
[----:B------:R-:W-:Y:S05]  /*187b0*/  @!P0 BRA `(.L_x_1) ;  /* 0xffffff4000f88947 */ /* 0x000fea000383ffff */
.L_x_0:
[----:B------:R-:W-:Y:S01]  /*187c0*/  STL [R1+0xaa8], R8 ;  /* 0x000aa80801007387 */ /* 0x000fe20000100800 */
[----:B------:R-:W-:-:S03]  /*187d0*/  ULDC.64 UR8, c[0x0][0x270] ;  /* 0x00009c0000087ab9 */ /* 0x000fc60000000a00 */
[----:B------:R-:W-:Y:S04]  /*187e0*/  STL [R1+0xaa4], R7 ;  /* 0x000aa40701007387 */ /* 0x000fe80000100800 */
[----:B------:R-:W-:Y:S04]  /*187f0*/  STL [R1+0xaa0], R4 ;  /* 0x000aa00401007387 */ /* 0x000fe80000100800 */
[----:B------:R0:W-:Y:S04]  /*18800*/  STL [R1+0xa9c], R3 ;  /* 0x000a9c0301007387 */ /* 0x0001e80000100800 */
[----:B--2---:R-:W2:Y:S04]  /*18810*/  LDL.LU R6, [R1+0x250] ;  /* 0x0002500001067983 */ /* 0x004ea80000300800 */
[----:B------:R-:W3:Y:S04]  /*18820*/  LDL.LU R166, [R1+0x258] ;  /* 0x0002580001a67983 */ /* 0x000ee80000300800 */
[----:B------:R-:W4:Y:S04]  /*18830*/  LDL.LU R167, [R1+0x25c] ;  /* 0x00025c0001a77983 */ /* 0x000f280000300800 */
[----:B------:R-:W5:Y:S04]  /*18840*/  LDL.LU R9, [R1+0x254] ;  /* 0x0002540001097983 */ /* 0x000f680000300800 */
        /* <DEDUP_REMOVED lines=27> */
[----:B------:R-:W5:Y:S01]  /*18a00*/  LDL.LU R5, [R1+0x11c] ;  /* 0x00011c0001057983 */ /* 0x000f620000300800 */
[C---:B--2---:R-:W-:Y:S01]  /*18a10*/  FMUL R2, R6.reuse, 8388608 ;  /* 0x4b00000006027820 */ /* 0x044fe20000400000 */
[----:B------:R-:W-:Y:S01]  /*18a20*/  FSETP.GEU.AND P0, PT, R6, 1.175494350822287508e-38, PT ;  /* 0x008000000600780b */ /* 0x000fe20003f0e000 */
[----:B---3--:R-:W-:-:S02]  /*18a30*/  IMAD.MOV.U32 R171, RZ, RZ, R166 ;  /* 0x000000ffffab7224 */ /* 0x008fc400078e00a6 */
[----:B----4-:R-:W-:Y:S02]  /*18a40*/  IMAD.MOV.U32 R170, RZ, RZ, R167 ;  /* 0x000000ffffaa7224 */ /* 0x010fe400078e00a7 */
[----:B-----5:R-:W-:Y:S02]  /*18a50*/  IMAD.MOV.U32 R169, RZ, RZ, R165 ;  /* 0x000000ffffa97224 */ /* 0x020fe400078e00a5 */
[----:B------:R-:W-:Y:S01]  /*18a60*/  IMAD.MOV.U32 R168, RZ, RZ, R164 ;  /* 0x000000ffffa87224 */ /* 0x000fe200078e00a4 */
[----:B------:R-:W-:Y:S02]  /*18a70*/  FSEL R2, R2, R6, !P0 ;  /* 0x0000000602027208 */ /* 0x000fe40004000000 */
[----:B------:R-:W-:Y:S01]  /*18a80*/  FSETP.GT.AND P3, PT, |R9|, 8.50705917302346158658e+37, PT ;  /* 0x7e8000000900780b */ /* 0x000fe20003f64200 */
[----:B------:R-:W-:Y:S02]  /*18a90*/  IMAD.MOV.U32 R167, RZ, RZ, R163 ;  /* 0x000000ffffa77224 */ /* 0x000fe400078e00a3 */
[----:B------:R-:W-:-:S02]  /*18aa0*/  IMAD.MOV.U32 R166, RZ, RZ, R162 ;  /* 0x000000ffffa67224 */ /* 0x000fc400078e00a2 */
[----:B------:R-:W-:Y:S02]  /*18ab0*/  IMAD.MOV.U32 R165, RZ, RZ, R161 ;  /* 0x000000ffffa57224 */ /* 0x000fe400078e00a1 */
[----:B------:R-:W-:Y:S02]  /*18ac0*/  IMAD.MOV.U32 R164, RZ, RZ, R160 ;  /* 0x000000ffffa47224 */ /* 0x000fe400078e00a0 */
[----:B------:R-:W-:Y:S02]  /*18ad0*/  VIADD R0, R2, 0xc0cafb0d ;  /* 0xc0cafb0d02007836 */ /* 0x000fe40000000000 */
[----:B------:R-:W-:-:S03]  /*18ae0*/  IMAD.MOV.U32 R163, RZ, RZ, R159 ;  /* 0x000000ffffa37224 */ /* 0x000fc600078e009f */
[----:B------:R-:W-:Y:S01]  /*18af0*/  LOP3.LUT R0, R0, 0xff800000, RZ, 0xc0, !PT ;  /* 0xff80000000007812 */ /* 0x000fe200078ec0ff */
[----:B------:R-:W-:Y:S02]  /*18b00*/  IMAD.MOV.U32 R162, RZ, RZ, R158 ;  /* 0x000000ffffa27224 */ /* 0x000fe400078e009e */
[----:B------:R-:W-:Y:S02]  /*18b10*/  IMAD.MOV.U32 R161, RZ, RZ, R157 ;  /* 0x000000ffffa17224 */ /* 0x000fe400078e009d */
[----:B------:R-:W-:Y:S02]  /*18b20*/  IMAD.MOV.U32 R160, RZ, RZ, R156 ;  /* 0x000000ffffa07224 */ /* 0x000fe400078e009c */
[----:B------:R-:W-:Y:S02]  /*18b30*/  IMAD.MOV.U32 R159, RZ, RZ, R155 ;  /* 0x000000ffff9f7224 */ /* 0x000fe400078e009b */
[----:B------:R-:W-:Y:S02]  /*18b40*/  IMAD.MOV.U32 R158, RZ, RZ, R154 ;  /* 0x000000ffff9e7224 */ /* 0x000fe400078e009a */
[----:B------:R-:W-:-:S02]  /*18b50*/  IMAD.MOV.U32 R157, RZ, RZ, R153 ;  /* 0x000000ffff9d7224 */ /* 0x000fc400078e0099 */
[----:B------:R-:W-:Y:S02]  /*18b60*/  IMAD.MOV.U32 R156, RZ, RZ, R152 ;  /* 0x000000ffff9c7224 */ /* 0x000fe400078e0098 */
[----:B------:R-:W-:Y:S02]  /*18b70*/  IMAD.MOV.U32 R155, RZ, RZ, R14 ;  /* 0x000000ffff9b7224 */ /* 0x000fe400078e000e */
[----:B------:R-:W-:Y:S02]  /*18b80*/  IMAD.MOV.U32 R154, RZ, RZ, R13 ;  /* 0x000000ffff9a7224 */ /* 0x000fe400078e000d */
[----:B------:R-:W-:Y:S02]  /*18b90*/  IMAD.MOV.U32 R153, RZ, RZ, R12 ;  /* 0x000000ffff997224 */ /* 0x000fe400078e000c */
[----:B------:R-:W-:Y:S02]  /*18ba0*/  IMAD.MOV.U32 R152, RZ, RZ, R11 ;  /* 0x000000ffff987224 */ /* 0x000fe400078e000b */
[----:B------:R-:W2:Y:S01]  /*18bb0*/  LDL.LU R11, [R1+0x118] ;  /* 0x00011800010b7983 */ /* 0x000ea20000300800 */
[----:B------:R-:W-:-:S02]  /*18bc0*/  IMAD.MOV.U32 R13, RZ, RZ, R10 ;  /* 0x000000ffff0d7224 */ /* 0x000fc400078e000a */
[----:B------:R-:W-:Y:S02]  /*18bd0*/  IMAD.MOV.U32 R12, RZ, RZ, R5 ;  /* 0x000000ffff0c7224 */ /* 0x000fe400078e0005 */
[----:B------:R-:W-:Y:S01]  /*18be0*/  FMUL R5, R26, 0.25 ;  /* 0x3e8000001a057820 */ /* 0x000fe20000400000 */
[----:B------:R-:W-:-:S04]  /*18bf0*/  I2FP.F32.S32 R10, R0 ;  /* 0x00000000000a7245 */ /* 0x000fc80000201400 */
[----:B------:R-:W-:Y:S01]  /*18c00*/  FSEL R26, R5, R26, P3 ;  /* 0x0000001a051a7208 */ /* 0x000fe20001800000 */
[----:B------:R-:W-:-:S04]  /*18c10*/  IMAD.IADD R5, R2, 0x1, -R0 ;  /* 0x0000000102057824 */ /* 0x000fc800078e0a00 */
[----:B------:R-:W-:Y:S01]  /*18c20*/  FADD R0, R5, -1 ;  /* 0xbf80000005007421 */ /* 0x000fe20000000000 */
[----:B------:R-:W-:Y:S01]  /*18c30*/  FSEL R5, RZ, -23, P0 ;  /* 0xc1b80000ff057808 */ /* 0x000fe20000000000 */
[----:B------:R-:W-:-:S04]  /*18c40*/  IMAD.MOV.U32 R14, RZ, RZ, 0x3dc6b27f ;  /* 0x3dc6b27fff0e7424 */ /* 0x000fc800078e00ff */
[----:B------:R-:W-:Y:S01]  /*18c50*/  FFMA.FTZ R10, R10, 1.1920928955078125e-07, R5 ;  /* 0x340000000a0a7823 */ /* 0x000fe20000010005 */
[----:B------:R-:W-:-:S04]  /*18c60*/  FFMA.FTZ R5, R0, R14, -0.16845393180847167969 ;  /* 0xbe2c7f3000057423 */ /* 0x000fc8000001000e */
[----:B------:R-:W-:-:S04]  /*18c70*/  FFMA.FTZ R5, R0, R5, 0.1716887056827545166 ;  /* 0x3e2fcf2a00057423 */ /* 0x000fc80000010005 */
[----:B------:R-:W-:-:S04]  /*18c80*/  FFMA.FTZ R5, R0, R5, -0.17900948226451873779 ;  /* 0xbe374e4300057423 */ /* 0x000fc80000010005 */
[----:B------:R-:W-:-:S04]  /*18c90*/  FFMA.FTZ R5, R0, R5, 0.20512372255325317383 ;  /* 0x3e520bf400057423 */ /* 0x000fc80000010005 */
[----:B------:R-:W-:-:S04]  /*18ca0*/  FFMA.FTZ R5, R0, R5, -0.24046532809734344482 ;  /* 0xbe763c8b00057423 */ /* 0x000fc80000010005 */
[----:B------:R-:W-:-:S04]  /*18cb0*/  FFMA.FTZ R5, R0, R5, 0.28857114911079406738 ;  /* 0x3e93bf9900057423 */ /* 0x000fc80000010005 */
[----:B------:R-:W-:-:S04]  /*18cc0*/  FFMA.FTZ R5, R0, R5, -0.36067417263984680176 ;  /* 0xbeb8aa4900057423 */ /* 0x000fc80000010005 */
[----:B------:R-:W-:-:S04]  /*18cd0*/  FFMA.FTZ R5, R0, R5, 0.48089820146560668945 ;  /* 0x3ef6384a00057423 */ /* 0x000fc80000010005 */
[----:B------:R-:W-:-:S04]  /*18ce0*/  FFMA.FTZ R5, R0, R5, -0.72134751081466674805 ;  /* 0xbf38aa3b00057423 */ /* 0x000fc80000010005 */
[----:B------:R-:W-:-:S04]  /*18cf0*/  FMUL R5, R0, R5 ;  /* 0x0000000500057220 */ /* 0x000fc80000400000 */
[----:B------:R-:W-:-:S04]  /*18d00*/  FMUL R5, R0, R5 ;  /* 0x0000000500057220 */ /* 0x000fc80000400000 */
[----:B------:R-:W-:Y:S01]  /*18d10*/  FFMA.FTZ R0, R0, 1.4426950216293334961, R5 ;  /* 0x3fb8aa3b00007823 */ /* 0x000fe20000010005 */
[----:B------:R-:W-:Y:S02]  /*18d20*/  IMAD.MOV.U32 R5, RZ, RZ, R171 ;  /* 0x000000ffff057224 */ /* 0x000fe400078e00ab */
[----:B------:R-:W-:Y:S02]  /*18d30*/  IMAD.MOV.U32 R171, RZ, RZ, R170 ;  /* 0x000000ffffab7224 */ /* 0x000fe400078e00aa */
[----:B------:R-:W-:Y:S01]  /*18d40*/  IMAD.MOV.U32 R170, RZ, RZ, R169 ;  /* 0x000000ffffaa7224 */ /* 0x000fe200078e00a9 */
[----:B------:R-:W-:Y:S01]  /*18d50*/  ISETP.GE.U32.AND P0, PT, R2, 0x7f800000, PT ;  /* 0x7f8000000200780c */ /* 0x000fe20003f06070 */
        /* <DEDUP_REMOVED lines=12> */
[----:B0-----:R-:W-:Y:S01]  /*18e20*/  FADD R3, R10, R0 ;  /* 0x000000000a037221 */ /* 0x001fe20000000000 */
[----:B------:R-:W-:Y:S02]  /*18e30*/  IMAD.MOV.U32 R157, RZ, RZ, R156 ;  /* 0x000000ffff9d7224 */ /* 0x000fe400078e009c */
[----:B------:R-:W-:Y:S02]  /*18e40*/  IMAD.MOV.U32 R156, RZ, RZ, R155 ;  /* 0x000000ffff9c7224 */ /* 0x000fe400078e009b */
[----:B------:R-:W-:-:S02]  /*18e50*/  IMAD.MOV.U32 R173, RZ, RZ, R171 ;  /* 0x000000ffffad7224 */ /* 0x000fc400078e00ab */
[----:B------:R-:W-:Y:S02]  /*18e60*/  IMAD.MOV.U32 R155, RZ, RZ, R154 ;  /* 0x000000ffff9b7224 */ /* 0x000fe400078e009a */
[----:B------:R-:W-:Y:S02]  /*18e70*/  @P0 IMAD.MOV.U32 R0, RZ, RZ, 0x7f800000 ;  /* 0x7f800000ff000424 */ /* 0x000fe400078e00ff */
[----:B------:R-:W-:Y:S02]  /*18e80*/  IMAD.MOV.U32 R171, RZ, RZ, R169 ;  /* 0x000000ffffab7224 */ /* 0x000fe400078e00a9 */
[----:B------:R-:W-:Y:S02]  /*18e90*/  IMAD.MOV.U32 R154, RZ, RZ, R153 ;  /* 0x000000ffff9a7224 */ /* 0x000fe400078e0099 */
[----:B------:R-:W-:Y:S02]  /*18ea0*/  IMAD.MOV.U32 R169, RZ, RZ, R167 ;  /* 0x000000ffffa97224 */ /* 0x000fe400078e00a7 */
[----:B------:R-:W-:-:S02]  /*18eb0*/  IMAD.MOV.U32 R153, RZ, RZ, R152 ;  /* 0x000000ffff997224 */ /* 0x000fc400078e0098 */
[----:B------:R-:W-:Y:S02]  /*18ec0*/  IMAD.MOV.U32 R167, RZ, RZ, R165 ;  /* 0x000000ffffa77224 */ /* 0x000fe400078e00a5 */
[----:B------:R-:W-:Y:S01]  /*18ed0*/  @P0 FFMA.FTZ R3, R2, R0, +INF ;  /* 0x7f80000002030423 */ /* 0x000fe20000010000 */
[----:B------:R-:W-:Y:S02]  /*18ee0*/  IMAD.MOV.U32 R152, RZ, RZ, R13 ;  /* 0x000000ffff987224 */ /* 0x000fe400078e000d */
[----:B------:R-:W-:Y:S02]  /*18ef0*/  IMAD.MOV.U32 R165, RZ, RZ, R163 ;  /* 0x000000ffffa57224 */ /* 0x000fe400078e00a3 */
[----:B------:R-:W-:Y:S02]  /*18f00*/  IMAD.MOV.U32 R13, RZ, RZ, R12 ;  /* 0x000000ffff0d7224 */ /* 0x000fe400078e000c */
[----:B------:R-:W-:Y:S02]  /*18f10*/  IMAD.MOV.U32 R163, RZ, RZ, R161 ;  /* 0x000000ffffa37224 */ /* 0x000fe400078e00a1 */
[----:B------:R-:W-:-:S02]  /*18f20*/  IMAD.MOV.U32 R161, RZ, RZ, R159 ;  /* 0x000000ffffa17224 */ /* 0x000fc400078e009f */
[----:B------:R-:W-:Y:S02]  /*18f30*/  IMAD.MOV.U32 R159, RZ, RZ, R157 ;  /* 0x000000ffff9f7224 */ /* 0x000fe400078e009d */
[----:B------:R-:W-:Y:S01]  /*18f40*/  IMAD.MOV.U32 R157, RZ, RZ, R155 ;  /* 0x000000ffff9d7224 */ /* 0x000fe200078e009b */
[----:B------:R0:W-:Y:S01]  /*18f50*/  STL [R1+0x224], R3 ;  /* 0x0002240301007387 */ /* 0x0001e20000100800 */
[----:B------:R-:W-:Y:S02]  /*18f60*/  IMAD.MOV.U32 R155, RZ, RZ, R153 ;  /* 0x000000ffff9b7224 */ /* 0x000fe400078e0099 */
[----:B------:R-:W-:Y:S02]  /*18f70*/  IMAD.MOV.U32 R153, RZ, RZ, R13 ;  /* 0x000000ffff997224 */ /* 0x000fe400078e000d */
[----:B------:R-:W3:Y:S01]  /*18f80*/  LDL.LU R13, [R1+0x188] ;  /* 0x00018800010d7983 */ /* 0x000ee20000300800 */
[----:B------:R-:W-:Y:S01]  /*18f90*/  FSETP.GEU.AND P1, PT, R5, 1.175494350822287508e-38, PT ;  /* 0x008000000500780b */ /* 0x000fe20003f2e000 */
[----:B------:R-:W-:-:S02]  /*18fa0*/  IMAD.MOV.U32 R172, RZ, RZ, R170 ;  /* 0x000000ffffac7224 */ /* 0x000fc400078e00aa */
[----:B------:R-:W-:Y:S02]  /*18fb0*/  IMAD.MOV.U32 R170, RZ, RZ, R168 ;  /* 0x000000ffffaa7224 */ /* 0x000fe400078e00a8 */
[----:B------:R-:W-:Y:S02]  /*18fc0*/  IMAD.MOV.U32 R168, RZ, RZ, R166 ;  /* 0x000000ffffa87224 */ /* 0x000fe400078e00a6 */
[----:B------:R-:W-:Y:S01]  /*18fd0*/  IMAD.MOV.U32 R166, RZ, RZ, R164 ;  /* 0x000000ffffa67224 */ /* 0x000fe200078e00a4 */
[----:B------:R-:W-:Y:S01]  /*18fe0*/  FSETP.NEU.AND P2, PT, R2, RZ, PT ;  /* 0x000000ff0200720b */ /* 0x000fe20003f4d000 */
[----:B------:R-:W-:Y:S01]  /*18ff0*/  IMAD.MOV.U32 R164, RZ, RZ, R162 ;  /* 0x000000ffffa47224 */ /* 0x000fe200078e00a2 */
[----:B------:R-:W-:Y:S01]  /*19000*/  FSEL R2, RZ, -23, P1 ;  /* 0xc1b80000ff027808 */ /* 0x000fe20000800000 */
[----:B------:R-:W-:Y:S02]  /*19010*/  IMAD.MOV.U32 R162, RZ, RZ, R160 ;  /* 0x000000ffffa27224 */ /* 0x000fe400078e00a0 */
[----:B------:R-:W-:-:S02]  /*19020*/  IMAD.MOV.U32 R160, RZ, RZ, R158 ;  /* 0x000000ffffa07224 */ /* 0x000fc400078e009e */
[----:B------:R-:W-:Y:S02]  /*19030*/  IMAD.MOV.U32 R158, RZ, RZ, R156 ;  /* 0x000000ffff9e7224 */ /* 0x000fe400078e009c */
[----:B------:R-:W-:Y:S02]  /*19040*/  IMAD.MOV.U32 R156, RZ, RZ, R154 ;  /* 0x000000ffff9c7224 */ /* 0x000fe400078e009a */
[----:B------:R-:W-:Y:S02]  /*19050*/  IMAD.MOV.U32 R154, RZ, RZ, R152 ;  /* 0x000000ffff9a7224 */ /* 0x000fe400078e0098 */
[----:B--2---:R-:W-:Y:S02]  /*19060*/  IMAD.MOV.U32 R12, RZ, RZ, R11 ;  /* 0x000000ffff0c7224 */ /* 0x004fe400078e000b */
[----:B------:R-:W-:-:S05]  /*19070*/  FMUL R11, R5, 8388608 ;  /* 0x4b000000050b7820 */ /* 0x000fca0000400000 */
[----:B------:R-:W-:-:S05]  /*19080*/  FSEL R11, R11, R5, !P1 ;  /* 0x000000050b0b7208 */ /* 0x000fca0004800000 */
[----:B------:R-:W-:-:S05]  /*19090*/  VIADD R0, R11, 0xc0cafb0d ;  /* 0xc0cafb0d0b007836 */ /* 0x000fca0000000000 */
[----:B------:R-:W-:-:S05]  /*190a0*/  LOP3.LUT R0, R0, 0xff800000, RZ, 0xc0, !PT ;  /* 0xff80000000007812 */ /* 0x000fca00078ec0ff */
[----:B------:R-:W-:Y:S01]  /*190b0*/  IMAD.IADD R10, R11, 0x1, -R0 ;  /* 0x000000010b0a7824 */ /* 0x000fe200078e0a00 */
[----:B------:R-:W-:Y:S01]  /*190c0*/  I2FP.F32.S32 R0, R0 ;  /* 0x0000000000007245 */ /* 0x000fe20000201400 */
[----:B------:R-:W-:-:S04]  /*190d0*/  IMAD.MOV.U32 R152, RZ, RZ, R12 ;  /* 0x000000ffff987224 */ /* 0x000fc800078e000c */
[----:B------:R-:W-:Y:S01]  /*190e0*/  FFMA.FTZ R12, R0, 1.1920928955078125e-07, R2 ;  /* 0x34000000000c7823 */ /* 0x000fe20000010002 */
[----:B------:R-:W-:-:S04]  /*190f0*/  FADD R0, R10, -1 ;  /* 0xbf8000000a007421 */ /* 0x000fc80000000000 */
        /* <DEDUP_REMOVED lines=8> */
[----:B------:R-:W-:Y:S01]  /*19180*/  FFMA.FTZ R2, R0, R2, -0.72134751081466674805 ;  /* 0xbf38aa3b00027423 */ /* 0x000fe20000010002 */
[----:B------:R-:W-:-:S03]  /*19190*/  ISETP.GE.U32.AND P0, PT, R11, 0x7f800000, PT ;  /* 0x7f8000000b00780c */ /* 0x000fc60003f06070 */
[----:B------:R-:W-:-:S04]  /*191a0*/  FMUL R2, R0, R2 ;  /* 0x0000000200027220 */ /* 0x000fc80000400000 */
[----:B------:R-:W-:-:S04]  /*191b0*/  FMUL R2, R0, R2 ;  /* 0x0000000200027220 */ /* 0x000fc80000400000 */
[----:B------:R-:W-:Y:S01]  /*191c0*/  FFMA.FTZ R0, R0, 1.4426950216293334961, R2 ;  /* 0x3fb8aa3b00007823 */ /* 0x000fe20000010002 */
[----:B------:R-:W-:-:S03]  /*191d0*/  IMAD.MOV.U32 R2, RZ, RZ, R173 ;  /* 0x000000ffff027224 */ /* 0x000fc600078e00ad */
[----:B0-----:R-:W-:Y:S01]  /*191e0*/  FADD R3, R12, R0 ;  /* 0x000000000c037221 */ /* 0x001fe20000000000 */
[----:B------:R-:W-:Y:S02]  /*191f0*/  @P0 IMAD.MOV.U32 R0, RZ, RZ, 0x7f800000 ;  /* 0x7f800000ff000424 */ /* 0x000fe400078e00ff */
[C---:B------:R-:W-:Y:S02]  /*19200*/  FMUL R10, R2.reuse, 8388608 ;  /* 0x4b000000020a7820 */ /* 0x040fe40000400000 */
[----:B------:R-:W-:Y:S01]  /*19210*/  @P0 FFMA.FTZ R3, R11, R0, +INF ;  /* 0x7f8000000b030423 */ /* 0x000fe20000010000 */
[----:B------:R-:W-:-:S04]  /*19220*/  FSETP.GEU.AND P0, PT, R2, 1.175494350822287508e-38, PT ;  /* 0x008000000200780b */ /* 0x000fc80003f0e000 */
[----:B------:R-:W-:-:S05]  /*19230*/  FSEL R10, R10, R2, !P0 ;  /* 0x000000020a0a7208 */ /* 0x000fca0004000000 */
[----:B------:R-:W-:-:S05]  /*19240*/  VIADD R0, R10, 0xc0cafb0d ;  /* 0xc0cafb0d0a007836 */ /* 0x000fca0000000000 */
[----:B------:R-:W-:Y:S02]  /*19250*/  LOP3.LUT R0, R0, 0xff800000, RZ, 0xc0, !PT ;  /* 0xff80000000007812 */ /* 0x000fe400078ec0ff */
[----:B------:R-:W-:Y:S02]  /*19260*/  FSETP.NEU.AND P1, PT, R11, RZ, PT ;  /* 0x000000ff0b00720b */ /* 0x000fe40003f2d000 */
[----:B------:R-:W-:Y:S01]  /*19270*/  FSEL R11, RZ, -23, P0 ;  /* 0xc1b80000ff0b7808 */ /* 0x000fe20000000000 */
[----:B------:R-:W-:Y:S01]  /*19280*/  IMAD.IADD R12, R10, 0x1, -R0 ;  /* 0x000000010a0c7824 */ /* 0x000fe200078e0a00 */
[----:B------:R-:W-:Y:S01]  /*19290*/  I2FP.F32.S32 R0, R0 ;  /* 0x0000000000007245 */ /* 0x000fe20000201400 */
[----:B---3--:R-:W-:-:S04]  /*192a0*/  IMAD.MOV.U32 R173, RZ, RZ, R13 ;  /* 0x000000ffffad7224 */ /* 0x008fc800078e000d */
        /* <DEDUP_REMOVED lines=13> */
[C---:B------:R-:W-:Y:S01]  /*19380*/  FMUL R11, R0.reuse, R11 ;  /* 0x0000000b000b7220 */ /* 0x040fe20000400000 */
[----:B------:R0:W-:Y:S03]  /*19390*/  STL [R1+0x220], R3 ;  /* 0x0002200301007387 */ /* 0x0001e60000100800 */
[----:B------:R-:W-:-:S04]  /*193a0*/  FFMA.FTZ R0, R0, 1.4426950216293334961, R11 ;  /* 0x3fb8aa3b00007823 */ /* 0x000fc8000001000b */
[----:B0-----:R-:W-:Y:S01]  /*193b0*/  FADD R3, R13, R0 ;  /* 0x000000000d037221 */ /* 0x001fe20000000000 */
[----:B------:R-:W-:Y:S01]  /*193c0*/  @P0 IMAD.MOV.U32 R0, RZ, RZ, 0x7f800000 ;  /* 0x7f800000ff000424 */ /* 0x000fe200078e00ff */
[----:B------:R-:W-:-:S03]  /*193d0*/  FSETP.GEU.AND P4, PT, R9, 1.175494350822287508e-38, PT ;  /* 0x008000000900780b */ /* 0x000fc60003f8e000 */
[C---:B------:R-:W-:Y:S01]  /*193e0*/  @P0 FFMA.FTZ R3, R10.reuse, R0, +INF ;  /* 0x7f8000000a030423 */ /* 0x040fe20000010000 */
[----:B------:R-:W-:Y:S01]  /*193f0*/  FMUL R0, R9, 8388608 ;  /* 0x4b00000009007820 */ /* 0x000fe20000400000 */
[----:B------:R-:W-:-:S04]  /*19400*/  FSETP.NEU.AND P0, PT, R10, RZ, PT ;  /* 0x000000ff0a00720b */ /* 0x000fc80003f0d000 */
[----:B------:R-:W-:-:S05]  /*19410*/  FSEL R0, R0, R9, !P4 ;  /* 0x0000000900007208 */ /* 0x000fca0006000000 */
[----:B------:R-:W-:-:S05]  /*19420*/  VIADD R10, R0, 0xc0cafb0d ;  /* 0xc0cafb0d000a7836 */ /* 0x000fca0000000000 */
[----:B------:R-:W-:Y:S02]  /*19430*/  LOP3.LUT R10, R10, 0xff800000, RZ, 0xc0, !PT ;  /* 0xff8000000a0a7812 */ /* 0x000fe400078ec0ff */
[----:B------:R-:W-:-:S03]  /*19440*/  FSEL R11, RZ, -23, P4 ;  /* 0xc1b80000ff0b7808 */ /* 0x000fc60002000000 */
[----:B------:R-:W-:Y:S01]  /*19450*/  IMAD.IADD R12, R0, 0x1, -R10 ;  /* 0x00000001000c7824 */ /* 0x000fe200078e0a0a */
[----:B------:R-:W-:-:S05]  /*19460*/  I2FP.F32.S32 R10, R10 ;  /* 0x0000000a000a7245 */ /* 0x000fca0000201400 */
        /* <DEDUP_REMOVED lines=12> */
[C---:B------:R-:W-:Y:S01]  /*19530*/  FMUL R11, R10.reuse, R11 ;  /* 0x0000000b0a0b7220 */ /* 0x040fe20000400000 */
[----:B------:R0:W-:Y:S03]  /*19540*/  STL [R1+0x21c], R3 ;  /* 0x00021c0301007387 */ /* 0x0001e60000100800 */
[----:B------:R-:W-:-:S04]  /*19550*/  FFMA.FTZ R10, R10, 1.4426950216293334961, R11 ;  /* 0x3fb8aa3b0a0a7823 */ /* 0x000fc8000001000b */
[----:B0-----:R-:W-:Y:S01]  /*19560*/  FADD R3, R13, R10 ;  /* 0x0000000a0d037221 */ /* 0x001fe20000000000 */
[----:B------:R-:W-:-:S05]  /*19570*/  FMUL R10, R151, 0.25 ;  /* 0x3e800000970a7820 */ /* 0x000fca0000400000 */
[----:B------:R-:W-:Y:S01]  /*19580*/  FSEL R151, R10, R151, P3 ;  /* 0x000000970a977208 */ /* 0x000fe20001800000 */
        /* <DEDUP_REMOVED lines=122> */
[----:B------:R-:W-:Y:S01]  /*19d30*/  FMUL R10, R27, 0.25 ;  /* 0x3e8000001b0a7820 */ /* 0x000fe20000400000 */
[C---:B------:R-:W-:Y:S01]  /*19d40*/  FSETP.GEU.AND P4, PT, |R9|.reuse, 1.175494350822287508e-38, PT ;  /* 0x008000000900780b */ /* 0x040fe20003f8e200 */
[----:B------:R-:W-:-:S03]  /*19d50*/  @P3 FMUL R9, R9, 0.25 ;  /* 0x3e80000009093820 */ /* 0x000fc60000400000 */
[----:B------:R-:W-:Y:S01]  /*19d60*/  FSEL R27, R10, R27, P3 ;  /* 0x0000001b0a1b7208 */ /* 0x000fe20001800000 */
[----:B------:R-:W-:Y:S01]  /*19d70*/  FMUL R10, R24, 0.25 ;  /* 0x3e800000180a7820 */ /* 0x000fe20000400000 */
[----:B------:R-:W-:-:S04]  /*19d80*/  FSETP.GT.AND P3, PT, |R2|, 8.50705917302346158658e+37, PT ;  /* 0x7e8000000200780b */ /* 0x000fc80003f64200 */
        /* <DEDUP_REMOVED lines=26> */
[----:B------:R-:W-:-:S04]  /*19f30*/  @!P4 FMUL R9, R9, 16777216 ;  /* 0x4b8000000909c820 */ /* 0x000fc80000400000 */
[----:B------:R-:W-:Y:S01]  /*19f40*/  FSEL R125, R10, R125, P3 ;  /* 0x0000007d0a7d7208 */ /* 0x000fe20001800000 */
[----:B------:R-:W-:Y:S01]  /*19f50*/  FMUL R10, R124, 0.25 ;  /* 0x3e8000007c0a7820 */ /* 0x000fe20000400000 */
[----:B------:R-:W0:Y:S04]  /*19f60*/  MUFU.RCP R9, R9 ;  /* 0x0000000900097308 */ /* 0x000e280000001000 */
[----:B------:R-:W-:Y:S01]  /*19f70*/  FSEL R124, R10, R124, P3 ;  /* 0x0000007c0a7c7208 */ /* 0x000fe20001800000 */
[----:B------:R-:W-:-:S05]  /*19f80*/  FMUL R10, R121, 0.25 ;  /* 0x3e800000790a7820 */ /* 0x000fca0000400000 */
[----:B------:R-:W-:Y:S01]  /*19f90*/  FSEL R121, R10, R121, P3 ;  /* 0x000000790a797208 */ /* 0x000fe20001800000 */
[----:B------:R-:W-:Y:S01]  /*19fa0*/  FMUL R10, R120, 0.25 ;  /* 0x3e800000780a7820 */ /* 0x000fe20000400000 */
[----:B------:R-:W-:-:S04]  /*19fb0*/  @!P4 FMUL R147, R147, 16777216 ;  /* 0x4b8000009393c820 */ /* 0x000fc80000400000 */
[----:B------:R-:W-:Y:S01]  /*19fc0*/  FSEL R120, R10, R120, P3 ;  /* 0x000000780a787208 */ /* 0x000fe20001800000 */
[----:B------:R-:W-:Y:S01]  /*19fd0*/  FMUL R10, R117, 0.25 ;  /* 0x3e800000750a7820 */ /* 0x000fe20000400000 */
[----:B------:R1:W-:Y:S01]  /*19fe0*/  STL [R1+0x218], R3 ;  /* 0x0002180301007387 */ /* 0x0003e20000100800 */
[----:B------:R-:W-:Y:S01]  /*19ff0*/  @!P4 FMUL R146, R146, 16777216 ;  /* 0x4b8000009292c820 */ /* 0x000fe20000400000 */
[----:B------:R-:W-:Y:S01]  /*1a000*/  @!P4 FMUL R139, R139, 16777216 ;  /* 0x4b8000008b8bc820 */ /* 0x000fe20000400000 */
[----:B------:R-:W-:Y:S01]  /*1a010*/  @!P4 FMUL R138, R138, 16777216 ;  /* 0x4b8000008a8ac820 */ /* 0x000fe20000400000 */
[----:B------:R-:W-:Y:S01]  /*1a020*/  FSEL R117, R10, R117, P3 ;  /* 0x000000750a757208 */ /* 0x000fe20001800000 */
[----:B------:R-:W-:Y:S01]  /*1a030*/  @!P4 FMUL R131, R131, 16777216 ;  /* 0x4b8000008383c820 */ /* 0x000fe20000400000 */
[----:B------:R-:W-:Y:S01]  /*1a040*/  FMUL R10, R116, 0.25 ;  /* 0x3e800000740a7820 */ /* 0x000fe20000400000 */
[C---:B0-----:R-:W-:Y:S01]  /*1a050*/  FMUL R4, R9.reuse, R146 ;  /* 0x0000009209047220 */ /* 0x041fe20000400000 */
[C---:B-1----:R-:W-:Y:S01]  /*1a060*/  FMUL R3, R9.reuse, R147 ;  /* 0x0000009309037220 */ /* 0x042fe20000400000 */
[C---:B------:R-:W-:Y:S01]  /*1a070*/  FMUL R7, R9.reuse, R139 ;  /* 0x0000008b09077220 */ /* 0x040fe20000400000 */
[----:B------:R-:W-:Y:S01]  /*1a080*/  FMUL R8, R9, R138 ;  /* 0x0000008a09087220 */ /* 0x000fe20000400000 */
[----:B------:R-:W-:-:S02]  /*1a090*/  FSEL R116, R10, R116, P3 ;  /* 0x000000740a747208 */ /* 0x000fc40001800000 */
[----:B------:R0:W-:Y:S01]  /*1a0a0*/  STL [R1+0xaac], R3 ;  /* 0x000aac0301007387 */ /* 0x0001e20000100800 */
[----:B------:R-:W-:Y:S01]  /*1a0b0*/  @!P4 FMUL R130, R130, 16777216 ;  /* 0x4b8000008282c820 */ /* 0x000fe20000400000 */
[----:B------:R-:W-:Y:S02]  /*1a0c0*/  FMUL R10, R113, 0.25 ;  /* 0x3e800000710a7820 */ /* 0x000fe40000400000 */
[----:B------:R1:W-:Y:S01]  /*1a0d0*/  STL [R1+0xab0], R4 ;  /* 0x000ab00401007387 */ /* 0x0003e20000100800 */
[----:B------:R-:W-:Y:S01]  /*1a0e0*/  @!P4 FMUL R123, R123, 16777216 ;  /* 0x4b8000007b7bc820 */ /* 0x000fe20000400000 */
[----:B0-----:R-:W-:Y:S02]  /*1a0f0*/  FMUL R3, R9, R131 ;  /* 0x0000008309037220 */ /* 0x001fe40000400000 */
[----:B------:R0:W-:Y:S01]  /*1a100*/  STL [R1+0xab4], R7 ;  /* 0x000ab40701007387 */ /* 0x0001e20000100800 */
[----:B------:R-:W-:-:S03]  /*1a110*/  @!P4 FMUL R122, R122, 16777216 ;  /* 0x4b8000007a7ac820 */ /* 0x000fc60000400000 */
[----:B------:R-:W-:Y:S01]  /*1a120*/  STL [R1+0xab8], R8 ;  /* 0x000ab80801007387 */ /* 0x000fe20000100800 */
[----:B------:R-:W-:Y:S01]  /*1a130*/  @!P4 FMUL R115, R115, 16777216 ;  /* 0x4b8000007373c820 */ /* 0x000fe20000400000 */
[----:B------:R-:W-:Y:S02]  /*1a140*/  FSEL R113, R10, R113, P3 ;  /* 0x000000710a717208 */ /* 0x000fe40001800000 */
[----:B------:R2:W-:Y:S01]  /*1a150*/  STL [R1+0x214], R3 ;  /* 0x0002140301007387 */ /* 0x0005e20000100800 */
[----:B------:R-:W-:Y:S01]  /*1a160*/  @!P4 FMUL R114, R114, 16777216 ;  /* 0x4b8000007272c820 */ /* 0x000fe20000400000 */
[----:B------:R-:W-:Y:S01]  /*1a170*/  FMUL R10, R112, 0.25 ;  /* 0x3e800000700a7820 */ /* 0x000fe20000400000 */
[C---:B-1----:R-:W-:Y:S01]  /*1a180*/  FMUL R4, R9.reuse, R123 ;  /* 0x0000007b09047220 */ /* 0x042fe20000400000 */
[C---:B0-----:R-:W-:Y:S01]  /*1a190*/  FMUL R7, R9.reuse, R122 ;  /* 0x0000007a09077220 */ /* 0x041fe20000400000 */
[C---:B--2---:R-:W-:Y:S01]  /*1a1a0*/  FMUL R3, R9.reuse, R130 ;  /* 0x0000008209037220 */ /* 0x044fe20000400000 */
[----:B------:R-:W-:Y:S01]  /*1a1b0*/  FMUL R8, R9, R115 ;  /* 0x0000007309087220 */ /* 0x000fe20000400000 */
[----:B------:R-:W-:-:S03]  /*1a1c0*/  FSEL R112, R10, R112, P3 ;  /* 0x000000700a707208 */ /* 0x000fc60001800000 */
[----:B------:R0:W-:Y:S01]  /*1a1d0*/  STL [R1+0xabc], R3 ;  /* 0x000abc0301007387 */ /* 0x0001e20000100800 */
[----:B------:R-:W-:Y:S01]  /*1a1e0*/  @!P4 FMUL R107, R107, 16777216 ;  /* 0x4b8000006b6bc820 */ /* 0x000fe20000400000 */
[----:B------:R-:W-:Y:S02]  /*1a1f0*/  FMUL R10, R109, 0.25 ;  /* 0x3e8000006d0a7820 */ /* 0x000fe40000400000 */
[----:B------:R-:W-:Y:S01]  /*1a200*/  STL [R1+0xac0], R4 ;  /* 0x000ac00401007387 */ /* 0x000fe20000100800 */
[----:B0-----:R-:W-:-:S03]  /*1a210*/  FMUL R3, R9, R114 ;  /* 0x0000007209037220 */ /* 0x001fc60000400000 */
[----:B------:R-:W-:Y:S01]  /*1a220*/  STL [R1+0xac4], R7 ;  /* 0x000ac40701007387 */ /* 0x000fe20000100800 */
[----:B------:R-:W-:-:S03]  /*1a230*/  FSEL R109, R10, R109, P3 ;  /* 0x0000006d0a6d7208 */ /* 0x000fc60001800000 */
[----:B------:R-:W-:Y:S01]  /*1a240*/  STL [R1+0xac8], R8 ;  /* 0x000ac80801007387 */ /* 0x000fe20000100800 */
[----:B------:R-:W-:-:S03]  /*1a250*/  @!P4 FMUL R91, R91, 16777216 ;  /* 0x4b8000005b5bc820 */ /* 0x000fc60000400000 */
[----:B------:R0:W-:Y:S01]  /*1a260*/  STL [R1+0x204], R3 ;  /* 0x0002040301007387 */ /* 0x0001e20000100800 */
[----:B------:R-:W-:Y:S01]  /*1a270*/  FMUL R10, R108, 0.25 ;  /* 0x3e8000006c0a7820 */ /* 0x000fe20000400000 */
[----:B0-----:R-:W-:-:S04]  /*1a280*/  FMUL R3, R9, R107 ;  /* 0x0000006b09037220 */ /* 0x001fc80000400000 */
[----:B------:R-:W-:Y:S01]  /*1a290*/  FSEL R108, R10, R108, P3 ;  /* 0x0000006c0a6c7208 */ /* 0x000fe20001800000 */
[----:B------:R-:W-:Y:S01]  /*1a2a0*/  FMUL R10, R105, 0.25 ;  /* 0x3e800000690a7820 */ /* 0x000fe20000400000 */
[----:B------:R0:W-:Y:S01]  /*1a2b0*/  STL [R1+0xacc], R3 ;  /* 0x000acc0301007387 */ /* 0x0001e20000100800 */
[----:B------:R-:W-:Y:S01]  /*1a2c0*/  @!P4 FMUL R126, R126, 16777216 ;  /* 0x4b8000007e7ec820 */ /* 0x000fe20000400000 */
[----:B------:R-:W-:Y:S02]  /*1a2d0*/  @!P4 FMUL R127, R127, 16777216 ;  /* 0x4b8000007f7fc820 */ /* 0x000fe40000400000 */
[----:B------:R-:W-:Y:S01]  /*1a2e0*/  FSEL R105, R10, R105, P3 ;  /* 0x000000690a697208 */ /* 0x000fe20001800000 */
[----:B0-----:R-:W-:Y:S01]  /*1a2f0*/  FMUL R3, R9, R91 ;  /* 0x0000005b09037220 */ /* 0x001fe20000400000 */
[----:B------:R-:W-:-:S04]  /*1a300*/  FMUL R10, R104, 0.25 ;  /* 0x3e800000680a7820 */ /* 0x000fc80000400000 */
[----:B------:R0:W-:Y:S04]  /*1a310*/  STL [R1+0x200], R3 ;  /* 0x0002000301007387 */ /* 0x0001e80000100800 */
[----:B------:R-:W2:Y:S04]  /*1a320*/  LDL.LU R122, [R1+0x10c] ;  /* 0x00010c00017a7983 */ /* 0x000ea80000300800 */
[----:B------:R-:W3:Y:S01]  /*1a330*/  LDL.LU R123, [R1+0x108] ;  /* 0x00010800017b7983 */ /* 0x000ee20000300800 */
[C---:B------:R-:W-:Y:S01]  /*1a340*/  FMUL R242, R9.reuse, R126 ;  /* 0x0000007e09f27220 */ /* 0x040fe20000400000 */
[----:B------:R-:W-:Y:S01]  /*1a350*/  FMUL R243, R9, R127 ;  /* 0x0000007f09f37220 */ /* 0x000fe20000400000 */
[----:B------:R-:W-:Y:S01]  /*1a360*/  FSEL R104, R10, R104, P3 ;  /* 0x000000680a687208 */ /* 0x000fe20001800000 */
[----:B------:R-:W4:Y:S01]  /*1a370*/  LDL.LU R126, [R1+0xfc] ;  /* 0x0000fc00017e7983 */ /* 0x000f220000300800 */
[----:B------:R-:W-:-:S03]  /*1a380*/  FMUL R10, R101, 0.25 ;  /* 0x3e800000650a7820 */ /* 0x000fc60000400000 */
[----:B------:R-:W5:Y:S01]  /*1a390*/  LDL.LU R127, [R1+0xf8] ;  /* 0x0000f800017f7983 */ /* 0x000f620000300800 */
[----:B------:R-:W-:Y:S01]  /*1a3a0*/  @!P4 FMUL R134, R134, 16777216 ;  /* 0x4b8000008686c820 */ /* 0x000fe20000400000 */
[----:B------:R-:W-:Y:S01]  /*1a3b0*/  @!P4 FMUL R135, R135, 16777216 ;  /* 0x4b8000008787c820 */ /* 0x000fe20000400000 */
[----:B------:R-:W-:Y:S01]  /*1a3c0*/  FSEL R101, R10, R101, P3 ;  /* 0x000000650a657208 */ /* 0x000fe20001800000 */
[----:B------:R-:W2:Y:S01]  /*1a3d0*/  LDL.LU R130, [R1+0xec] ;  /* 0x0000ec0001827983 */ /* 0x000ea20000300800 */
[----:B------:R-:W-:-:S03]  /*1a3e0*/  FMUL R10, R100, 0.25 ;  /* 0x3e800000640a7820 */ /* 0x000fc60000400000 */
[----:B------:R-:W4:Y:S01]  /*1a3f0*/  LDL.LU R131, [R1+0xe8] ;  /* 0x0000e80001837983 */ /* 0x000f220000300800 */
[C---:B------:R-:W-:Y:S01]  /*1a400*/  FMUL R244, R9.reuse, R134 ;  /* 0x0000008609f47220 */ /* 0x040fe20000400000 */
[----:B------:R-:W-:Y:S01]  /*1a410*/  FMUL R245, R9, R135 ;  /* 0x0000008709f57220 */ /* 0x000fe20000400000 */
[----:B------:R-:W-:Y:S01]  /*1a420*/  FSEL R100, R10, R100, P3 ;  /* 0x000000640a647208 */ /* 0x000fe20001800000 */
[----:B------:R-:W2:Y:S01]  /*1a430*/  LDL.LU R134, [R1+0xdc] ;  /* 0x0000dc0001867983 */ /* 0x000ea20000300800 */
[----:B------:R-:W-:-:S03]  /*1a440*/  FMUL R10, R97, 0.25 ;  /* 0x3e800000610a7820 */ /* 0x000fc60000400000 */
[----:B------:R-:W2:Y:S01]  /*1a450*/  LDL.LU R135, [R1+0xd8] ;  /* 0x0000d80001877983 */ /* 0x000ea20000300800 */
[----:B------:R-:W-:Y:S01]  /*1a460*/  @!P4 FMUL R142, R142, 16777216 ;  /* 0x4b8000008e8ec820 */ /* 0x000fe20000400000 */
[----:B------:R-:W-:Y:S01]  /*1a470*/  @!P4 FMUL R143, R143, 16777216 ;  /* 0x4b8000008f8fc820 */ /* 0x000fe20000400000 */
[----:B------:R-:W-:Y:S01]  /*1a480*/  FSEL R97, R10, R97, P3 ;  /* 0x000000610a617208 */ /* 0x000fe20001800000 */
[----:B------:R-:W2:Y:S01]  /*1a490*/  LDL.LU R138, [R1+0xcc] ;  /* 0x0000cc00018a7983 */ /* 0x000ea20000300800 */
[----:B------:R-:W-:-:S03]  /*1a4a0*/  FMUL R10, R96, 0.25 ;  /* 0x3e800000600a7820 */ /* 0x000fc60000400000 */
[----:B------:R-:W2:Y:S01]  /*1a4b0*/  LDL.LU R139, [R1+0xc8] ;  /* 0x0000c800018b7983 */ /* 0x000ea20000300800 */
        /* <DEDUP_REMOVED lines=12> */
[----:B------:R-:W-:Y:S01]  /*1a580*/  FMUL R250, R9, R150 ;  /* 0x0000009609fa7220 */ /* 0x000fe20000400000 */
[----:B------:R-:W-:Y:S01]  /*1a590*/  @!P4 FMUL R119, R119, 16777216 ;  /* 0x4b8000007777c820 */ /* 0x000fe20000400000 */
[----:B------:R-:W-:Y:S01]  /*1a5a0*/  FMUL R251, R9, R151 ;  /* 0x0000009709fb7220 */ /* 0x000fe20000400000 */
[----:B------:R-:W2:Y:S01]  /*1a5b0*/  LDL.LU R150, [R1+0x9c] ;  /* 0x00009c0001967983 */ /* 0x000ea20000300800 */
[----:B------:R-:W-:Y:S01]  /*1a5c0*/  FSEL R92, R10, R92, P3 ;  /* 0x0000005c0a5c7208 */ /* 0x000fe20001800000 */
[----:B------:R-:W-:Y:S02]  /*1a5d0*/  FMUL R10, R89, 0.25 ;  /* 0x3e800000590a7820 */ /* 0x000fe40000400000 */
[----:B------:R-:W2:Y:S01]  /*1a5e0*/  LDL.LU R233, [R1+0x17c] ;  /* 0x00017c0001e97983 */ /* 0x000ea20000300800 */
[----:B------:R-:W-:-:S03]  /*1a5f0*/  FMUL R239, R9, R119 ;  /* 0x0000007709ef7220 */ /* 0x000fc60000400000 */
[----:B------:R-:W2:Y:S01]  /*1a600*/  LDL.LU R151, [R1+0x98] ;  /* 0x0000980001977983 */ /* 0x000ea20000300800 */
[----:B------:R-:W-:Y:S01]  /*1a610*/  @!P4 FMUL R118, R118, 16777216 ;  /* 0x4b8000007676c820 */ /* 0x000fe20000400000 */
[----:B------:R-:W-:Y:S02]  /*1a620*/  IMAD.MOV.U32 R119, RZ, RZ, R152 ;  /* 0x000000ffff777224 */ /* 0x000fe400078e0098 */
[----:B------:R-:W-:Y:S01]  /*1a630*/  @!P4 FMUL R111, R111, 16777216 ;  /* 0x4b8000006f6fc820 */ /* 0x000fe20000400000 */
[----:B------:R-:W-:Y:S01]  /*1a640*/  IMAD.MOV.U32 R115, RZ, RZ, R154 ;  /* 0x000000ffff737224 */ /* 0x000fe200078e009a */
[----:B------:R-:W2:Y:S01]  /*1a650*/  LDL.LU R152, [R1+0x8c] ;  /* 0x00008c0001987983 */ /* 0x000ea20000300800 */
[----:B------:R-:W-:Y:S01]  /*1a660*/  FSEL R89, R10, R89, P3 ;  /* 0x000000590a597208 */ /* 0x000fe20001800000 */
[----:B------:R-:W-:Y:S02]  /*1a670*/  FMUL R10, R88, 0.25 ;  /* 0x3e800000580a7820 */ /* 0x000fe40000400000 */
[----:B------:R-:W2:Y:S01]  /*1a680*/  LDL.LU R154, [R1+0x88] ;  /* 0x00008800019a7983 */ /* 0x000ea20000300800 */
[C---:B------:R-:W-:Y:S01]  /*1a690*/  FMUL R238, R9.reuse, R118 ;  /* 0x0000007609ee7220 */ /* 0x040fe20000400000 */
[----:B------:R-:W-:Y:S01]  /*1a6a0*/  FMUL R237, R9, R111 ;  /* 0x0000006f09ed7220 */ /* 0x000fe20000400000 */
[----:B------:R-:W-:-:S02]  /*1a6b0*/  IMAD.MOV.U32 R118, RZ, RZ, R153 ;  /* 0x000000ffff767224 */ /* 0x000fc400078e0099 */
[----:B------:R-:W-:Y:S01]  /*1a6c0*/  IMAD.MOV.U32 R111, RZ, RZ, R156 ;  /* 0x000000ffff6f7224 */ /* 0x000fe200078e009c */
[----:B------:R-:W2:Y:S01]  /*1a6d0*/  LDL.LU R153, [R1+0x7c] ;  /* 0x00007c0001997983 */ /* 0x000ea20000300800 */
[----:B------:R-:W-:Y:S01]  /*1a6e0*/  IMAD.MOV.U32 R114, RZ, RZ, R155 ;  /* 0x000000ffff727224 */ /* 0x000fe200078e009b */
[----:B------:R-:W-:Y:S02]  /*1a6f0*/  FSEL R88, R10, R88, P3 ;  /* 0x000000580a587208 */ /* 0x000fe40001800000 */
[----:B------:R-:W2:Y:S01]  /*1a700*/  LDL.LU R156, [R1+0x78] ;  /* 0x00007800019c7983 */ /* 0x000ea20000300800 */
[----:B------:R-:W-:-:S03]  /*1a710*/  FMUL R10, R85, 0.25 ;  /* 0x3e800000550a7820 */ /* 0x000fc60000400000 */
[----:B------:R-:W2:Y:S01]  /*1a720*/  LDL.LU R155, [R1+0x6c] ;  /* 0x00006c00019b7983 */ /* 0x000ea20000300800 */
[----:B------:R-:W-:Y:S01]  /*1a730*/  @!P4 FMUL R110, R110, 16777216 ;  /* 0x4b8000006e6ec820 */ /* 0x000fe20000400000 */
[----:B------:R-:W-:Y:S01]  /*1a740*/  @!P4 FMUL R103, R103, 16777216 ;  /* 0x4b8000006767c820 */ /* 0x000fe20000400000 */
[----:B------:R-:W-:Y:S02]  /*1a750*/  IMAD.MOV.U32 R107, RZ, RZ, R158 ;  /* 0x000000ffff6b7224 */ /* 0x000fe400078e009e */
[----:B------:R-:W-:Y:S01]  /*1a760*/  @!P4 FMUL R106, R106, 16777216 ;  /* 0x4b8000006a6ac820 */ /* 0x000fe20000400000 */
[----:B------:R-:W2:Y:S01]  /*1a770*/  LDL.LU R158, [R1+0x68] ;  /* 0x00006800019e7983 */ /* 0x000ea20000300800 */
[----:B------:R-:W-:Y:S01]  /*1a780*/  FSEL R85, R10, R85, P3 ;  /* 0x000000550a557208 */ /* 0x000fe20001800000 */
[----:B------:R-:W-:Y:S01]  /*1a790*/  FMUL R10, R84, 0.25 ;  /* 0x3e800000540a7820 */ /* 0x000fe20000400000 */
[C---:B------:R-:W-:Y:S01]  /*1a7a0*/  FMUL R236, R9.reuse, R110 ;  /* 0x0000006e09ec7220 */ /* 0x040fe20000400000 */
[----:B------:R-:W-:Y:S01]  /*1a7b0*/  FMUL R235, R9, R103 ;  /* 0x0000006709eb7220 */ /* 0x000fe20000400000 */
[----:B------:R-:W-:-:S02]  /*1a7c0*/  IMAD.MOV.U32 R110, RZ, RZ, R157 ;  /* 0x000000ffff6e7224 */ /* 0x000fc400078e009d */
[----:B------:R-:W-:Y:S01]  /*1a7d0*/  FMUL R4, R9, R106 ;  /* 0x0000006a09047220 */ /* 0x000fe20000400000 */
[----:B------:R-:W-:Y:S01]  /*1a7e0*/  IMAD.MOV.U32 R103, RZ, RZ, R160 ;  /* 0x000000ffff677224 */ /* 0x000fe200078e00a0 */
[----:B------:R-:W2:Y:S01]  /*1a7f0*/  LDL.LU R157, [R1+0x5c] ;  /* 0x00005c00019d7983 */ /* 0x000ea20000300800 */
[----:B------:R-:W-:Y:S02]  /*1a800*/  IMAD.MOV.U32 R106, RZ, RZ, R159 ;  /* 0x000000ffff6a7224 */ /* 0x000fe400078e009f */
[----:B------:R-:W-:Y:S01]  /*1a810*/  @!P4 FMUL R99, R99, 16777216 ;  /* 0x4b8000006363c820 */ /* 0x000fe20000400000 */
[----:B------:R-:W-:Y:S01]  /*1a820*/  FSEL R84, R10, R84, P3 ;  /* 0x000000540a547208 */ /* 0x000fe20001800000 */
[----:B------:R-:W2:Y:S01]  /*1a830*/  LDL.LU R160, [R1+0x58] ;  /* 0x0000580001a07983 */ /* 0x000ea20000300800 */
[----:B------:R-:W-:-:S03]  /*1a840*/  FMUL R10, R81, 0.25 ;  /* 0x3e800000510a7820 */ /* 0x000fc60000400000 */
[----:B------:R-:W2:Y:S01]  /*1a850*/  LDL.LU R159, [R1+0x4c] ;  /* 0x00004c00019f7983 */ /* 0x000ea20000300800 */
[----:B------:R-:W-:Y:S01]  /*1a860*/  @!P4 FMUL R102, R102, 16777216 ;  /* 0x4b8000006666c820 */ /* 0x000fe20000400000 */
[C---:B------:R-:W-:Y:S01]  /*1a870*/  FMUL R7, R9.reuse, R99 ;  /* 0x0000006309077220 */ /* 0x040fe20000400000 */
[----:B------:R-:W-:Y:S02]  /*1a880*/  IMAD.MOV.U32 R99, RZ, RZ, R162 ;  /* 0x000000ffff637224 */ /* 0x000fe400078e00a2 */
[----:B------:R-:W-:Y:S01]  /*1a890*/  @!P4 FMUL R98, R98, 16777216 ;  /* 0x4b8000006262c820 */ /* 0x000fe20000400000 */
[----:B------:R-:W2:Y:S01]  /*1a8a0*/  LDL.LU R162, [R1+0x48] ;  /* 0x0000480001a27983 */ /* 0x000ea20000300800 */
[----:B------:R-:W-:Y:S01]  /*1a8b0*/  FSEL R81, R10, R81, P3 ;  /* 0x000000510a517208 */ /* 0x000fe20001800000 */
[----:B------:R-:W-:Y:S01]  /*1a8c0*/  FMUL R10, R80, 0.25 ;  /* 0x3e800000500a7820 */ /* 0x000fe20000400000 */
[----:B------:R-:W-:Y:S01]  /*1a8d0*/  FMUL R234, R9, R102 ;  /* 0x0000006609ea7220 */ /* 0x000fe20000400000 */
[----:B------:R-:W-:-:S02]  /*1a8e0*/  IMAD.MOV.U32 R102, RZ, RZ, R161 ;  /* 0x000000ffff667224 */ /* 0x000fc400078e00a1 */
[----:B------:R-:W-:Y:S01]  /*1a8f0*/  FMUL R8, R9, R98 ;  /* 0x0000006209087220 */ /* 0x000fe20000400000 */
[----:B------:R-:W-:Y:S01]  /*1a900*/  IMAD.MOV.U32 R91, RZ, RZ, R164 ;  /* 0x000000ffff5b7224 */ /* 0x000fe200078e00a4 */
[----:B------:R-:W2:Y:S01]  /*1a910*/  LDL.LU R161, [R1+0x3c] ;  /* 0x00003c0001a17983 */ /* 0x000ea20000300800 */
[----:B------:R-:W-:Y:S01]  /*1a920*/  IMAD.MOV.U32 R98, RZ, RZ, R163 ;  /* 0x000000ffff627224 */ /* 0x000fe200078e00a3 */
[----:B------:R-:W-:Y:S02]  /*1a930*/  FSEL R80, R10, R80, P3 ;  /* 0x000000500a507208 */ /* 0x000fe40001800000 */
[----:B------:R-:W2:Y:S01]  /*1a940*/  LDL.LU R164, [R1+0x38] ;  /* 0x0000380001a47983 */ /* 0x000ea20000300800 */
[----:B------:R-:W-:-:S03]  /*1a950*/  FMUL R10, R77, 0.25 ;  /* 0x3e8000004d0a7820 */ /* 0x000fc60000400000 */
[----:B------:R-:W2:Y:S01]  /*1a960*/  LDL.LU R163, [R1+0x2c] ;  /* 0x00002c0001a37983 */ /* 0x000ea20000300800 */
[----:B------:R-:W-:Y:S01]  /*1a970*/  IMAD.MOV.U32 R14, RZ, RZ, R166 ;  /* 0x000000ffff0e7224 */ /* 0x000fe200078e00a6 */
[----:B------:R-:W-:Y:S01]  /*1a980*/  FSEL R77, R10, R77, P3 ;  /* 0x0000004d0a4d7208 */ /* 0x000fe20001800000 */
[----:B------:R-:W-:Y:S01]  /*1a990*/  FMUL R10, R76, 0.25 ;  /* 0x3e8000004c0a7820 */ /* 0x000fe20000400000 */
[----:B------:R-:W2:Y:S01]  /*1a9a0*/  LDL.LU R166, [R1+0x28] ;  /* 0x0000280001a67983 */ /* 0x000ea20000300800 */
[----:B------:R-:W-:Y:S02]  /*1a9b0*/  IMAD.MOV.U32 R18, RZ, RZ, R165 ;  /* 0x000000ffff127224 */ /* 0x000fe400078e00a5 */
[----:B------:R-:W-:Y:S01]  /*1a9c0*/  IMAD.MOV.U32 R240, RZ, RZ, R168 ;  /* 0x000000fffff07224 */ /* 0x000fe200078e00a8 */
[----:B------:R-:W2:Y:S01]  /*1a9d0*/  LDL.LU R165, [R1+0x1c] ;  /* 0x00001c0001a57983 */ /* 0x000ea20000300800 */
[----:B------:R-:W-:Y:S01]  /*1a9e0*/  IMAD.MOV.U32 R12, RZ, RZ, R167 ;  /* 0x000000ffff0c7224 */ /* 0x000fe200078e00a7 */
[----:B------:R-:W-:-:S02]  /*1a9f0*/  FSEL R76, R10, R76, P3 ;  /* 0x0000004c0a4c7208 */ /* 0x000fc40001800000 */
[----:B------:R-:W2:Y:S01]  /*1aa00*/  LDL.LU R168, [R1+0x18] ;  /* 0x0000180001a87983 */ /* 0x000ea20000300800 */
[----:B------:R-:W-:-:S03]  /*1aa10*/  FMUL R10, R73, 0.25 ;  /* 0x3e800000490a7820 */ /* 0x000fc60000400000 */
[----:B------:R-:W2:Y:S02]  /*1aa20*/  LDL.LU R167, [R1+0xc] ;  /* 0x00000c0001a77983 */ /* 0x000ea40000300800 */
[----:B------:R-:W-:Y:S01]  /*1aa30*/  FSEL R73, R10, R73, P3 ;  /* 0x000000490a497208 */ /* 0x000fe20001800000 */
[----:B------:R-:W-:Y:S01]  /*1aa40*/  FMUL R10, R72, 0.25 ;  /* 0x3e800000480a7820 */ /* 0x000fe20000400000 */
[----:B------:R-:W-:Y:S01]  /*1aa50*/  @!P4 FMUL R26, R26, 16777216 ;  /* 0x4b8000001a1ac820 */ /* 0x000fe20000400000 */
[----:B------:R-:W-:Y:S01]  /*1aa60*/  @!P4 FMUL R95, R95, 16777216 ;  /* 0x4b8000005f5fc820 */ /* 0x000fe20000400000 */
[----:B------:R-:W-:Y:S01]  /*1aa70*/  @!P4 FMUL R94, R94, 16777216 ;  /* 0x4b8000005e5ec820 */ /* 0x000fe20000400000 */
[----:B------:R-:W-:Y:S01]  /*1aa80*/  @!P4 FMUL R90, R90, 16777216 ;  /* 0x4b8000005a5ac820 */ /* 0x000fe20000400000 */
        /* <DEDUP_REMOVED lines=47> */
[----:B------:R-:W-:Y:S01]  /*1ad80*/  FMUL R11, R12, 0.25 ;  /* 0x3e8000000c0b7820 */ /* 0x000fe20000400000 */
[----:B------:R-:W-:Y:S01]  /*1ad90*/  FSEL R56, R10, R56, P3 ;  /* 0x000000380a387208 */ /* 0x000fe20001800000 */
[----:B------:R-:W-:Y:S01]  /*1ada0*/  FMUL R10, R53, 0.25 ;  /* 0x3e800000350a7820 */ /* 0x000fe20000400000 */
[----:B------:R-:W2:Y:S04]  /*1adb0*/  LDL.LU R217, [R1+0x1f0] ;  /* 0x0001f00001d97983 */ /* 0x000ea80000300800 */
[----:B------:R-:W-:Y:S01]  /*1adc0*/  FSEL R53, R10, R53, P3 ;  /* 0x000000350a357208 */ /* 0x000fe20001800000 */
[----:B------:R-:W-:Y:S01]  /*1add0*/  FMUL R10, R52, 0.25 ;  /* 0x3e800000340a7820 */ /* 0x000fe20000400000 */
[----:B------:R-:W-:Y:S01]  /*1ade0*/  FSETP.GEU.AND P4, PT, |R2|, 1.175494350822287508e-38, PT ;  /* 0x008000000200780b */ /* 0x000fe20003f8e200 */
[----:B------:R-:W2:Y:S03]  /*1adf0*/  LDL.LU R216, [R1+0x1e4] ;  /* 0x0001e40001d87983 */ /* 0x000ea60000300800 */
[----:B------:R-:W-:Y:S01]  /*1ae00*/  FSEL R52, R10, R52, P3 ;  /* 0x000000340a347208 */ /* 0x000fe20001800000 */
[----:B------:R-:W-:Y:S01]  /*1ae10*/  FMUL R10, R49, 0.25 ;  /* 0x3e800000310a7820 */ /* 0x000fe20000400000 */
[----:B------:R-:W-:Y:S01]  /*1ae20*/  @P3 FMUL R2, R2, 0.25 ;  /* 0x3e80000002023820 */ /* 0x000fe20000400000 */
[----:B------:R-:W2:Y:S03]  /*1ae30*/  LDL.LU R232, [R1+0x1e0] ;  /* 0x0001e00001e87983 */ /* 0x000ea60000300800 */
[----:B------:R-:W-:Y:S01]  /*1ae40*/  FSEL R49, R10, R49, P3 ;  /* 0x000000310a317208 */ /* 0x000fe20001800000 */
[----:B------:R-:W-:Y:S01]  /*1ae50*/  FMUL R10, R48, 0.25 ;  /* 0x3e800000300a7820 */ /* 0x000fe20000400000 */
[----:B------:R-:W-:Y:S01]  /*1ae60*/  IMAD.MOV.U32 R246, RZ, RZ, R170 ;  /* 0x000000fffff67224 */ /* 0x000fe200078e00aa */
[----:B------:R-:W2:Y:S03]  /*1ae70*/  LDL.LU R229, [R1+0x1d4] ;  /* 0x0001d40001e57983 */ /* 0x000ea60000300800 */
[----:B------:R-:W-:Y:S01]  /*1ae80*/  FSEL R48, R10, R48, P3 ;  /* 0x000000300a307208 */ /* 0x000fe20001800000 */
[----:B------:R-:W-:Y:S01]  /*1ae90*/  FMUL R10, R45, 0.25 ;  /* 0x3e8000002d0a7820 */ /* 0x000fe20000400000 */
[----:B------:R-:W-:Y:S01]  /*1aea0*/  IMAD.MOV.U32 R241, RZ, RZ, R169 ;  /* 0x000000fffff17224 */ /* 0x000fe200078e00a9 */
[----:B------:R-:W2:Y:S03]  /*1aeb0*/  LDL.LU R170, [R1+0x1d0] ;  /* 0x0001d00001aa7983 */ /* 0x000ea60000300800 */
[----:B------:R-:W-:Y:S01]  /*1aec0*/  FSEL R45, R10, R45, P3 ;  /* 0x0000002d0a2d7208 */ /* 0x000fe20001800000 */
[----:B------:R-:W-:Y:S01]  /*1aed0*/  FMUL R10, R44, 0.25 ;  /* 0x3e8000002c0a7820 */ /* 0x000fe20000400000 */
[----:B------:R-:W2:Y:S04]  /*1aee0*/  LDL.LU R169, [R1+0x1c4] ;  /* 0x0001c40001a97983 */ /* 0x000ea80000300800 */
        /* <DEDUP_REMOVED lines=18> */
[----:B------:R-:W-:Y:S02]  /*1b010*/  FSEL R25, R10, R25, P3 ;  /* 0x000000190a197208 */ /* 0x000fe40001800000 */
[----:B------:R-:W-:-:S04]  /*1b020*/  FSETP.GT.AND P3, PT, |R5|, 8.50705917302346158658e+37, PT ;  /* 0x7e8000000500780b */ /* 0x000fc80003f64200 */
[----:B------:R-:W-:Y:S01]  /*1b030*/  FSEL R11, R11, R12, P3 ;  /* 0x0000000c0b0b7208 */ /* 0x000fe20001800000 */
[----:B------:R-:W-:-:S05]  /*1b040*/  FMUL R12, R14, 0.25 ;  /* 0x3e8000000e0c7820 */ /* 0x000fca0000400000 */
[----:B------:R-:W-:Y:S01]  /*1b050*/  FSEL R12, R12, R14, P3 ;  /* 0x0000000e0c0c7208 */ /* 0x000fe20001800000 */
[----:B------:R-:W-:Y:S01]  /*1b060*/  FMUL R14, R17, 0.25 ;  /* 0x3e800000110e7820 */ /* 0x000fe20000400000 */
[----:B------:R-:W-:Y:S02]  /*1b070*/  IMAD.MOV.U32 R231, RZ, RZ, R172 ;  /* 0x000000ffffe77224 */ /* 0x000fe400078e00ac */
[----:B------:R-:W2:Y:S02]  /*1b080*/  LDL.LU R172, [R1+0x1c0] ;  /* 0x0001c00001ac7983 */ /* 0x000ea40000300800 */
[----:B------:R-:W-:Y:S01]  /*1b090*/  FSEL R14, R14, R17, P3 ;  /* 0x000000110e0e7208 */ /* 0x000fe20001800000 */
[----:B------:R-:W-:Y:S01]  /*1b0a0*/  FMUL R17, R19, 0.25 ;  /* 0x3e80000013117820 */ /* 0x000fe20000400000 */
[----:B------:R-:W-:Y:S02]  /*1b0b0*/  IMAD.MOV.U32 R247, RZ, RZ, R171 ;  /* 0x000000fffff77224 */ /* 0x000fe400078e00ab */
[----:B------:R-:W2:Y:S02]  /*1b0c0*/  LDL.LU R171, [R1+0x1b4] ;  /* 0x0001b40001ab7983 */ /* 0x000ea40000300800 */
[----:B------:R-:W-:Y:S01]  /*1b0d0*/  FSEL R17, R17, R19, P3 ;  /* 0x0000001311117208 */ /* 0x000fe20001800000 */
[----:B------:R-:W-:Y:S01]  /*1b0e0*/  FMUL R19, R20, 0.25 ;  /* 0x3e80000014137820 */ /* 0x000fe20000400000 */
[----:B------:R-:W-:Y:S01]  /*1b0f0*/  IMAD.MOV.U32 R230, RZ, RZ, R173 ;  /* 0x000000ffffe67224 */ /* 0x000fe200078e00ad */
[----:B------:R-:W2:Y:S04]  /*1b100*/  LDL.LU R174, [R1+0x1b0] ;  /* 0x0001b00001ae7983 */ /* 0x000ea80000300800 */
[----:B------:R-:W2:Y:S01]  /*1b110*/  LDL.LU R173, [R1+0x1a4] ;  /* 0x0001a40001ad7983 */ /* 0x000ea20000300800 */
[----:B------:R-:W-:Y:S01]  /*1b120*/  FSEL R19, R19, R20, P3 ;  /* 0x0000001413137208 */ /* 0x000fe20001800000 */
[----:B------:R-:W-:Y:S01]  /*1b130*/  FMUL R20, R23, 0.25 ;  /* 0x3e80000017147820 */ /* 0x000fe20000400000 */
[----:B------:R-:W-:Y:S01]  /*1b140*/  FMUL R252, R9, R74 ;  /* 0x0000004a09fc7220 */ /* 0x000fe20000400000 */
[----:B------:R-:W2:Y:S01]  /*1b150*/  LDL.LU R176, [R1+0x1a0] ;  /* 0x0001a00001b07983 */ /* 0x000ea20000300800 */
[----:B------:R-:W-:-:S02]  /*1b160*/  IMAD.MOV.U32 R74, RZ, RZ, R246 ;  /* 0x000000ffff4a7224 */ /* 0x000fc400078e00f6 */
[----:B------:R-:W-:Y:S01]  /*1b170*/  FSEL R20, R20, R23, P3 ;  /* 0x0000001714147208 */ /* 0x000fe20001800000 */
[----:B------:R-:W2:Y:S01]  /*1b180*/  LDL.LU R175, [R1+0x194] ;  /* 0x0001940001af7983 */ /* 0x000ea20000300800 */
[----:B------:R-:W-:-:S03]  /*1b190*/  FMUL R23, R74, 0.25 ;  /* 0x3e8000004a177820 */ /* 0x000fc60000400000 */
[----:B------:R-:W2:Y:S04]  /*1b1a0*/  LDL.LU R178, [R1+0x190] ;  /* 0x0001900001b27983 */ /* 0x000ea80000300800 */
[----:B------:R-:W2:Y:S01]  /*1b1b0*/  LDL.LU R177, [R1+0x184] ;  /* 0x0001840001b17983 */ /* 0x000ea20000300800 */
[----:B------:R-:W-:Y:S01]  /*1b1c0*/  FSEL R23, R23, R74, P3 ;  /* 0x0000004a17177208 */ /* 0x000fe20001800000 */
[----:B------:R-:W-:Y:S02]  /*1b1d0*/  FMUL R74, R98, 0.25 ;  /* 0x3e800000624a7820 */ /* 0x000fe40000400000 */
[----:B------:R-:W2:Y:S03]  /*1b1e0*/  LDL.LU R180, [R1+0x180] ;  /* 0x0001800001b47983 */ /* 0x000ea60000300800 */
        /* <DEDUP_REMOVED lines=10> */
[----:B---3--:R-:W-:-:S03]  /*1b290*/  FMUL R118, R123, 0.25 ;  /* 0x3e8000007b767820 */ /* 0x008fc60000400000 */
[----:B------:R-:W3:Y:S04]  /*1b2a0*/  LDL.LU R186, [R1+0x150] ;  /* 0x0001500001ba7983 */ /* 0x000ee80000300800 */
[----:B------:R-:W3:Y:S01]  /*1b2b0*/  LDL.LU R185, [R1+0x144] ;  /* 0x0001440001b97983 */ /* 0x000ee20000300800 */
[----:B------:R-:W-:Y:S01]  /*1b2c0*/  FSEL R118, R118, R123, P3 ;  /* 0x0000007b76767208 */ /* 0x000fe20001800000 */
[----:B-----5:R-:W-:Y:S02]  /*1b2d0*/  FMUL R123, R127, 0.25 ;  /* 0x3e8000007f7b7820 */ /* 0x020fe40000400000 */
[----:B------:R-:W5:Y:S03]  /*1b2e0*/  LDL.LU R188, [R1+0x140] ;  /* 0x0001400001bc7983 */ /* 0x000f660000300800 */
[----:B------:R-:W-:Y:S01]  /*1b2f0*/  FSEL R123, R123, R127, P3 ;  /* 0x0000007f7b7b7208 */ /* 0x000fe20001800000 */
[----:B------:R-:W5:Y:S01]  /*1b300*/  LDL.LU R187, [R1+0x134] ;  /* 0x0001340001bb7983 */ /* 0x000f620000300800 */
[----:B----4-:R-:W-:-:S03]  /*1b310*/  FMUL R127, R131, 0.25 ;  /* 0x3e800000837f7820 */ /* 0x010fc60000400000 */
[----:B------:R-:W4:Y:S04]  /*1b320*/  LDL.LU R190, [R1+0x130] ;  /* 0x0001300001be7983 */ /* 0x000f280000300800 */
[----:B------:R-:W4:Y:S01]  /*1b330*/  LDL.LU R189, [R1+0x124] ;  /* 0x0001240001bd7983 */ /* 0x000f220000300800 */
[----:B------:R-:W-:Y:S01]  /*1b340*/  FSEL R127, R127, R131, P3 ;  /* 0x000000837f7f7208 */ /* 0x000fe20001800000 */
[----:B--2---:R-:W-:Y:S02]  /*1b350*/  FMUL R131, R135, 0.25 ;  /* 0x3e80000087837820 */ /* 0x004fe40000400000 */
        /* <DEDUP_REMOVED lines=28> */
[----:B------:R-:W2:Y:S01]  /*1b520*/  LDL.LU R206, [R1+0xb0] ;  /* 0x0000b00001ce7983 */ /* 0x000ea20000300800 */
[----:B------:R-:W-:-:S03]  /*1b530*/  IMAD.MOV.U32 R13, RZ, RZ, R240 ;  /* 0x000000ffff0d7224 */ /* 0x000fc600078e00f0 */
[----:B------:R-:W2:Y:S01]  /*1b540*/  LDL.LU R205, [R1+0xa4] ;  /* 0x0000a40001cd7983 */ /* 0x000ea20000300800 */
[----:B------:R-:W-:Y:S01]  /*1b550*/  FSEL R155, R155, R158, P3 ;  /* 0x0000009e9b9b7208 */ /* 0x000fe20001800000 */
[----:B------:R-:W-:Y:S01]  /*1b560*/  FMUL R158, R159, 0.25 ;  /* 0x3e8000009f9e7820 */ /* 0x000fe20000400000 */
[----:B------:R-:W-:Y:S01]  /*1b570*/  FMUL R10, R13, 0.25 ;  /* 0x3e8000000d0a7820 */ /* 0x000fe20000400000 */
[----:B------:R-:W2:Y:S03]  /*1b580*/  LDL.LU R208, [R1+0xa0] ;  /* 0x0000a00001d07983 */ /* 0x000ea60000300800 */
[----:B------:R-:W-:Y:S01]  /*1b590*/  FSEL R158, R158, R159, P3 ;  /* 0x0000009f9e9e7208 */ /* 0x000fe20001800000 */
[----:B------:R-:W2:Y:S01]  /*1b5a0*/  LDL.LU R207, [R1+0x94] ;  /* 0x0000940001cf7983 */ /* 0x000ea20000300800 */
[----:B------:R-:W-:Y:S01]  /*1b5b0*/  FMUL R159, R162, 0.25 ;  /* 0x3e800000a29f7820 */ /* 0x000fe20000400000 */
[----:B------:R-:W-:-:S02]  /*1b5c0*/  FSEL R10, R10, R13, P3 ;  /* 0x0000000d0a0a7208 */ /* 0x000fc40001800000 */
[----:B------:R-:W2:Y:S01]  /*1b5d0*/  LDL.LU R210, [R1+0x90] ;  /* 0x0000900001d27983 */ /* 0x000ea20000300800 */
[----:B------:R-:W-:-:S03]  /*1b5e0*/  FMUL R13, R15, 0.25 ;  /* 0x3e8000000f0d7820 */ /* 0x000fc60000400000 */
[----:B------:R-:W2:Y:S01]  /*1b5f0*/  LDL.LU R209, [R1+0x84] ;  /* 0x0000840001d17983 */ /* 0x000ea20000300800 */
[----:B------:R-:W-:Y:S01]  /*1b600*/  FSEL R159, R159, R162, P3 ;  /* 0x000000a29f9f7208 */ /* 0x000fe20001800000 */
[----:B------:R-:W-:Y:S01]  /*1b610*/  @!P4 FMUL R24, R24, 16777216 ;  /* 0x4b8000001818c820 */ /* 0x000fe20000400000 */
        /* <DEDUP_REMOVED lines=64> */
[----:B------:R-:W-:Y:S01]  /*1ba20*/  FMUL R162, R163, 0.25 ;  /* 0x3e800000a3a27820 */ /* 0x000fe20000400000 */
[----:B------:R-:W-:Y:S01]  /*1ba30*/  FSETP.GEU.AND P4, PT, |R5|, 1.175494350822287508e-38, PT ;  /* 0x008000000500780b */ /* 0x000fe20003f8e200 */
[----:B------:R-:W2:Y:S01]  /*1ba40*/  LDL.LU R212, [R1+0x80] ;  /* 0x0000800001d47983 */ /* 0x000ea20000300800 */
[----:B------:R-:W-:Y:S01]  /*1ba50*/  FSEL R13, R13, R15, P3 ;  /* 0x0000000f0d0d7208 */ /* 0x000fe20001800000 */
[----:B------:R-:W-:Y:S01]  /*1ba60*/  FMUL R15, R16, 0.25 ;  /* 0x3e800000100f7820 */ /* 0x000fe20000400000 */
[----:B0-----:R-:W-:Y:S01]  /*1ba70*/  FMUL R3, R9, R90 ;  /* 0x0000005a09037220 */ /* 0x001fe20000400000 */
[----:B------:R-:W2:Y:S01]  /*1ba80*/  LDL.LU R211, [R1+0x74] ;  /* 0x0000740001d37983 */ /* 0x000ea20000300800 */
[----:B------:R-:W-:Y:S01]  /*1ba90*/  FSEL R162, R162, R163, P3 ;  /* 0x000000a3a2a27208 */ /* 0x000fe20001800000 */
[----:B------:R-:W-:-:S02]  /*1baa0*/  IMAD.MOV.U32 R90, RZ, RZ, R233 ;  /* 0x000000ffff5a7224 */ /* 0x000fc400078e00e9 */
[----:B------:R-:W-:Y:S01]  /*1bab0*/  FMUL R163, R166, 0.25 ;  /* 0x3e800000a6a37820 */ /* 0x000fe20000400000 */
[----:B------:R-:W2:Y:S01]  /*1bac0*/  LDL.LU R214, [R1+0x70] ;  /* 0x0000700001d67983 */ /* 0x000ea20000300800 */
[----:B------:R-:W-:Y:S01]  /*1bad0*/  FMUL R233, R9, R83 ;  /* 0x0000005309e97220 */ /* 0x000fe20000400000 */
[----:B------:R-:W-:Y:S01]  /*1bae0*/  IMAD.MOV.U32 R83, RZ, RZ, R230 ;  /* 0x000000ffff537224 */ /* 0x000fe200078e00e6 */
[----:B------:R-:W-:Y:S01]  /*1baf0*/  FSEL R15, R15, R16, P3 ;  /* 0x000000100f0f7208 */ /* 0x000fe20001800000 */
[----:B------:R-:W2:Y:S01]  /*1bb00*/  LDL.LU R213, [R1+0x64] ;  /* 0x0000640001d57983 */ /* 0x000ea20000300800 */
[----:B------:R-:W-:Y:S01]  /*1bb10*/  FMUL R230, R9, R82 ;  /* 0x0000005209e67220 */ /* 0x000fe20000400000 */
[----:B------:R-:W-:Y:S01]  /*1bb20*/  FMUL R16, R18, 0.25 ;  /* 0x3e80000012107820 */ /* 0x000fe20000400000 */
[----:B------:R-:W-:Y:S02]  /*1bb30*/  IMAD.MOV.U32 R82, RZ, RZ, R231 ;  /* 0x000000ffff527224 */ /* 0x000fe400078e00e7 */
[----:B------:R-:W-:Y:S01]  /*1bb40*/  @P3 FMUL R5, R5, 0.25 ;  /* 0x3e80000005053820 */ /* 0x000fe20000400000 */
[----:B------:R-:W-:Y:S01]  /*1bb50*/  FMUL R231, R9, R75 ;  /* 0x0000004b09e77220 */ /* 0x000fe20000400000 */
[----:B------:R-:W-:Y:S01]  /*1bb60*/  FSEL R163, R163, R166, P3 ;  /* 0x000000a6a3a37208 */ /* 0x000fe20001800000 */
[----:B------:R-:W-:-:S02]  /*1bb70*/  IMAD.MOV.U32 R75, RZ, RZ, R247 ;  /* 0x000000ffff4b7224 */ /* 0x000fc400078e00f7 */
[----:B------:R-:W-:Y:S01]  /*1bb80*/  FMUL R166, R167, 0.25 ;  /* 0x3e800000a7a67820 */ /* 0x000fe20000400000 */
[----:B------:R-:W-:Y:S01]  /*1bb90*/  FMUL R247, R9, R67 ;  /* 0x0000004309f77220 */ /* 0x000fe20000400000 */
[----:B------:R-:W2:Y:S01]  /*1bba0*/  LDL.LU R224, [R1+0x60] ;  /* 0x0000600001e07983 */ /* 0x000ea20000300800 */
[----:B------:R-:W-:Y:S01]  /*1bbb0*/  IMAD.MOV.U32 R67, RZ, RZ, R241 ;  /* 0x000000ffff437224 */ /* 0x000fe200078e00f1 */
[----:B------:R-:W-:Y:S01]  /*1bbc0*/  FSEL R16, R16, R18, P3 ;  /* 0x0000001210107208 */ /* 0x000fe20001800000 */
[----:B------:R-:W-:Y:S01]  /*1bbd0*/  @!P4 FMUL R5, R5, 16777216 ;  /* 0x4b8000000505c820 */ /* 0x000fe20000400000 */
[C---:B------:R-:W-:Y:S01]  /*1bbe0*/  FMUL R95, R9.reuse, R95 ;  /* 0x0000005f095f7220 */ /* 0x040fe20000400000 */
        /* <DEDUP_REMOVED lines=26> */
[----:B------:R-:W-:Y:S01]  /*1bd90*/  FMUL R27, R9, R27 ;  /* 0x0000001b091b7220 */ /* 0x000fe20000400000 */
[----:B------:R-:W-:Y:S01]  /*1bda0*/  FMUL R18, R21, 0.25 ;  /* 0x3e80000015127820 */ /* 0x000fe20000400000 */
[----:B------:R-:W2:Y:S01]  /*1bdb0*/  LDL.LU R215, [R1+0x54] ;  /* 0x0000540001d77983 */ /* 0x000ea20000300800 */
[----:B------:R-:W-:Y:S01]  /*1bdc0*/  FMUL R9, R9, R26 ;  /* 0x0000001a09097220 */ /* 0x000fe20000400000 */
[----:B------:R-:W-:Y:S01]  /*1bdd0*/  FMUL R26, R82, 0.25 ;  /* 0x3e800000521a7820 */ /* 0x000fe20000400000 */
[----:B------:R-:W-:Y:S01]  /*1bde0*/  FSEL R166, R166, R167, P3 ;  /* 0x000000a7a6a67208 */ /* 0x000fe20001800000 */
[----:B------:R-:W2:Y:S01]  /*1bdf0*/  LDL.LU R219, [R1+0x50] ;  /* 0x0000500001db7983 */ /* 0x000ea20000300800 */
[----:B------:R-:W0:Y:S01]  /*1be00*/  MUFU.RCP R167, R5 ;  /* 0x0000000500a77308 */ /* 0x000e220000001000 */
[----:B------:R-:W-:Y:S01]  /*1be10*/  FSEL R18, R18, R21, P3 ;  /* 0x0000001512127208 */ /* 0x000fe20001800000 */
[----:B------:R-:W-:Y:S01]  /*1be20*/  FMUL R21, R22, 0.25 ;  /* 0x3e80000016157820 */ /* 0x000fe20000400000 */
[----:B------:R-:W-:Y:S01]  /*1be30*/  FSEL R26, R26, R82, P3 ;  /* 0x000000521a1a7208 */ /* 0x000fe20001800000 */
[----:B------:R-:W-:Y:S01]  /*1be40*/  FMUL R82, R102, 0.25 ;  /* 0x3e80000066527820 */ /* 0x000fe20000400000 */
[----:B------:R-:W2:Y:S02]  /*1be50*/  LDL.LU R218, [R1+0x44] ;  /* 0x0000440001da7983 */ /* 0x000ea40000300800 */
[----:B------:R-:W-:Y:S01]  /*1be60*/  FSEL R21, R21, R22, P3 ;  /* 0x0000001615157208 */ /* 0x000fe20001800000 */
[----:B------:R-:W1:Y:S01]  /*1be70*/  MUFU.RCP R2, R2 ;  /* 0x0000000200027308 */ /* 0x000e620000001000 */
[----:B------:R-:W2:Y:S01]  /*1be80*/  LDL.LU R221, [R1+0x40] ;  /* 0x0000400001dd7983 */ /* 0x000ea20000300800 */
[----:B------:R-:W-:Y:S01]  /*1be90*/  FSEL R82, R82, R102, P3 ;  /* 0x0000006652527208 */ /* 0x000fe20001800000 */
[----:B------:R-:W-:-:S02]  /*1bea0*/  FMUL R102, R111, 0.25 ;  /* 0x3e8000006f667820 */ /* 0x000fc40000400000 */
[----:B------:R-:W2:Y:S01]  /*1beb0*/  LDL.LU R220, [R1+0x34] ;  /* 0x0000340001dc7983 */ /* 0x000ea20000300800 */
[----:B------:R-:W-:Y:S01]  /*1bec0*/  FMUL R22, R67, 0.25 ;  /* 0x3e80000043167820 */ /* 0x000fe20000400000 */
[----:B------:R-:W-:Y:S01]  /*1bed0*/  @!P4 FMUL R21, R21, 16777216 ;  /* 0x4b8000001515c820 */ /* 0x000fe20000400000 */
[----:B------:R-:W-:Y:S01]  /*1bee0*/  @!P4 FMUL R135, R135, 16777216 ;  /* 0x4b8000008787c820 */ /* 0x000fe20000400000 */
[----:B------:R-:W2:Y:S01]  /*1bef0*/  LDL.LU R223, [R1+0x30] ;  /* 0x0000300001df7983 */ /* 0x000ea20000300800 */
[----:B------:R-:W-:Y:S01]  /*1bf00*/  @!P4 FMUL R17, R17, 16777216 ;  /* 0x4b8000001111c820 */ /* 0x000fe20000400000 */
[----:B------:R-:W-:Y:S02]  /*1bf10*/  @!P4 FMUL R154, R154, 16777216 ;  /* 0x4b8000009a9ac820 */ /* 0x000fe40000400000 */
[----:B------:R-:W2:Y:S01]  /*1bf20*/  LDL.LU R222, [R1+0x24] ;  /* 0x0000240001de7983 */ /* 0x000ea20000300800 */
[----:B------:R-:W-:Y:S01]  /*1bf30*/  FSEL R102, R102, R111, P3 ;  /* 0x0000006f66667208 */ /* 0x000fe20001800000 */
[----:B0-----:R-:W-:-:S02]  /*1bf40*/  FMUL R111, R167, R21 ;  /* 0x00000015a76f7220 */ /* 0x001fc40000400000 */
[----:B------:R-:W2:Y:S01]  /*1bf50*/  LDL.LU R228, [R1+0x20] ;  /* 0x0000200001e47983 */ /* 0x000ea20000300800 */
[----:B------:R-:W-:Y:S01]  /*1bf60*/  FSEL R22, R22, R67, P3 ;  /* 0x0000004316167208 */ /* 0x000fe20001800000 */
[C---:B------:R-:W-:Y:S02]  /*1bf70*/  FMUL R67, R167.reuse, R17 ;  /* 0x00000011a7437220 */ /* 0x040fe40000400000 */
[----:B------:R-:W2:Y:S01]  /*1bf80*/  LDL.LU R225, [R1+0x14] ;  /* 0x0000140001e17983 */ /* 0x000ea20000300800 */
[C---:B------:R-:W-:Y:S01]  /*1bf90*/  FMUL R21, R167.reuse, R135 ;  /* 0x00000087a7157220 */ /* 0x040fe20000400000 */
[----:B------:R-:W-:Y:S02]  /*1bfa0*/  FMUL R17, R167, R154 ;  /* 0x0000009aa7117220 */ /* 0x000fe40000400000 */
[----:B------:R-:W2:Y:S04]  /*1bfb0*/  LDL.LU R227, [R1+0x10] ;  /* 0x0000100001e37983 */ /* 0x000ea80000300800 */
[----:B------:R-:W2:Y:S04]  /*1bfc0*/  LDL.LU R226, [R1+0x4] ;  /* 0x0000040001e27983 */ /* 0x000ea80000300800 */
[----:B------:R-:W2:Y:S04]  /*1bfd0*/  LDL.LU R135, [R1+0x1f4] ;  /* 0x0001f40001877983 */ /* 0x000ea80000300800 */
[----:B------:R-:W2:Y:S01]  /*1bfe0*/  LDL.LU R154, [R1] ;  /* 0x00000000019a7983 */ /* 0x000ea20000300800 */
[C---:B-1----:R-:W-:Y:S01]  /*1bff0*/  FMUL R149, R2.reuse, R149 ;  /* 0x0000009502957220 */ /* 0x042fe20000400000 */
        /* <DEDUP_REMOVED lines=94> */
[----:B------:R-:W-:-:S04]  /*1c5e0*/  FMUL R58, R83, 0.25 ;  /* 0x3e800000533a7820 */ /* 0x000fc80000400000 */
[----:B------:R-:W-:Y:S01]  /*1c5f0*/  FSEL R157, R157, R160, P3 ;  /* 0x000000a09d9d7208 */ /* 0x000fe20001800000 */
[----:B------:R-:W-:Y:S01]  /*1c600*/  FMUL R160, R161, 0.25 ;  /* 0x3e800000a1a07820 */ /* 0x000fe20000400000 */
[----:B------:R-:W-:Y:S01]  /*1c610*/  FSEL R58, R58, R83, P3 ;  /* 0x000000533a3a7208 */ /* 0x000fe20001800000 */
[----:B------:R-:W-:Y:S01]  /*1c620*/  FMUL R66, R91, 0.25 ;  /* 0x3e8000005b427820 */ /* 0x000fe20000400000 */
[----:B------:R-:W-:Y:S02]  /*1c630*/  FMUL R83, R103, 0.25 ;  /* 0x3e80000067537820 */ /* 0x000fe40000400000 */
[----:B------:R-:W-:Y:S01]  /*1c640*/  FSEL R160, R160, R161, P3 ;  /* 0x000000a1a0a07208 */ /* 0x000fe20001800000 */
[----:B------:R-:W-:Y:S01]  /*1c650*/  FMUL R161, R164, 0.25 ;  /* 0x3e800000a4a17820 */ /* 0x000fe20000400000 */
        /* <DEDUP_REMOVED lines=12> */
[----:B------:R-:W-:Y:S01]  /*1c720*/  FMUL R165, R168, 0.25 ;  /* 0x3e800000a8a57820 */ /* 0x000fe20000400000 */
[----:B------:R-:W-:-:S02]  /*1c730*/  FSEL R59, R59, R90, P3 ;  /* 0x0000005a3b3b7208 */ /* 0x000fc40001800000 */
[----:B------:R-:W-:Y:S02]  /*1c740*/  FSEL R106, R106, R115, P3 ;  /* 0x000000736a6a7208 */ /* 0x000fe40001800000 */
[----:B------:R-:W-:Y:S02]  /*1c750*/  FSEL R114, R114, R122, P3 ;  /* 0x0000007a72727208 */ /* 0x000fe40001800000 */
        /* <DEDUP_REMOVED lines=122> */
[----:B------:R-:W-:Y:S01]  /*1cf00*/  FSETP.GT.AND P3, PT, |R6|, 8.50705917302346158658e+37, PT ;  /* 0x7e8000000600780b */ /* 0x000fe20003f64200 */
[----:B------:R-:W-:-:S03]  /*1cf10*/  FMUL R166, R170, 0.25 ;  /* 0x3e800000aaa67820 */ /* 0x000fc60000400000 */
[----:B------:R-:W-:Y:S01]  /*1cf20*/  FSEL R167, R167, R169, P3 ;  /* 0x000000a9a7a77208 */ /* 0x000fe20001800000 */
[----:B------:R-:W-:Y:S01]  /*1cf30*/  FMUL R169, R172, 0.25 ;  /* 0x3e800000aca97820 */ /* 0x000fe20000400000 */
[----:B------:R-:W-:Y:S01]  /*1cf40*/  FSEL R166, R166, R170, P3 ;  /* 0x000000aaa6a67208 */ /* 0x000fe20001800000 */
        /* <DEDUP_REMOVED lines=26> */
[----:B---3--:R-:W-:Y:S01]  /*1d0f0*/  FMUL R184, R185, 0.25 ;  /* 0x3e800000b9b87820 */ /* 0x008fe20000400000 */
[----:B------:R-:W-:Y:S01]  /*1d100*/  FSEL R182, R182, R183, P3 ;  /* 0x000000b7b6b67208 */ /* 0x000fe20001800000 */
[----:B------:R-:W-:-:S03]  /*1d110*/  FMUL R183, R186, 0.25 ;  /* 0x3e800000bab77820 */ /* 0x000fc60000400000 */
[----:B------:R-:W-:Y:S01]  /*1d120*/  FSEL R184, R184, R185, P3 ;  /* 0x000000b9b8b87208 */ /* 0x000fe20001800000 */
[----:B-----5:R-:W-:Y:S01]  /*1d130*/  FMUL R185, R188, 0.25 ;  /* 0x3e800000bcb97820 */ /* 0x020fe20000400000 */
[----:B------:R-:W-:Y:S01]  /*1d140*/  FSEL R183, R183, R186, P3 ;  /* 0x000000bab7b77208 */ /* 0x000fe20001800000 */
[----:B------:R-:W-:-:S03]  /*1d150*/  FMUL R186, R187, 0.25 ;  /* 0x3e800000bbba7820 */ /* 0x000fc60000400000 */
[----:B------:R-:W-:Y:S01]  /*1d160*/  FSEL R185, R185, R188, P3 ;  /* 0x000000bcb9b97208 */ /* 0x000fe20001800000 */
[----:B----4-:R-:W-:Y:S01]  /*1d170*/  FMUL R188, R189, 0.25 ;  /* 0x3e800000bdbc7820 */ /* 0x010fe20000400000 */
[----:B------:R-:W-:Y:S01]  /*1d180*/  FSEL R186, R186, R187, P3 ;  /* 0x000000bbbaba7208 */ /* 0x000fe20001800000 */
[----:B------:R-:W-:-:S03]  /*1d190*/  FMUL R187, R190, 0.25 ;  /* 0x3e800000bebb7820 */ /* 0x000fc60000400000 */
[----:B------:R-:W-:Y:S01]  /*1d1a0*/  FSEL R188, R188, R189, P3 ;  /* 0x000000bdbcbc7208 */ /* 0x000fe20001800000 */
[----:B--2---:R-:W-:Y:S01]  /*1d1b0*/  FMUL R189, R192, 0.25 ;  /* 0x3e800000c0bd7820 */ /* 0x004fe20000400000 */
        /* <DEDUP_REMOVED lines=50> */
[----:B------:R-:W-:Y:S02]  /*1d4e0*/  FSEL R213, R213, R224, P3 ;  /* 0x000000e0d5d57208 */ /* 0x000fe40001800000 */
[----:B------:R-:W0:Y:S01]  /*1d4f0*/  S2R R224, SR_TID.X ;  /* 0x0000000000e07919 */ /* 0x000e220000002100 */
[----:B------:R-:W-:Y:S01]  /*1d500*/  FSEL R214, R214, R215, P3 ;  /* 0x000000d7d6d67208 */ /* 0x000fe20001800000 */
[----:B------:R-:W-:Y:S01]  /*1d510*/  FMUL R215, R219, 0.25 ;  /* 0x3e800000dbd77820 */ /* 0x000fe20000400000 */
[----:B------:R-:W-:-:S04]  /*1d520*/  FSETP.GEU.AND P4, PT, |R6|, 1.175494350822287508e-38, PT ;  /* 0x008000000600780b */ /* 0x000fc80003f8e200 */
[----:B------:R-:W-:Y:S01]  /*1d530*/  FSEL R215, R215, R219, P3 ;  /* 0x000000dbd7d77208 */ /* 0x000fe20001800000 */
[----:B------:R-:W-:Y:S01]  /*1d540*/  FMUL R219, R220, 0.25 ;  /* 0x3e800000dcdb7820 */ /* 0x000fe20000400000 */
[----:B------:R-:W-:Y:S01]  /*1d550*/  @P3 FMUL R6, R6, 0.25 ;  /* 0x3e80000006063820 */ /* 0x000fe20000400000 */
[----:B------:R-:W-:-:S03]  /*1d560*/  FMUL R165, R229, 0.25 ;  /* 0x3e800000e5a57820 */ /* 0x000fc60000400000 */
[----:B------:R-:W-:Y:S01]  /*1d570*/  FSEL R219, R219, R220, P3 ;  /* 0x000000dcdbdb7208 */ /* 0x000fe20001800000 */
[----:B------:R-:W-:Y:S01]  /*1d580*/  FMUL R220, R223, 0.25 ;  /* 0x3e800000dfdc7820 */ /* 0x000fe20000400000 */
[----:B------:R-:W-:Y:S01]  /*1d590*/  FMUL R134, R154, 0.25 ;  /* 0x3e8000009a867820 */ /* 0x000fe20000400000 */
[----:B------:R-:W-:Y:S01]  /*1d5a0*/  @!P4 FMUL R6, R6, 16777216 ;  /* 0x4b8000000606c820 */ /* 0x000fe20000400000 */
[----:B------:R-:W-:Y:S01]  /*1d5b0*/  FMUL R10, R135, 0.25 ;  /* 0x3e800000870a7820 */ /* 0x000fe20000400000 */
[----:B------:R-:W-:Y:S02]  /*1d5c0*/  FSEL R165, R165, R229, P3 ;  /* 0x000000e5a5a57208 */ /* 0x000fe40001800000 */
[----:B------:R-:W-:Y:S01]  /*1d5d0*/  FSEL R220, R220, R223, P3 ;  /* 0x000000dfdcdc7208 */ /* 0x000fe20001800000 */
[----:B------:R-:W-:Y:S01]  /*1d5e0*/  FMUL R223, R225, 0.25 ;  /* 0x3e800000e1df7820 */ /* 0x000fe20000400000 */
[----:B------:R-:W1:Y:S01]  /*1d5f0*/  MUFU.RCP R229, R6 ;  /* 0x0000000600e57308 */ /* 0x000e620000001000 */
        /* <DEDUP_REMOVED lines=9> */
[C---:B0-----:R-:W-:Y:S01]  /*1d690*/  IMAD.SHL.U32 R217, R224.reuse, 0x10, RZ ;  /* 0x00000010e0d97824 */ /* 0x041fe200078e00ff */
[----:B------:R-:W-:Y:S01]  /*1d6a0*/  FSEL R225, R225, R227, P3 ;  /* 0x000000e3e1e17208 */ /* 0x000fe20001800000 */
[----:B------:R-:W-:Y:S01]  /*1d6b0*/  IMAD.SHL.U32 R227, R224, 0x40, RZ ;  /* 0x00000040e0e37824 */ /* 0x000fe200078e00ff */
[----:B------:R-:W-:Y:S01]  /*1d6c0*/  FSEL R164, R164, R232, P3 ;  /* 0x000000e8a4a47208 */ /* 0x000fe20001800000 */
[----:B------:R-:W-:Y:S01]  /*1d6d0*/  @!P4 FMUL R154, R154, 16777216 ;  /* 0x4b8000009a9ac820 */ /* 0x000fe20000400000 */
[----:B------:R-:W-:Y:S01]  /*1d6e0*/  @!P4 FMUL R167, R167, 16777216 ;  /* 0x4b800000a7a7c820 */ /* 0x000fe20000400000 */
[----:B------:R-:W-:Y:S01]  /*1d6f0*/  LOP3.LUT R217, R217, 0xf0, RZ, 0xc0, !PT ;  /* 0x000000f0d9d97812 */ /* 0x000fe200078ec0ff */
[----:B------:R-:W-:Y:S01]  /*1d700*/  @!P4 FMUL R170, R170, 16777216 ;  /* 0x4b800000aaaac820 */ /* 0x000fe20000400000 */
[----:B------:R-:W-:Y:S01]  /*1d710*/  LOP3.LUT R227, R227, 0x400, RZ, 0xc0, !PT ;  /* 0x00000400e3e37812 */ /* 0x000fe200078ec0ff */
[----:B------:R-:W-:Y:S01]  /*1d720*/  @!P4 FMUL R10, R10, 16777216 ;  /* 0x4b8000000a0ac820 */ /* 0x000fe20000400000 */
[C---:B-1----:R-:W-:Y:S01]  /*1d730*/  FMUL R6, R229.reuse, R154 ;  /* 0x0000009ae5067220 */ /* 0x042fe20000400000 */
[----:B------:R-:W-:Y:S01]  /*1d740*/  @!P4 FMUL R164, R164, 16777216 ;  /* 0x4b800000a4a4c820 */ /* 0x000fe20000400000 */
[----:B------:R-:W-:Y:S01]  /*1d750*/  FMUL R154, R229, R167 ;  /* 0x000000a7e59a7220 */ /* 0x000fe20000400000 */
[----:B------:R-:W-:Y:S01]  /*1d760*/  @!P4 FMUL R169, R169, 16777216 ;  /* 0x4b800000a9a9c820 */ /* 0x000fe20000400000 */
[----:B------:R-:W-:Y:S01]  /*1d770*/  @!P4 FMUL R174, R174, 16777216 ;  /* 0x4b800000aeaec820 */ /* 0x000fe20000400000 */
[----:B------:R-:W-:Y:S01]  /*1d780*/  IMAD.MOV.U32 R167, RZ, RZ, R230 ;  /* 0x000000ffffa77224 */ /* 0x000fe200078e00e6 */
[----:B------:R-:W-:Y:S01]  /*1d790*/  IADD3 R227, R227, UR5, R217 ;  /* 0x00000005e3e37c10 */ /* 0x000fe2000fffe0d9 */
[----:B------:R-:W-:Y:S01]  /*1d7a0*/  @!P4 FMUL R177, R177, 16777216 ;  /* 0x4b800000b1b1c820 */ /* 0x000fe20000400000 */
[----:B------:R-:W-:Y:S01]  /*1d7b0*/  FMUL R230, R229, R170 ;  /* 0x000000aae5e67220 */ /* 0x000fe20000400000 */
[----:B------:R-:W-:Y:S01]  /*1d7c0*/  @!P4 FMUL R175, R175, 16777216 ;  /* 0x4b800000afafc820 */ /* 0x000fe20000400000 */
[----:B------:R-:W-:Y:S01]  /*1d7d0*/  FMUL R217, R229, R10 ;  /* 0x0000000ae5d97220 */ /* 0x000fe20000400000 */
[----:B------:R-:W-:-:S02]  /*1d7e0*/  IMAD.MOV.U32 R170, RZ, RZ, R231 ;  /* 0x000000ffffaa7224 */ /* 0x000fc400078e00e7 */
[C---:B------:R-:W-:Y:S01]  /*1d7f0*/  FMUL R10, R229.reuse, R164 ;  /* 0x000000a4e50a7220 */ /* 0x040fe20000400000 */
[----:B------:R-:W-:Y:S01]  /*1d800*/  @!P4 FMUL R176, R176, 16777216 ;  /* 0x4b800000b0b0c820 */ /* 0x000fe20000400000 */
[C---:B------:R-:W-:Y:S01]  /*1d810*/  FMUL R164, R229.reuse, R169 ;  /* 0x000000a9e5a47220 */ /* 0x040fe20000400000 */
[C---:B------:R-:W-:Y:S01]  /*1d820*/  FMUL R232, R229.reuse, R174 ;  /* 0x000000aee5e87220 */ /* 0x040fe20000400000 */
[----:B------:R-:W-:Y:S01]  /*1d830*/  FMUL R216, R218, 0.25 ;  /* 0x3e800000dad87820 */ /* 0x000fe20000400000 */
[----:B------:R-:W-:Y:S01]  /*1d840*/  @!P4 FMUL R192, R192, 16777216 ;  /* 0x4b800000c0c0c820 */ /* 0x000fe20000400000 */
[----:B------:R-:W-:Y:S02]  /*1d850*/  IMAD.MOV.U32 R174, RZ, RZ, R233 ;  /* 0x000000ffffae7224 */ /* 0x000fe400078e00e9 */
[----:B------:R-:W-:Y:S01]  /*1d860*/  FMUL R169, R229, R177 ;  /* 0x000000b1e5a97220 */ /* 0x000fe20000400000 */
[----:B------:R-:W-:Y:S01]  /*1d870*/  @!P4 FMUL R193, R193, 16777216 ;  /* 0x4b800000c1c1c820 */ /* 0x000fe20000400000 */
[----:B------:R-:W-:Y:S01]  /*1d880*/  FMUL R233, R229, R175 ;  /* 0x000000afe5e97220 */ /* 0x000fe20000400000 */
[----:B------:R-:W-:-:S02]  /*1d890*/  IMAD.MOV.U32 R177, RZ, RZ, R170 ;  /* 0x000000ffffb17224 */ /* 0x000fc400078e00aa */
[----:B------:R-:W-:Y:S02]  /*1d8a0*/  IMAD.MOV.U32 R175, RZ, RZ, R167 ;  /* 0x000000ffffaf7224 */ /* 0x000fe400078e00a7 */
[C---:B------:R-:W-:Y:S01]  /*1d8b0*/  FMUL R167, R229.reuse, R176 ;  /* 0x000000b0e5a77220 */ /* 0x040fe20000400000 */
[----:B------:R-:W-:Y:S01]  /*1d8c0*/  FMUL R176, R229, R192 ;  /* 0x000000c0e5b07220 */ /* 0x000fe20000400000 */
[----:B------:R-:W-:Y:S01]  /*1d8d0*/  FSEL R216, R216, R218, P3 ;  /* 0x000000dad8d87208 */ /* 0x000fe20001800000 */
[----:B------:R-:W-:Y:S02]  /*1d8e0*/  IMAD.MOV.U32 R192, RZ, RZ, R177 ;  /* 0x000000ffffc07224 */ /* 0x000fe400078e00b1 */
[----:B------:R-:W-:Y:S01]  /*1d8f0*/  FMUL R218, R221, 0.25 ;  /* 0x3e800000ddda7820 */ /* 0x000fe20000400000 */
[----:B------:R-:W-:Y:S02]  /*1d900*/  FMUL R177, R229, R193 ;  /* 0x000000c1e5b17220 */ /* 0x000fe40000400000 */
[----:B------:R-:W0:Y:S02]  /*1d910*/  S2R R193, SR_TID.X ;  /* 0x0000000000c17919 */ /* 0x000e240000002100 */
[----:B------:R-:W-:Y:S01]  /*1d920*/  FSEL R218, R218, R221, P3 ;  /* 0x000000dddada7208 */ /* 0x000fe20001800000 */
[----:B------:R-:W-:-:S05]  /*1d930*/  FMUL R221, R222, 0.25 ;  /* 0x3e800000dedd7820 */ /* 0x000fca0000400000 */
[----:B------:R-:W-:Y:S01]  /*1d940*/  FSEL R221, R221, R222, P3 ;  /* 0x000000dedddd7208 */ /* 0x000fe20001800000 */
[----:B------:R-:W-:Y:S01]  /*1d950*/  FMUL R222, R228, 0.25 ;  /* 0x3e800000e4de7820 */ /* 0x000fe20000400000 */
[----:B------:R-:W-:-:S04]  /*1d960*/  @!P4 FMUL R166, R166, 16777216 ;  /* 0x4b800000a6a6c820 */ /* 0x000fc80000400000 */
[----:B------:R-:W-:Y:S01]  /*1d970*/  FSEL R222, R222, R228, P3 ;  /* 0x000000e4dede7208 */ /* 0x000fe20001800000 */
[----:B------:R-:W-:Y:S01]  /*1d980*/  FMUL R228, R226, 0.25 ;  /* 0x3e800000e2e47820 */ /* 0x000fe20000400000 */
[----:B------:R-:W-:Y:S01]  /*1d990*/  @!P4 FMUL R173, R173, 16777216 ;  /* 0x4b800000adadc820 */ /* 0x000fe20000400000 */
[----:B------:R-:W-:Y:S01]  /*1d9a0*/  @!P4 FMUL R185, R185, 16777216 ;  /* 0x4b800000b9b9c820 */ /* 0x000fe20000400000 */
[----:B------:R-:W-:Y:S02]  /*1d9b0*/  @!P4 FMUL R165, R165, 16777216 ;  /* 0x4b800000a5a5c820 */ /* 0x000fe40000400000 */
[----:B------:R-:W-:Y:S01]  /*1d9c0*/  FSEL R228, R228, R226, P3 ;  /* 0x000000e2e4e47208 */ /* 0x000fe20001800000 */
[----:B------:R-:W-:Y:S01]  /*1d9d0*/  @!P4 FMUL R188, R188, 16777216 ;  /* 0x4b800000bcbcc820 */ /* 0x000fe20000400000 */
[C---:B------:R-:W-:Y:S01]  /*1d9e0*/  FMUL R226, R229.reuse, R166 ;  /* 0x000000a6e5e27220 */ /* 0x040fe20000400000 */
[----:B------:R-:W-:Y:S01]  /*1d9f0*/  @!P4 FMUL R172, R172, 16777216 ;  /* 0x4b800000acacc820 */ /* 0x000fe20000400000 */
[----:B------:R-:W-:Y:S01]  /*1da00*/  FMUL R166, R229, R173 ;  /* 0x000000ade5a67220 */ /* 0x000fe20000400000 */
[----:B------:R-:W-:Y:S01]  /*1da10*/  @!P4 FMUL R171, R171, 16777216 ;  /* 0x4b800000ababc820 */ /* 0x000fe20000400000 */
[----:B------:R-:W-:Y:S01]  /*1da20*/  @!P4 FMUL R184, R184, 16777216 ;  /* 0x4b800000b8b8c820 */ /* 0x000fe20000400000 */
[----:B------:R-:W-:Y:S01]  /*1da30*/  @!P4 FMUL R189, R189, 16777216 ;  /* 0x4b800000bdbdc820 */ /* 0x000fe20000400000 */
[----:B------:R-:W-:Y:S01]  /*1da40*/  FMUL R173, R229, R185 ;  /* 0x000000b9e5ad7220 */ /* 0x000fe20000400000 */
        /* <DEDUP_REMOVED lines=42> */
[----:B------:R-:W-:-:S02]  /*1dcf0*/  IMAD.MOV.U32 R185, RZ, RZ, R174 ;  /* 0x000000ffffb97224 */ /* 0x000fc400078e00ae */
[----:B------:R-:W-:Y:S01]  /*1dd00*/  @!P4 FMUL R134, R134, 16777216 ;  /* 0x4b8000008686c820 */ /* 0x000fe20000400000 */
[C---:B------:R-:W-:Y:S01]  /*1dd10*/  FMUL R224, R229.reuse, R165 ;  /* 0x000000a5e5e07220 */ /* 0x040fe20000400000 */
[C---:B------:R-:W-:Y:S01]  /*1dd20*/  FMUL R174, R229.reuse, R188 ;  /* 0x000000bce5ae7220 */ /* 0x040fe20000400000 */
[C---:B------:R-:W-:Y:S01]  /*1dd30*/  FMUL R165, R229.reuse, R172 ;  /* 0x000000ace5a57220 */ /* 0x040fe20000400000 */
[----:B------:R-:W-:Y:S02]  /*1dd40*/  IMAD.MOV.U32 R188, RZ, RZ, R175 ;  /* 0x000000ffffbc7224 */ /* 0x000fe400078e00af */
        /* <DEDUP_REMOVED lines=46> */
[----:B0-----:R-:W-:Y:S01]  /*1e030*/  IMAD.SHL.U32 R181, R193, 0x4, RZ ;  /* 0x00000004c1b57824 */ /* 0x001fe200078e00ff */
[----:B------:R-:W-:-:S02]  /*1e040*/  SHF.R.U32.HI R180, RZ, 0x1, R193 ;  /* 0x00000001ffb47819 */ /* 0x000fc400000116c1 */
[----:B------:R-:W-:Y:S02]  /*1e050*/  LOP3.LUT R134, R193, 0x7, RZ, 0xc0, !PT ;  /* 0x00000007c1867812 */ /* 0x000fe400078ec0ff */
[----:B------:R-:W-:Y:S02]  /*1e060*/  LOP3.LUT R181, R181, 0x1c0, RZ, 0xc0, !PT ;  /* 0x000001c0b5b57812 */ /* 0x000fe400078ec0ff */
[----:B------:R-:W-:Y:S02]  /*1e070*/  LOP3.LUT R180, R180, 0x4, RZ, 0xc0, !PT ;  /* 0x00000004b4b47812 */ /* 0x000fe400078ec0ff */
[----:B------:R-:W-:-:S04]  /*1e080*/  LEA R134, R134, UR5, 0x3 ;  /* 0x0000000586867c11 */ /* 0x000fc8000f8e18ff */
[----:B------:R-:W-:Y:S02]  /*1e090*/  IADD3 R134, R180, R134, R181 ;  /* 0x00000086b4867210 */ /* 0x000fe40007ffe0b5 */
[----:B------:R-:W-:-:S03]  /*1e0a0*/  F2FP.SATFINITE.E4M3.F32.PACK_AB_MERGE_C R189, R189, R225, RZ ;  /* 0x000000e1bdbd723e */ /* 0x000fc600048070ff */
[----:B------:R0:W-:Y:S04]  /*1e0b0*/  STL [R1], R134 ;  /* 0x0000008601007387 */ /* 0x0001e80000100800 */
[----:B------:R-:W2:Y:S01]  /*1e0c0*/  LDL R225, [R1+0x218] ;  /* 0x0002180001e17983 */ /* 0x000ea20000100800 */
[----:B------:R-:W-:Y:S02]  /*1e0d0*/  ISETP.GE.U32.AND P4, PT, R0, 0x7f800000, PT ;  /* 0x7f8000000000780c */ /* 0x000fe40003f86070 */
[----:B------:R-:W-:Y:S02]  /*1e0e0*/  F2FP.SATFINITE.E4M3.F32.PACK_AB_MERGE_C R180, R146, R147, RZ ;  /* 0x0000009392b4723e */ /* 0x000fe400048070ff */
[----:B------:R-:W-:Y:S02]  /*1e0f0*/  F2FP.SATFINITE.E4M3.F32.PACK_AB_MERGE_C R147, R107, R110, RZ ;  /* 0x0000006e6b93723e */ /* 0x000fe400048070ff */
[----:B------:R-:W-:Y:S01]  /*1e100*/  F2FP.SATFINITE.E4M3.F32.PACK_AB_MERGE_C R107, R23, R24, RZ ;  /* 0x00000018176b723e */ /* 0x000fe200048070ff */
[----:B------:R-:W-:-:S06]  /*1e110*/  IMAD.MOV.U32 R193, RZ, RZ, R192 ;  /* 0x000000ffffc17224 */ /* 0x000fcc00078e00c0 */
[----:B------:R-:W-:Y:S01]  /*1e120*/  @P4 IMAD.MOV.U32 R23, RZ, RZ, 0x7f800000 ;  /* 0x7f800000ff174424 */ /* 0x000fe200078e00ff */
[----:B0-----:R-:W-:Y:S02]  /*1e130*/  F2FP.SATFINITE.E4M3.F32.PACK_AB_MERGE_C R134, R219, R220, RZ ;  /* 0x000000dcdb86723e */ /* 0x001fe400048070ff */
[----:B------:R-:W0:Y:S01]  /*1e140*/  S2R R220, SR_TID.X ;  /* 0x0000000000dc7919 */ /* 0x000e220000002100 */
[----:B------:R-:W-:Y:S01]  /*1e150*/  IMAD.MOV.U32 R214, RZ, RZ, R185 ;  /* 0x000000ffffd67224 */ /* 0x000fe200078e00b9 */
[----:B------:R-:W-:Y:S02]  /*1e160*/  F2FP.SATFINITE.E4M3.F32.PACK_AB_MERGE_C R185, R156, R157, RZ ;  /* 0x0000009d9cb9723e */ /* 0x000fe400048070ff */
[----:B------:R-:W-:Y:S02]  /*1e170*/  F2FP.SATFINITE.E4M3.F32.PACK_AB_MERGE_C R181, R152, R153, RZ ;  /* 0x0000009998b5723e */ /* 0x000fe400048070ff */
[----:B------:R-:W-:Y:S02]  /*1e180*/  F2FP.SATFINITE.E4M3.F32.PACK_AB_MERGE_C R156, R130, R131, RZ ;  /* 0x00000083829c723e */ /* 0x000fe400048070ff */
[----:B------:R-:W-:-:S02]  /*1e190*/  F2FP.SATFINITE.E4M3.F32.PACK_AB_MERGE_C R152, R119, R123, RZ ;  /* 0x0000007b7798723e */ /* 0x000fc400048070ff */
[----:B------:R-:W-:Y:S02]  /*1e1a0*/  F2FP.SATFINITE.E4M3.F32.PACK_AB_MERGE_C R131, R59, R66, RZ ;  /* 0x000000423b83723e */ /* 0x000fe400048070ff */
[----:B------:R-:W-:Y:S02]  /*1e1b0*/  F2FP.SATFINITE.E4M3.F32.PACK_AB_MERGE_C R192, R18, R22, RZ ;  /* 0x0000001612c0723e */ /* 0x000fe400048070ff */
[----:B------:R-:W-:Y:S02]  /*1e1c0*/  F2FP.SATFINITE.E4M3.F32.PACK_AB_MERGE_C R66, R15, R16, RZ ;  /* 0x000000100f42723e */ /* 0x000fe400048070ff */
[----:B------:R-:W-:Y:S02]  /*1e1d0*/  F2FP.SATFINITE.E4M3.F32.PACK_AB_MERGE_C R28, R29, R28, RZ ;  /* 0x0000001c1d1c723e */ /* 0x000fe400048070ff */
[----:B------:R-:W-:Y:S02]  /*1e1e0*/  F2FP.SATFINITE.E4M3.F32.PACK_AB_MERGE_C R15, R31, R30, RZ ;  /* 0x0000001e1f0f723e */ /* 0x000fe400048070ff */
[----:B------:R-:W-:-:S02]  /*1e1f0*/  F2FP.SATFINITE.E4M3.F32.PACK_AB_MERGE_C R130, R19, R13, RZ ;  /* 0x0000000d1382723e */ /* 0x000fc400048070ff */
[----:B------:R-:W-:Y:S02]  /*1e200*/  F2FP.SATFINITE.E4M3.F32.PACK_AB_MERGE_C R168, R168, R12, RZ ;  /* 0x0000000ca8a8723e */ /* 0x000fe400048070ff */
[----:B------:R-:W-:Y:S02]  /*1e210*/  F2FP.SATFINITE.E4M3.F32.PACK_AB_MERGE_C R13, R14, R26, R192 ;  /* 0x0000001a0e0d723e */ /* 0x000fe400048070c0 */
[----:B------:R-:W-:Y:S02]  /*1e220*/  F2FP.SATFINITE.E4M3.F32.PACK_AB_MERGE_C R12, R228, R229, R189 ;  /* 0x000000e5e40c723e */ /* 0x000fe400048070bd */
[----:B0-----:R-:W-:Y:S02]  /*1e230*/  LOP3.LUT R119, R220, 0x60, RZ, 0xc0, !PT ;  /* 0x00000060dc777812 */ /* 0x001fe400078ec0ff */
[----:B------:R-:W-:Y:S02]  /*1e240*/  F2FP.SATFINITE.E4M3.F32.PACK_AB_MERGE_C R14, R25, R2, R28 ;  /* 0x00000002190e723e */ /* 0x000fe4000480701c */
[----:B------:R-:W-:Y:S01]  /*1e250*/  F2FP.SATFINITE.E4M3.F32.PACK_AB_MERGE_C R15, R27, R9, R15 ;  /* 0x000000091b0f723e */ /* 0x000fe2000480700f */
[----:B------:R-:W-:Y:S01]  /*1e260*/  IMAD R119, R119, 0x8, R227 ;  /* 0x0000000877777824 */ /* 0x000fe200078e02e3 */
[----:B------:R-:W-:Y:S01]  /*1e270*/  BAR.SYNC.DEFER_BLOCKING 0x0 ;  /* 0x0000000000007b1d */ /* 0x000fe20000010000 */
[----:B--2---:R-:W-:-:S05]  /*1e280*/  @P4 FFMA.FTZ R225, R0, R23, +INF ;  /* 0x7f80000000e14423 */ /* 0x004fca0000010017 */
[----:B------:R0:W-:Y:S02]  /*1e290*/  @P4 STL [R1+0x218], R225 ;  /* 0x000218e101004387 */ /* 0x0001e40000100800 */
[----:B0-----:R-:W-:Y:S02]  /*1e2a0*/  IMAD.MOV.U32 R225, RZ, RZ, R193 ;  /* 0x000000ffffe17224 */ /* 0x001fe400078e00c1 */
[----:B------:R-:W2:Y:S04]  /*1e2b0*/  LDL.LU R193, [R1+0x200] ;  /* 0x0002000001c17983 */ /* 0x000ea80000300800 */
[----:B------:R0:W-:Y:S01]  /*1e2c0*/  STSM.16.M88.4 [R119], R12 ;  /* 0x0000000c77007844 */ /* 0x0001e20000000200 */
[----:B------:R-:W-:-:S04]  /*1e2d0*/  LOP3.LUT R2, R220, 0x7f, RZ, 0xc0, !PT ;  /* 0x0000007fdc027812 */ /* 0x000fc800078ec0ff */
[----:B------:R-:W-:Y:S01]  /*1e2e0*/  LEA R2, R2, UR5, 0x4 ;  /* 0x0000000502027c11 */ /* 0x000fe2000f8e20ff */
[----:B------:R-:W-:Y:S01]  /*1e2f0*/  BAR.SYNC.DEFER_BLOCKING 0x0 ;  /* 0x0000000000007b1d */ /* 0x000fe20000010000 */
[----:B------:R-:W-:Y:S02]  /*1e300*/  F2FP.SATFINITE.E4M3.F32.PACK_AB_MERGE_C R146, R99, R102, RZ ;  /* 0x000000666392723e */ /* 0x000fe400048070ff */
[----:B------:R-:W-:Y:S02]  /*1e310*/  F2FP.SATFINITE.E4M3.F32.PACK_AB_MERGE_C R53, R53, R52, RZ ;  /* 0x000000343535723e */ /* 0x000fe400048070ff */
[----:B------:R-:W-:Y:S02]  /*1e320*/  F2FP.SATFINITE.E4M3.F32.PACK_AB_MERGE_C R99, R217, R135, RZ ;  /* 0x00000087d963723e */ /* 0x000fe400048070ff */
[----:B------:R-:W-:Y:S02]  /*1e330*/  F2FP.SATFINITE.E4M3.F32.PACK_AB_MERGE_C R52, R133, R132, RZ ;  /* 0x000000848534723e */ /* 0x000fe400048070ff */
[----:B0-----:R-:W-:-:S02]  /*1e340*/  F2FP.SATFINITE.E4M3.F32.PACK_AB_MERGE_C R12, R221, R222, R134 ;  /* 0x000000dedd0c723e */ /* 0x001fc40004807086 */
[----:B------:R-:W0:Y:S01]  /*1e350*/  LDS.128 R132, [R2] ;  /* 0x0000000002847984 */ /* 0x000e220000000c00 */
[----:B------:R-:W-:Y:S01]  /*1e360*/  IMAD.MOV.U32 R223, RZ, RZ, R188 ;  /* 0x000000ffffdf7224 */ /* 0x000fe200078e00bc */
[----:B------:R-:W-:Y:S02]  /*1e370*/  F2FP.SATFINITE.E4M3.F32.PACK_AB_MERGE_C R188, R160, R161, RZ ;  /* 0x000000a1a0bc723e */ /* 0x000fe400048070ff */
[----:B------:R-:W-:Y:S02]  /*1e380*/  F2FP.SATFINITE.E4M3.F32.PACK_AB_MERGE_C R36, R37, R36, RZ ;  /* 0x000000242524723e */ /* 0x000fe400048070ff */
[----:B------:R-:W-:Y:S02]  /*1e390*/  F2FP.SATFINITE.E4M3.F32.PACK_AB_MERGE_C R16, R39, R38, RZ ;  /* 0x000000262710723e */ /* 0x000fe400048070ff */
[----:B------:R-:W-:Y:S02]  /*1e3a0*/  F2FP.SATFINITE.E4M3.F32.PACK_AB_MERGE_C R13, R162, R163, R188 ;  /* 0x000000a3a20d723e */ /* 0x000fe400048070bc */
[----:B------:R-:W-:-:S02]  /*1e3b0*/  F2FP.SATFINITE.E4M3.F32.PACK_AB_MERGE_C R14, R33, R32, R36 ;  /* 0x00000020210e723e */ /* 0x000fc40004807024 */
[----:B------:R-:W-:Y:S01]  /*1e3c0*/  F2FP.SATFINITE.E4M3.F32.PACK_AB_MERGE_C R15, R35, R34, R16 ;  /* 0x00000022230f723e */ /* 0x000fe20004807010 */
[----:B------:R-:W-:Y:S01]  /*1e3d0*/  BAR.SYNC.DEFER_BLOCKING 0x0 ;  /* 0x0000000000007b1d */ /* 0x000fe20000010000 */
[----:B------:R-:W-:Y:S02]  /*1e3e0*/  F2FP.SATFINITE.E4M3.F32.PACK_AB_MERGE_C R39, R87, R86, RZ ;  /* 0x000000565727723e */ /* 0x000fe400048070ff */
[----:B------:R-:W-:Y:S02]  /*1e3f0*/  F2FP.SATFINITE.E4M3.F32.PACK_AB_MERGE_C R94, R95, R94, RZ ;  /* 0x0000005e5f5e723e */ /* 0x000fe400048070ff */
[----:B------:R-:W-:Y:S02]  /*1e400*/  F2FP.SATFINITE.E4M3.F32.PACK_AB_MERGE_C R83, R82, R83, RZ ;  /* 0x000000535253723e */ /* 0x000fe400048070ff */
[----:B------:R-:W-:Y:S02]  /*1e410*/  F2FP.SATFINITE.E4M3.F32.PACK_AB_MERGE_C R82, R178, R179, RZ ;  /* 0x000000b3b252723e */ /* 0x000fe400048070ff */
[----:B------:R-:W-:-:S02]  /*1e420*/  F2FP.SATFINITE.E4M3.F32.PACK_AB_MERGE_C R39, R214, R223, R39 ;  /* 0x000000dfd627723e */ /* 0x000fc40004807027 */
[----:B------:R-:W3:Y:S04]  /*1e430*/  LDL.LU R214, [R1+0x204] ;  /* 0x0002040001d67983 */ /* 0x000ee80000300800 */
[----:B------:R1:W-:Y:S01]  /*1e440*/  STSM.16.M88.4 [R119], R12 ;  /* 0x0000000c77007844 */ /* 0x0003e20000000200 */
[----:B------:R-:W-:Y:S01]  /*1e450*/  BAR.SYNC.DEFER_BLOCKING 0x0 ;  /* 0x0000000000007b1d */ /* 0x000fe20000010000 */
[----:B------:R-:W-:Y:S02]  /*1e460*/  F2FP.SATFINITE.E4M3.F32.PACK_AB_MERGE_C R184, R184, R215, RZ ;  /* 0x000000d7b8b8723e */ /* 0x000fe400048070ff */
[----:B------:R-:W-:Y:S02]  /*1e470*/  F2FP.SATFINITE.E4M3.F32.PACK_AB_MERGE_C R44, R45, R44, RZ ;  /* 0x0000002c2d2c723e */ /* 0x000fe400048070ff */
[----:B------:R-:W-:Y:S01]  /*1e480*/  F2FP.SATFINITE.E4M3.F32.PACK_AB_MERGE_C R46, R47, R46, RZ ;  /* 0x0000002e2f2e723e */ /* 0x000fe200048070ff */
[----:B------:R-:W-:Y:S01]  /*1e490*/  LDS.128 R32, [R2] ;  /* 0x0000000002207984 */ /* 0x000fe20000000c00 */
[----:B-1----:R-:W-:-:S02]  /*1e4a0*/  F2FP.SATFINITE.E4M3.F32.PACK_AB_MERGE_C R12, R216, R218, R184 ;  /* 0x000000dad80c723e */ /* 0x002fc400048070b8 */
[----:B------:R-:W-:Y:S02]  /*1e4b0*/  F2FP.SATFINITE.E4M3.F32.PACK_AB_MERGE_C R13, R158, R159, R185 ;  /* 0x0000009f9e0d723e */ /* 0x000fe400048070b9 */
[----:B------:R-:W-:Y:S02]  /*1e4c0*/  F2FP.SATFINITE.E4M3.F32.PACK_AB_MERGE_C R14, R41, R40, R44 ;  /* 0x00000028290e723e */ /* 0x000fe4000480702c */
[----:B------:R-:W-:Y:S01]  /*1e4d0*/  F2FP.SATFINITE.E4M3.F32.PACK_AB_MERGE_C R15, R43, R42, R46 ;  /* 0x0000002a2b0f723e */ /* 0x000fe2000480702e */
[----:B------:R-:W-:Y:S06]  /*1e4e0*/  BAR.SYNC.DEFER_BLOCKING 0x0 ;  /* 0x0000000000007b1d */ /* 0x000fec0000010000 */
[----:B------:R1:W-:Y:S02]  /*1e4f0*/  STSM.16.M88.4 [R119], R12 ;  /* 0x0000000c77007844 */ /* 0x0003e40000000200 */
[----:B------:R-:W-:Y:S01]  /*1e500*/  BAR.SYNC.DEFER_BLOCKING 0x0 ;  /* 0x0000000000007b1d */ /* 0x000fe20000010000 */
[----:B------:R-:W-:-:S02]  /*1e510*/  F2FP.SATFINITE.E4M3.F32.PACK_AB_MERGE_C R18, R210, R211, RZ ;  /* 0x000000d3d212723e */ /* 0x000fc400048070ff */
[----:B------:R-:W-:Y:S02]  /*1e520*/  F2FP.SATFINITE.E4M3.F32.PACK_AB_MERGE_C R19, R55, R54, RZ ;  /* 0x000000363713723e */ /* 0x000fe400048070ff */
[----:B------:R-:W-:Y:S01]  /*1e530*/  F2FP.SATFINITE.E4M3.F32.PACK_AB_MERGE_C R16, R212, R213, R18 ;  /* 0x000000d5d410723e */ /* 0x000fe20004807012 */
[----:B------:R-:W-:Y:S01]  /*1e540*/  LDS.128 R28, [R2] ;  /* 0x00000000021c7984 */ /* 0x000fe20000000c00 */
[----:B------:R-:W-:Y:S02]  /*1e550*/  F2FP.SATFINITE.E4M3.F32.PACK_AB_MERGE_C R17, R17, R155, R181 ;  /* 0x0000009b1111723e */ /* 0x000fe400048070b5 */
[----:B------:R-:W-:Y:S02]  /*1e560*/  F2FP.SATFINITE.E4M3.F32.PACK_AB_MERGE_C R18, R49, R48, R53 ;  /* 0x000000303112723e */ /* 0x000fe40004807035 */
[----:B------:R-:W-:Y:S01]  /*1e570*/  F2FP.SATFINITE.E4M3.F32.PACK_AB_MERGE_C R19, R51, R50, R19 ;  /* 0x000000323313723e */ /* 0x000fe20004807013 */
[----:B------:R-:W-:Y:S06]  /*1e580*/  BAR.SYNC.DEFER_BLOCKING 0x0 ;  /* 0x0000000000007b1d */ /* 0x000fec0000010000 */
[----:B------:R-:W-:Y:S02]  /*1e590*/  STSM.16.M88.4 [R119], R16 ;  /* 0x0000001077007844 */ /* 0x000fe40000000200 */
[----:B------:R-:W-:Y:S01]  /*1e5a0*/  BAR.SYNC.DEFER_BLOCKING 0x0 ;  /* 0x0000000000007b1d */ /* 0x000fe20000010000 */
[----:B--2---:R-:W-:-:S05]  /*1e5b0*/  F2FP.SATFINITE.E4M3.F32.PACK_AB_MERGE_C R179, R193, R3, R94 ;  /* 0x00000003c1b3723e */ /* 0x004fca000480705e */
[----:B------:R-:W2:Y:S01]  /*1e5c0*/  LDL.LU R3, [R1+0xacc] ;  /* 0x000acc0001037983 */ /* 0x000ea20000300800 */
[----:B------:R-:W-:-:S03]  /*1e5d0*/  F2FP.SATFINITE.E4M3.F32.PACK_AB_MERGE_C R38, R85, R84, RZ ;  /* 0x000000545526723e */ /* 0x000fc600048070ff */
[----:B------:R-:W-:Y:S01]  /*1e5e0*/  LDS.128 R84, [R2] ;  /* 0x0000000002547984 */ /* 0x000fe20000000c00 */
[----:B------:R-:W-:Y:S02]  /*1e5f0*/  F2FP.SATFINITE.E4M3.F32.PACK_AB_MERGE_C R161, R206, R207, RZ ;  /* 0x000000cfcea1723e */ /* 0x000fe400048070ff */
[----:B------:R-:W-:Y:S02]  /*1e600*/  F2FP.SATFINITE.E4M3.F32.PACK_AB_MERGE_C R60, R61, R60, RZ ;  /* 0x0000003c3d3c723e */ /* 0x000fe400048070ff */
[----:B------:R-:W-:Y:S02]  /*1e610*/  F2FP.SATFINITE.E4M3.F32.PACK_AB_MERGE_C R62, R63, R62, RZ ;  /* 0x0000003e3f3e723e */ /* 0x000fe400048070ff */
[----:B------:R-:W-:Y:S02]  /*1e620*/  F2FP.SATFINITE.E4M3.F32.PACK_AB_MERGE_C R24, R208, R209, R161 ;  /* 0x000000d1d018723e */ /* 0x000fe400048070a1 */
[----:B------:R-:W-:Y:S02]  /*1e630*/  F2FP.SATFINITE.E4M3.F32.PACK_AB_MERGE_C R25, R150, R151, R180 ;  /* 0x000000979619723e */ /* 0x000fe400048070b4 */
[----:B------:R-:W-:-:S02]  /*1e640*/  F2FP.SATFINITE.E4M3.F32.PACK_AB_MERGE_C R26, R57, R56, R60 ;  /* 0x00000038391a723e */ /* 0x000fc4000480703c */
[----:B------:R-:W-:Y:S01]  /*1e650*/  F2FP.SATFINITE.E4M3.F32.PACK_AB_MERGE_C R27, R241, R240, R62 ;  /* 0x000000f0f11b723e */ /* 0x000fe2000480703e */
[----:B------:R-:W-:Y:S06]  /*1e660*/  BAR.SYNC.DEFER_BLOCKING 0x0 ;  /* 0x0000000000007b1d */ /* 0x000fec0000010000 */
[----:B------:R-:W-:Y:S02]  /*1e670*/  STSM.16.M88.4 [R119], R24 ;  /* 0x0000001877007844 */ /* 0x000fe40000000200 */
[----:B------:R-:W-:Y:S01]  /*1e680*/  BAR.SYNC.DEFER_BLOCKING 0x0 ;  /* 0x0000000000007b1d */ /* 0x000fe20000010000 */
[----:B------:R-:W-:-:S02]  /*1e690*/  F2FP.SATFINITE.E4M3.F32.PACK_AB_MERGE_C R157, R202, R203, RZ ;  /* 0x000000cbca9d723e */ /* 0x000fc400048070ff */
[----:B------:R-:W-:Y:S02]  /*1e6a0*/  F2FP.SATFINITE.E4M3.F32.PACK_AB_MERGE_C R160, R138, R139, RZ ;  /* 0x0000008b8aa0723e */ /* 0x000fe400048070ff */
[----:B------:R-:W-:Y:S02]  /*1e6b0*/  F2FP.SATFINITE.E4M3.F32.PACK_AB_MERGE_C R68, R69, R68, RZ ;  /* 0x000000444544723e */ /* 0x000fe400048070ff */
[----:B------:R-:W-:Y:S01]  /*1e6c0*/  F2FP.SATFINITE.E4M3.F32.PACK_AB_MERGE_C R70, R71, R70, RZ ;  /* 0x000000464746723e */ /* 0x000fe200048070ff */
[----:B------:R-:W-:Y:S01]  /*1e6d0*/  LDS.128 R16, [R2] ;  /* 0x0000000002107984 */ /* 0x000fe20000000c00 */
[----:B-1----:R-:W-:Y:S02]  /*1e6e0*/  F2FP.SATFINITE.E4M3.F32.PACK_AB_MERGE_C R12, R204, R205, R157 ;  /* 0x000000cdcc0c723e */ /* 0x002fe4000480709d */
[----:B------:R-:W-:Y:S02]  /*1e6f0*/  F2FP.SATFINITE.E4M3.F32.PACK_AB_MERGE_C R13, R142, R143, R160 ;  /* 0x0000008f8e0d723e */ /* 0x000fe400048070a0 */
[----:B------:R-:W-:-:S02]  /*1e700*/  F2FP.SATFINITE.E4M3.F32.PACK_AB_MERGE_C R14, R65, R64, R68 ;  /* 0x00000040410e723e */ /* 0x000fc40004807044 */
[----:B------:R-:W-:Y:S01]  /*1e710*/  F2FP.SATFINITE.E4M3.F32.PACK_AB_MERGE_C R15, R247, R246, R70 ;  /* 0x000000f6f70f723e */ /* 0x000fe20004807046 */
[----:B------:R-:W-:Y:S01]  /*1e720*/  BAR.SYNC.DEFER_BLOCKING 0x0 ;  /* 0x0000000000007b1d */ /* 0x000fe20000010000 */
[----:B------:R-:W-:Y:S02]  /*1e730*/  F2FP.SATFINITE.E4M3.F32.PACK_AB_MERGE_C R153, R198, R199, RZ ;  /* 0x000000c7c699723e */ /* 0x000fe400048070ff */
[----:B------:R-:W-:Y:S02]  /*1e740*/  F2FP.SATFINITE.E4M3.F32.PACK_AB_MERGE_C R76, R77, R76, RZ ;  /* 0x0000004c4d4c723e */ /* 0x000fe400048070ff */
[----:B------:R-:W-:-:S03]  /*1e750*/  F2FP.SATFINITE.E4M3.F32.PACK_AB_MERGE_C R78, R79, R78, RZ ;  /* 0x0000004e4f4e723e */ /* 0x000fc600048070ff */
[----:B------:R-:W1:Y:S01]  /*1e760*/  S2UR UR10, SR_CTAID.Y ;  /* 0x00000000000a79c3 */ /* 0x000e620000002600 */
[----:B------:R-:W-:Y:S02]  /*1e770*/  F2FP.SATFINITE.E4M3.F32.PACK_AB_MERGE_C R22, R194, R195, RZ ;  /* 0x000000c3c216723e */ /* 0x000fe400048070ff */
[----:B------:R-:W-:Y:S02]  /*1e780*/  F2FP.SATFINITE.E4M3.F32.PACK_AB_MERGE_C R37, R126, R127, R152 ;  /* 0x0000007f7e25723e */ /* 0x000fe40004807098 */
[----:B------:R-:W-:Y:S02]  /*1e790*/  F2FP.SATFINITE.E4M3.F32.PACK_AB_MERGE_C R38, R81, R80, R38 ;  /* 0x000000505126723e */ /* 0x000fe40004807026 */
[----:B------:R-:W-:Y:S01]  /*1e7a0*/  F2FP.SATFINITE.E4M3.F32.PACK_AB_MERGE_C R234, R235, R234, RZ ;  /* 0x000000eaebea723e */ /* 0x000fe200048070ff */
[----:B------:R-:W4:Y:S01]  /*1e7b0*/  LDC.64 R126, c[0x0][0x228] ;  /* 0x00008a00ff7e7b82 */ /* 0x000f220000000a00 */
[----:B------:R-:W-:Y:S02]  /*1e7c0*/  F2FP.SATFINITE.E4M3.F32.PACK_AB_MERGE_C R138, R186, R187, RZ ;  /* 0x000000bbba8a723e */ /* 0x000fe400048070ff */
[----:B------:R-:W-:-:S02]  /*1e7d0*/  F2FP.SATFINITE.E4M3.F32.PACK_AB_MERGE_C R236, R237, R236, RZ ;  /* 0x000000ecedec723e */ /* 0x000fc400048070ff */
[----:B------:R-:W-:Y:S02]  /*1e7e0*/  F2FP.SATFINITE.E4M3.F32.PACK_AB_MERGE_C R139, R190, R191, RZ ;  /* 0x000000bfbe8b723e */ /* 0x000fe400048070ff */
[----:B------:R-:W-:Y:S01]  /*1e7f0*/  F2FP.SATFINITE.E4M3.F32.PACK_AB_MERGE_C R92, R93, R92, RZ ;  /* 0x0000005c5d5c723e */ /* 0x000fe200048070ff */
[----:B------:R-:W5:Y:S01]  /*1e800*/  LDC R246, c[0x0][0x278] ;  /* 0x00009e00fff67b82 */ /* 0x000f620000000800 */
[----:B------:R0:W-:Y:S07]  /*1e810*/  STSM.16.M88.4 [R119], R12 ;  /* 0x0000000c77007844 */ /* 0x0001ee0000000200 */
[----:B------:R-:W-:Y:S06]  /*1e820*/  BAR.SYNC.DEFER_BLOCKING 0x0 ;  /* 0x0000000000007b1d */ /* 0x000fec0000010000 */
[----:B------:R-:W-:Y:S01]  /*1e830*/  LDS.128 R24, [R2] ;  /* 0x0000000002187984 */ /* 0x000fe20000000c00 */
[----:B0-----:R-:W-:-:S02]  /*1e840*/  F2FP.SATFINITE.E4M3.F32.PACK_AB_MERGE_C R12, R200, R201, R153 ;  /* 0x000000c9c80c723e */ /* 0x001fc40004807099 */
[----:B------:R-:W-:Y:S02]  /*1e850*/  F2FP.SATFINITE.E4M3.F32.PACK_AB_MERGE_C R13, R20, R21, R156 ;  /* 0x00000015140d723e */ /* 0x000fe4000480709c */
[----:B------:R-:W-:Y:S02]  /*1e860*/  F2FP.SATFINITE.E4M3.F32.PACK_AB_MERGE_C R14, R73, R72, R76 ;  /* 0x00000048490e723e */ /* 0x000fe4000480704c */
[----:B------:R-:W-:Y:S01]  /*1e870*/  F2FP.SATFINITE.E4M3.F32.PACK_AB_MERGE_C R15, R225, R252, R78 ;  /* 0x000000fce10f723e */ /* 0x000fe2000480704e */
[----:B------:R-:W-:Y:S06]  /*1e880*/  BAR.SYNC.DEFER_BLOCKING 0x0 ;  /* 0x0000000000007b1d */ /* 0x000fec0000010000 */
[----:B------:R-:W-:Y:S02]  /*1e890*/  STSM.16.M88.4 [R119], R12 ;  /* 0x0000000c77007844 */ /* 0x000fe40000000200 */
[----:B------:R-:W-:Y:S01]  /*1e8a0*/  BAR.SYNC.DEFER_BLOCKING 0x0 ;  /* 0x0000000000007b1d */ /* 0x000fe20000010000 */
[----:B------:R-:W-:-:S05]  /*1e8b0*/  F2FP.SATFINITE.E4M3.F32.PACK_AB_MERGE_C R36, R196, R197, R22 ;  /* 0x000000c5c424723e */ /* 0x000fca0004807016 */
[----:B------:R-:W-:Y:S02]  /*1e8c0*/  LDS.128 R20, [R2] ;  /* 0x0000000002147984 */ /* 0x000fe40000000c00 */
[----:B------:R-:W-:Y:S06]  /*1e8d0*/  BAR.SYNC.DEFER_BLOCKING 0x0 ;  /* 0x0000000000007b1d */ /* 0x000fec0000010000 */
[----:B------:R0:W-:Y:S02]  /*1e8e0*/  STSM.16.M88.4 [R119], R36 ;  /* 0x0000002477007844 */ /* 0x0001e40000000200 */
[----:B------:R-:W-:Y:S01]  /*1e8f0*/  BAR.SYNC.DEFER_BLOCKING 0x0 ;  /* 0x0000000000007b1d */ /* 0x000fe20000010000 */
[----:B0-----:R-:W-:-:S05]  /*1e900*/  F2FP.SATFINITE.E4M3.F32.PACK_AB_MERGE_C R39, R7, R8, R234 ;  /* 0x000000080727723e */ /* 0x001fca00048070ea */
[----:B------:R-:W3:Y:S01]  /*1e910*/  LDL.LU R8, [R1+0xac8] ;  /* 0x000ac80001087983 */ /* 0x000ee20000300800 */
[----:B------:R-:W-:-:S03]  /*1e920*/  F2FP.SATFINITE.E4M3.F32.PACK_AB_MERGE_C R36, R174, R175, R138 ;  /* 0x000000afae24723e */ /* 0x000fc6000480708a */
[----:B------:R-:W4:Y:S04]  /*1e930*/  LDL.LU R7, [R1+0xac4] ;  /* 0x000ac40001077983 */ /* 0x000f280000300800 */
[----:B------:R-:W5:Y:S04]  /*1e940*/  LDL.LU R193, [R1+0x214] ;  /* 0x0002140001c17983 */ /* 0x000f680000300800 */
[----:B------:R-:W-:Y:S01]  /*1e950*/  LDS.128 R12, [R2] ;  /* 0x00000000020c7984 */ /* 0x000fe20000000c00 */
[----:B--2---:R-:W-:-:S03]  /*1e960*/  F2FP.SATFINITE.E4M3.F32.PACK_AB_MERGE_C R175, R3, R4, R236 ;  /* 0x0000000403af723e */ /* 0x004fc600048070ec */
[----:B------:R-:W4:Y:S04]  /*1e970*/  LDL.LU R4, [R1+0xac0] ;  /* 0x000ac00001047983 */ /* 0x000f280000300800 */
[----:B------:R-:W5:Y:S01]  /*1e980*/  LDL.LU R3, [R1+0xabc] ;  /* 0x000abc0001037983 */ /* 0x000f620000300800 */
[----:B------:R-:W-:Y:S02]  /*1e990*/  F2FP.SATFINITE.E4M3.F32.PACK_AB_MERGE_C R176, R176, R177, R139 ;  /* 0x000000b1b0b0723e */ /* 0x000fe4000480708b */
[----:B------:R-:W-:Y:S02]  /*1e9a0*/  F2FP.SATFINITE.E4M3.F32.PACK_AB_MERGE_C R177, R114, R118, R147 ;  /* 0x0000007672b1723e */ /* 0x000fe40004807093 */
[----:B------:R-:W-:Y:S01]  /*1e9b0*/  F2FP.SATFINITE.E4M3.F32.PACK_AB_MERGE_C R178, R89, R88, R92 ;  /* 0x0000005859b2723e */ /* 0x000fe2000480705c */
[----:B------:R-:W-:Y:S06]  /*1e9c0*/  BAR.SYNC.DEFER_BLOCKING 0x0 ;  /* 0x0000000000007b1d */ /* 0x000fec0000010000 */
[----:B------:R-:W-:Y:S02]  /*1e9d0*/  STSM.16.M88.4 [R119], R176 ;  /* 0x000000b077007844 */ /* 0x000fe40000000200 */
[----:B------:R-:W-:Y:S01]  /*1e9e0*/  BAR.SYNC.DEFER_BLOCKING 0x0 ;  /* 0x0000000000007b1d */ /* 0x000fe20000010000 */
[----:B------:R-:W-:-:S02]  /*1e9f0*/  F2FP.SATFINITE.E4M3.F32.PACK_AB_MERGE_C R100, R101, R100, RZ ;  /* 0x000000646564723e */ /* 0x000fc400048070ff */
[----:B------:R-:W-:-:S03]  /*1ea00*/  F2FP.SATFINITE.E4M3.F32.PACK_AB_MERGE_C R37, R103, R106, R146 ;  /* 0x0000006a6725723e */ /* 0x000fc60004807092 */
[----:B------:R-:W-:Y:S01]  /*1ea10*/  LDS.128 R44, [R2] ;  /* 0x00000000022c7984 */ /* 0x000fe20000000c00 */
[----:B------:R-:W-:Y:S01]  /*1ea20*/  F2FP.SATFINITE.E4M3.F32.PACK_AB_MERGE_C R38, R97, R96, R100 ;  /* 0x000000606126723e */ /* 0x000fe20004807064 */
[----:B------:R-:W-:Y:S01]  /*1ea30*/  BAR.SYNC.DEFER_BLOCKING 0x0 ;  /* 0x0000000000007b1d */ /* 0x000fe20000010000 */
[----:B------:R-:W-:-:S05]  /*1ea40*/  F2FP.SATFINITE.E4M3.F32.PACK_AB_MERGE_C R123, R182, R183, RZ ;  /* 0x000000b7b67b723e */ /* 0x000fca00048070ff */
[----:B------:R0:W-:Y:S01]  /*1ea50*/  STSM.16.M88.4 [R119], R36 ;  /* 0x0000002477007844 */ /* 0x0001e20000000200 */
[----:B------:R-:W-:Y:S02]  /*1ea60*/  F2FP.SATFINITE.E4M3.F32.PACK_AB_MERGE_C R172, R172, R173, R123 ;  /* 0x000000adacac723e */ /* 0x000fe4000480707b */
[----:B------:R-:W-:Y:S02]  /*1ea70*/  F2FP.SATFINITE.E4M3.F32.PACK_AB_MERGE_C R173, R91, R98, R83 ;  /* 0x000000625bad723e */ /* 0x000fe40004807053 */
[----:B0-----:R-:W-:Y:S01]  /*1ea80*/  F2FP.SATFINITE.E4M3.F32.PACK_AB_MERGE_C R36, R170, R171, R82 ;  /* 0x000000abaa24723e */ /* 0x001fe20004807052 */
[----:B------:R-:W-:Y:S01]  /*1ea90*/  BAR.SYNC.DEFER_BLOCKING 0x0 ;  /* 0x0000000000007b1d */ /* 0x000fe20000010000 */
[----:B------:R-:W-:-:S05]  /*1eaa0*/  F2FP.SATFINITE.E4M3.F32.PACK_AB_MERGE_C R108, R109, R108, RZ ;  /* 0x0000006c6d6c723e */ /* 0x000fca00048070ff */
[----:B------:R-:W-:Y:S01]  /*1eab0*/  LDS.128 R80, [R2] ;  /* 0x0000000002507984 */ /* 0x000fe20000000c00 */
[----:B------:R-:W-:Y:S01]  /*1eac0*/  F2FP.SATFINITE.E4M3.F32.PACK_AB_MERGE_C R174, R105, R104, R108 ;  /* 0x0000006869ae723e */ /* 0x000fe2000480706c */
[----:B------:R-:W-:Y:S06]  /*1ead0*/  BAR.SYNC.DEFER_BLOCKING 0x0 ;  /* 0x0000000000007b1d */ /* 0x000fec0000010000 */
[----:B------:R-:W-:Y:S02]  /*1eae0*/  STSM.16.M88.4 [R119], R172 ;  /* 0x000000ac77007844 */ /* 0x000fe40000000200 */
[----:B------:R-:W-:Y:S01]  /*1eaf0*/  BAR.SYNC.DEFER_BLOCKING 0x0 ;  /* 0x0000000000007b1d */ /* 0x000fe20000010000 */
[----:B------:R-:W-:-:S02]  /*1eb00*/  F2FP.SATFINITE.E4M3.F32.PACK_AB_MERGE_C R116, R117, R116, RZ ;  /* 0x000000747574723e */ /* 0x000fc400048070ff */
[----:B------:R-:W-:-:S03]  /*1eb10*/  F2FP.SATFINITE.E4M3.F32.PACK_AB_MERGE_C R238, R239, R238, RZ ;  /* 0x000000eeefee723e */ /* 0x000fc600048070ff */
[----:B------:R-:W-:Y:S01]  /*1eb20*/  LDS.128 R76, [R2] ;  /* 0x00000000024c7984 */ /* 0x000fe20000000c00 */
[----:B------:R-:W-:Y:S02]  /*1eb30*/  F2FP.SATFINITE.E4M3.F32.PACK_AB_MERGE_C R37, R74, R75, R131 ;  /* 0x0000004b4a25723e */ /* 0x000fe40004807083 */
[----:B------:R-:W-:Y:S01]  /*1eb40*/  F2FP.SATFINITE.E4M3.F32.PACK_AB_MERGE_C R38, R113, R112, R116 ;  /* 0x000000707126723e */ /* 0x000fe20004807074 */
[----:B------:R-:W-:Y:S01]  /*1eb50*/  BAR.SYNC.DEFER_BLOCKING 0x0 ;  /* 0x0000000000007b1d */ /* 0x000fe20000010000 */
[----:B------:R-:W-:Y:S02]  /*1eb60*/  F2FP.SATFINITE.E4M3.F32.PACK_AB_MERGE_C R242, R243, R242, RZ ;  /* 0x000000f2f3f2723e */ /* 0x000fe400048070ff */
[----:B------:R-:W-:Y:S02]  /*1eb70*/  F2FP.SATFINITE.E4M3.F32.PACK_AB_MERGE_C R244, R245, R244, RZ ;  /* 0x000000f4f5f4723e */ /* 0x000fe400048070ff */
[----:B------:R-:W-:-:S03]  /*1eb80*/  F2FP.SATFINITE.E4M3.F32.PACK_AB_MERGE_C R102, R232, R233, RZ ;  /* 0x000000e9e866723e */ /* 0x000fc600048070ff */
[----:B------:R-:W0:Y:S01]  /*1eb90*/  LDC R131, c[0x0][0x278] ;  /* 0x00009e00ff837b82 */ /* 0x000e220000000800 */
[----:B---3--:R-:W-:Y:S02]  /*1eba0*/  F2FP.SATFINITE.E4M3.F32.PACK_AB_MERGE_C R39, R8, R214, R238 ;  /* 0x000000d60827723e */ /* 0x008fe400048070ee */
[----:B------:R-:W2:Y:S04]  /*1ebb0*/  LDL.LU R8, [R1+0xab8] ;  /* 0x000ab80001087983 */ /* 0x000ea80000300800 */
[----:B------:R4:W-:Y:S01]  /*1ebc0*/  STSM.16.M88.4 [R119], R36 ;  /* 0x0000002477007844 */ /* 0x0009e20000000200 */
[----:B------:R-:W-:Y:S01]  /*1ebd0*/  BAR.SYNC.DEFER_BLOCKING 0x0 ;  /* 0x0000000000007b1d */ /* 0x000fe20000010000 */
[----:B------:R-:W-:-:S05]  /*1ebe0*/  F2FP.SATFINITE.E4M3.F32.PACK_AB_MERGE_C R124, R125, R124, RZ ;  /* 0x0000007c7d7c723e */ /* 0x000fca00048070ff */
[----:B------:R-:W-:Y:S01]  /*1ebf0*/  LDS.128 R72, [R2] ;  /* 0x0000000002487984 */ /* 0x000fe20000000c00 */
[----:B----4-:R-:W-:-:S03]  /*1ec00*/  F2FP.SATFINITE.E4M3.F32.PACK_AB_MERGE_C R39, R4, R7, R242 ;  /* 0x000000070427723e */ /* 0x010fc600048070f2 */
[----:B------:R-:W2:Y:S01]  /*1ec10*/  LDL.LU R7, [R1+0xab4] ;  /* 0x000ab40001077983 */ /* 0x000ea20000300800 */
[----:B-----5:R-:W-:-:S03]  /*1ec20*/  F2FP.SATFINITE.E4M3.F32.PACK_AB_MERGE_C R43, R193, R3, R244 ;  /* 0x00000003c12b723e */ /* 0x020fc600048070f4 */
[----:B------:R-:W3:Y:S01]  /*1ec30*/  LDL.LU R4, [R1+0xab0] ;  /* 0x000ab00001047983 */ /* 0x000ee20000300800 */
[----:B------:R-:W-:Y:S02]  /*1ec40*/  F2FP.SATFINITE.E4M3.F32.PACK_AB_MERGE_C R36, R167, R169, R102 ;  /* 0x000000a9a724723e */ /* 0x000fe40004807066 */
[----:B------:R-:W-:Y:S01]  /*1ec50*/  F2FP.SATFINITE.E4M3.F32.PACK_AB_MERGE_C R110, R230, R231, RZ ;  /* 0x000000e7e66e723e */ /* 0x000fe200048070ff */
[----:B------:R-:W3:Y:S01]  /*1ec60*/  LDL.LU R3, [R1+0xaac] ;  /* 0x000aac0001037983 */ /* 0x000ee20000300800 */
[----:B------:R-:W-:Y:S02]  /*1ec70*/  F2FP.SATFINITE.E4M3.F32.PACK_AB_MERGE_C R37, R122, R58, R107 ;  /* 0x0000003a7a25723e */ /* 0x000fe4000480706b */
[----:B------:R-:W-:Y:S02]  /*1ec80*/  F2FP.SATFINITE.E4M3.F32.PACK_AB_MERGE_C R41, R111, R115, R130 ;  /* 0x000000736f29723e */ /* 0x000fe40004807082 */
[----:B------:R-:W-:Y:S02]  /*1ec90*/  F2FP.SATFINITE.E4M3.F32.PACK_AB_MERGE_C R42, R129, R128, R52 ;  /* 0x00000080812a723e */ /* 0x000fe40004807034 */
[----:B------:R-:W-:-:S02]  /*1eca0*/  F2FP.SATFINITE.E4M3.F32.PACK_AB_MERGE_C R59, R224, R226, RZ ;  /* 0x000000e2e03b723e */ /* 0x000fc400048070ff */
[----:B------:R-:W-:Y:S02]  /*1ecb0*/  F2FP.SATFINITE.E4M3.F32.PACK_AB_MERGE_C R140, R141, R140, RZ ;  /* 0x0000008c8d8c723e */ /* 0x000fe400048070ff */
[----:B------:R-:W-:Y:S01]  /*1ecc0*/  F2FP.SATFINITE.E4M3.F32.PACK_AB_MERGE_C R248, R249, R248, RZ ;  /* 0x000000f8f9f8723e */ /* 0x000fe200048070ff */
[----:B------:R-:W4:Y:S01]  /*1ecd0*/  S2R R101, SR_CTAID.X ;  /* 0x0000000000657919 */ /* 0x000f220000002500 */
[----:B------:R-:W-:Y:S02]  /*1ece0*/  F2FP.SATFINITE.E4M3.F32.PACK_AB_MERGE_C R38, R121, R120, R124 ;  /* 0x000000787926723e */ /* 0x000fe4000480707c */
[----:B------:R-:W-:Y:S01]  /*1ecf0*/  F2FP.SATFINITE.E4M3.F32.PACK_AB_MERGE_C R148, R149, R148, RZ ;  /* 0x000000949594723e */ /* 0x000fe200048070ff */
[----:B------:R-:W-:Y:S01]  /*1ed00*/  BAR.SYNC.DEFER_BLOCKING 0x0 ;  /* 0x0000000000007b1d */ /* 0x000fe20000010000 */
[----:B------:R-:W-:Y:S02]  /*1ed10*/  F2FP.SATFINITE.E4M3.F32.PACK_AB_MERGE_C R40, R165, R166, R110 ;  /* 0x000000a6a528723e */ /* 0x000fe4000480706e */
[----:B------:R-:W-:-:S02]  /*1ed20*/  F2FP.SATFINITE.E4M3.F32.PACK_AB_MERGE_C R164, R154, R164, R59 ;  /* 0x000000a49aa4723e */ /* 0x000fc4000480703b */
[----:B------:R-:W-:-:S03]  /*1ed30*/  F2FP.SATFINITE.E4M3.F32.PACK_AB_MERGE_C R9, R251, R250, RZ ;  /* 0x000000fafb09723e */ /* 0x000fc600048070ff */
[----:B------:R-:W5:Y:S01]  /*1ed40*/  LDC R154, c[0x0][0x278] ;  /* 0x00009e00ff9a7b82 */ /* 0x000f620000000800 */
[----:B------:R-:W0:Y:S01]  /*1ed50*/  S2R R109, SR_TID.X ;  /* 0x00000000006d7919 */ /* 0x000e220000002100 */
[----:B------:R-:W-:Y:S02]  /*1ed60*/  F2FP.SATFINITE.E4M3.F32.PACK_AB_MERGE_C R48, R6, R10, R99 ;  /* 0x0000000a0630723e */ /* 0x000fe40004807063 */
[----:B------:R-:W-:Y:S01]  /*1ed70*/  F2FP.SATFINITE.E4M3.F32.PACK_AB_MERGE_C R49, R5, R11, R168 ;  /* 0x0000000b0531723e */ /* 0x000fe200048070a8 */
[----:B-1----:R-:W-:Y:S01]  /*1ed80*/  UIMAD UR4, UR10, UR8, URZ ;  /* 0x000000080a0472a4 */ /* 0x002fe2000f8e023f */
[C---:B------:R-:W-:Y:S02]  /*1ed90*/  PRMT R147, R132.reuse, 0x7772, RZ ;  /* 0x0000777284937816 */ /* 0x040fe400000000ff */
[----:B------:R-:W1:Y:S01]  /*1eda0*/  LDC R244, c[0x0][0x278] ;  /* 0x00009e00fff47b82 */ /* 0x000e620000000800 */
[----:B------:R-:W-:Y:S02]  /*1edb0*/  PRMT R153, R132, 0x7771, RZ ;  /* 0x0000777184997816 */ /* 0x000fe400000000ff */
[----:B------:R-:W-:-:S02]  /*1edc0*/  PRMT R143, R133, 0x7772, RZ ;  /* 0x00007772858f7816 */ /* 0x000fc400000000ff */
[----:B------:R-:W-:Y:S02]  /*1edd0*/  PRMT R152, R133, 0x7771, RZ ;  /* 0x0000777185987816 */ /* 0x000fe400000000ff */
[----:B------:R-:W-:Y:S01]  /*1ede0*/  PRMT R177, R135, 0x7773, RZ ;  /* 0x0000777387b17816 */ /* 0x000fe200000000ff */
[----:B------:R-:W1:Y:S01]  /*1edf0*/  LDC R249, c[0x0][0x278] ;  /* 0x00009e00fff97b82 */ /* 0x000e620000000800 */
[----:B------:R-:W-:Y:S07]  /*1ee00*/  STSM.16.M88.4 [R119], R36 ;  /* 0x0000002477007844 */ /* 0x000fee0000000200 */
[----:B------:R-:W-:Y:S06]  /*1ee10*/  BAR.SYNC.DEFER_BLOCKING 0x0 ;  /* 0x0000000000007b1d */ /* 0x000fec0000010000 */
[----:B------:R-:W-:Y:S02]  /*1ee20*/  LDS.128 R68, [R2] ;  /* 0x0000000002447984 */ /* 0x000fe40000000c00 */
[----:B------:R-:W-:Y:S06]  /*1ee30*/  BAR.SYNC.DEFER_BLOCKING 0x0 ;  /* 0x0000000000007b1d */ /* 0x000fec0000010000 */
[----:B------:R-:W-:Y:S01]  /*1ee40*/  STSM.16.M88.4 [R119], R40 ;  /* 0x0000002877007844 */ /* 0x000fe20000000200 */
[----:B------:R-:W-:Y:S01]  /*1ee50*/  F2FP.SATFINITE.E4M3.F32.PACK_AB_MERGE_C R165, R67, R90, R66 ;  /* 0x0000005a43a5723e */ /* 0x000fe20004807042 */
[----:B------:R-:W-:Y:S01]  /*1ee60*/  BAR.SYNC.DEFER_BLOCKING 0x0 ;  /* 0x0000000000007b1d */ /* 0x000fe20000010000 */
[----:B------:R-:W-:-:S05]  /*1ee70*/  F2FP.SATFINITE.E4M3.F32.PACK_AB_MERGE_C R166, R137, R136, R140 ;  /* 0x0000008889a6723e */ /* 0x000fca000480708c */
[----:B------:R-:W1:Y:S01]  /*1ee80*/  LDS.128 R64, [R2] ;  /* 0x0000000002407984 */ /* 0x000e620000000c00 */
[----:B------:R-:W-:Y:S01]  /*1ee90*/  F2FP.SATFINITE.E4M3.F32.PACK_AB_MERGE_C R50, R145, R144, R148 ;  /* 0x000000909132723e */ /* 0x000fe20004807094 */
[----:B----4-:R-:W-:-:S05]  /*1eea0*/  IMAD.SHL.U32 R101, R101, 0x80, RZ ;  /* 0x0000008065657824 */ /* 0x010fca00078e00ff */
[----:B0-----:R-:W-:Y:S01]  /*1eeb0*/  LOP3.LUT R250, R101, 0x7f, R109, 0xf8, !PT ;  /* 0x0000007f65fa7812 */ /* 0x001fe200078ef86d */
[----:B------:R-:W-:-:S04]  /*1eec0*/  USHF.R.S32.HI UR8, URZ, 0x1f, UR4 ;  /* 0x0000001f3f087899 */ /* 0x000fc80008011404 */
[----:B------:R-:W-:Y:S02]  /*1eed0*/  IMAD R109, R250, UR9, RZ ;  /* 0x00000009fa6d7c24 */ /* 0x000fe4000f8e02ff */
[----:B-----5:R-:W-:-:S03]  /*1eee0*/  IMAD.SHL.U32 R129, R154, 0x2, RZ ;  /* 0x000000029a817824 */ /* 0x020fc600078e00ff */
[----:B------:R-:W-:Y:S01]  /*1eef0*/  IADD3 R126, P4, P5, R109, UR4, R126 ;  /* 0x000000046d7e7c10 */ /* 0x000fe2000fd9e07e */
[----:B------:R-:W-:Y:S01]  /*1ef00*/  ULDC UR4, c[0x0][0x278] ;  /* 0x00009e0000047ab9 */ /* 0x000fe20000000800 */
[----:B------:R-:W-:-:S04]  /*1ef10*/  SHF.R.S32.HI R122, RZ, 0x1f, R109 ;  /* 0x0000001fff7a7819 */ /* 0x000fc8000001146d */
[----:B------:R-:W-:Y:S02]  /*1ef20*/  IADD3.X R127, R122, UR8, R127, P4, P5 ;  /* 0x000000087a7f7c10 */ /* 0x000fe4000a7ea47f */
[----:B------:R-:W-:Y:S02]  /*1ef30*/  IADD3 R130, P4, R126, UR4, RZ ;  /* 0x000000047e827c10 */ /* 0x000fe4000ff9e0ff */
[C---:B------:R-:W-:Y:S02]  /*1ef40*/  PRMT R181, R135.reuse, 0x7772, RZ ;  /* 0x0000777287b57816 */ /* 0x040fe400000000ff */
[C---:B------:R-:W-:Y:S02]  /*1ef50*/  PRMT R151, R135.reuse, 0x7771, RZ ;  /* 0x0000777187977816 */ /* 0x040fe400000000ff */
[----:B------:R-:W-:Y:S01]  /*1ef60*/  PRMT R150, R135, 0x7770, RZ ;  /* 0x0000777087967816 */ /* 0x000fe200000000ff */
[----:B------:R-:W-:Y:S01]  /*1ef70*/  IMAD R243, R154, 0x5, RZ ;  /* 0x000000059af37824 */ /* 0x000fe200078e02ff */
[----:B------:R-:W-:-:S02]  /*1ef80*/  IADD3 R128, P5, R129, R126, RZ ;  /* 0x0000007e81807210 */ /* 0x000fc40007fbe0ff */
[----:B------:R-:W-:Y:S01]  /*1ef90*/  PRMT R149, R134, 0x7770, RZ ;  /* 0x0000777086957816 */ /* 0x000fe200000000ff */
[----:B------:R-:W-:Y:S01]  /*1efa0*/  IMAD R245, R154, 0xa, RZ ;  /* 0x0000000a9af57824 */ /* 0x000fe200078e02ff */
[----:B------:R-:W-:Y:S01]  /*1efb0*/  PRMT R144, R132, 0x7773, RZ ;  /* 0x0000777384907816 */ /* 0x000fe200000000ff */
[----:B------:R-:W-:Y:S01]  /*1efc0*/  IMAD R247, R154, 0xb, RZ ;  /* 0x0000000b9af77824 */ /* 0x000fe200078e02ff */
[----:B------:R-:W-:Y:S01]  /*1efd0*/  PRMT R132, R132, 0x7770, RZ ;  /* 0x0000777084847816 */ /* 0x000fe200000000ff */
[----:B------:R-:W-:Y:S01]  /*1efe0*/  BAR.SYNC.DEFER_BLOCKING 0x0 ;  /* 0x0000000000007b1d */ /* 0x000fe20000010000 */
[----:B------:R-:W-:Y:S02]  /*1eff0*/  PRMT R145, R133, 0x7773, RZ ;  /* 0x0000777385917816 */ /* 0x000fe400000000ff */
[----:B------:R-:W-:Y:S02]  /*1f000*/  LEA.HI.X.SX32 R131, R131, R127, 0x1, P4 ;  /* 0x0000007f83837211 */ /* 0x000fe400020f0eff */
[----:B------:R-:W-:Y:S01]  /*1f010*/  PRMT R133, R133, 0x7770, RZ ;  /* 0x0000777085857816 */ /* 0x000fe200000000ff */
[----:B------:R-:W-:Y:S01]  /*1f020*/  ULDC UR4, c[0x0][0x27c] ;  /* 0x00009f0000047ab9 */ /* 0x000fe20000000800 */
[----:B-1----:R-:W-:-:S02]  /*1f030*/  PRMT R135, R66, 0x7773, RZ ;  /* 0x0000777342877816 */ /* 0x002fc400000000ff */
[C---:B------:R-:W-:Y:S02]  /*1f040*/  PRMT R136, R66.reuse, 0x7772, RZ ;  /* 0x0000777242887816 */ /* 0x040fe400000000ff */
[C---:B------:R-:W-:Y:S02]  /*1f050*/  PRMT R137, R66.reuse, 0x7771, RZ ;  /* 0x0000777142897816 */ /* 0x040fe400000000ff */
[----:B------:R-:W-:Y:S01]  /*1f060*/  PRMT R141, R66, 0x7770, RZ ;  /* 0x00007770428d7816 */ /* 0x000fe200000000ff */
[----:B------:R-:W-:Y:S01]  /*1f070*/  IMAD R66, R154, 0x3, RZ ;  /* 0x000000039a427824 */ /* 0x000fe200078e02ff */
[----:B------:R-:W-:Y:S02]  /*1f080*/  LEA.HI.X.SX32 R129, R129, R127, 0x1, P5 ;  /* 0x0000007f81817211 */ /* 0x000fe400028f0eff */
[C---:B------:R-:W-:Y:S02]  /*1f090*/  PRMT R138, R67.reuse, 0x7773, RZ ;  /* 0x00007773438a7816 */ /* 0x040fe400000000ff */
[----:B------:R-:W-:-:S02]  /*1f0a0*/  PRMT R139, R67, 0x7772, RZ ;  /* 0x00007772438b7816 */ /* 0x000fc400000000ff */
[C---:B------:R-:W-:Y:S02]  /*1f0b0*/  PRMT R140, R67.reuse, 0x7771, RZ ;  /* 0x00007771438c7816 */ /* 0x040fe400000000ff */
[----:B------:R-:W-:Y:S01]  /*1f0c0*/  PRMT R142, R67, 0x7770, RZ ;  /* 0x00007770438e7816 */ /* 0x000fe200000000ff */
[----:B------:R-:W-:Y:S01]  /*1f0d0*/  IMAD R67, R154, 0x6, RZ ;  /* 0x000000069a437824 */ /* 0x000fe200078e02ff */
[C---:B------:R-:W-:Y:S02]  /*1f0e0*/  PRMT R148, R134.reuse, 0x7771, RZ ;  /* 0x0000777186947816 */ /* 0x040fe400000000ff */
[----:B--2---:R-:W-:Y:S02]  /*1f0f0*/  F2FP.SATFINITE.E4M3.F32.PACK_AB_MERGE_C R167, R7, R8, R248 ;  /* 0x0000000807a7723e */ /* 0x004fe400048070f8 */
[C---:B------:R-:W-:Y:S01]  /*1f100*/  PRMT R146, R134.reuse, 0x7772, RZ ;  /* 0x0000777286927816 */ /* 0x040fe200000000ff */
[----:B------:R-:W0:Y:S01]  /*1f110*/  LDC R248, c[0x0][0x278] ;  /* 0x00009e00fff87b82 */ /* 0x000e220000000800 */
[----:B---3--:R-:W-:Y:S01]  /*1f120*/  F2FP.SATFINITE.E4M3.F32.PACK_AB_MERGE_C R51, R3, R4, R9 ;  /* 0x000000040333723e */ /* 0x008fe20004807009 */
[----:B------:R1:W-:Y:S06]  /*1f130*/  STSM.16.M88.4 [R119], R164 ;  /* 0x000000a477007844 */ /* 0x0003ec0000000200 */
[----:B------:R-:W-:Y:S01]  /*1f140*/  BAR.SYNC.DEFER_BLOCKING 0x0 ;  /* 0x0000000000007b1d */ /* 0x000fe20000010000 */
[----:B------:R-:W-:-:S02]  /*1f150*/  PRMT R182, R134, 0x7773, RZ ;  /* 0x0000777386b67816 */ /* 0x000fc400000000ff */
[C---:B------:R-:W-:Y:S02]  /*1f160*/  PRMT R174, R32.reuse, 0x7770, RZ ;  /* 0x0000777020ae7816 */ /* 0x040fe400000000ff */
[----:B------:R-:W-:Y:S02]  /*1f170*/  PRMT R173, R32, 0x7771, RZ ;  /* 0x0000777120ad7816 */ /* 0x000fe400000000ff */
[C---:B------:R-:W-:Y:S01]  /*1f180*/  PRMT R176, R33.reuse, 0x7770, RZ ;  /* 0x0000777021b07816 */ /* 0x040fe200000000ff */
[----:B------:R-:W2:Y:S01]  /*1f190*/  LDL.LU R8, [R1+0xaa8] ;  /* 0x000aa80001087983 */ /* 0x000ea20000300800 */
[----:B------:R-:W-:Y:S01]  /*1f1a0*/  PRMT R175, R33, 0x7771, RZ ;  /* 0x0000777121af7816 */ /* 0x000fe200000000ff */
[----:B0-----:R-:W-:Y:S01]  /*1f1b0*/  IMAD R251, R248, 0x17, RZ ;  /* 0x00000017f8fb7824 */ /* 0x001fe200078e02ff */
[C---:B------:R-:W-:Y:S01]  /*1f1c0*/  PRMT R170, R34.reuse, 0x7770, RZ ;  /* 0x0000777022aa7816 */ /* 0x040fe200000000ff */
[----:B------:R-:W3:Y:S01]  /*1f1d0*/  LDL.LU R7, [R1+0xaa4] ;  /* 0x000aa40001077983 */ /* 0x000ee20000300800 */
[----:B------:R-:W-:-:S02]  /*1f1e0*/  PRMT R169, R34, 0x7771, RZ ;  /* 0x0000777122a97816 */ /* 0x000fc400000000ff */
[C---:B------:R-:W-:Y:S01]  /*1f1f0*/  PRMT R172, R35.reuse, 0x7770, RZ ;  /* 0x0000777023ac7816 */ /* 0x040fe200000000ff */
[----:B------:R-:W4:Y:S04]  /*1f200*/  LDL.LU R4, [R1+0xaa0] ;  /* 0x000aa00001047983 */ /* 0x000f280000300800 */
[----:B------:R-:W0:Y:S01]  /*1f210*/  LDS.128 R60, [R2] ;  /* 0x00000000023c7984 */ /* 0x000e220000000c00 */
[----:B------:R-:W-:Y:S01]  /*1f220*/  BAR.SYNC.DEFER_BLOCKING 0x0 ;  /* 0x0000000000007b1d */ /* 0x000fe20000010000 */
[----:B------:R-:W-:Y:S02]  /*1f230*/  PRMT R171, R35, 0x7771, RZ ;  /* 0x0000777123ab7816 */ /* 0x000fe400000000ff */
[C---:B------:R-:W-:Y:S02]  /*1f240*/  PRMT R168, R32.reuse, 0x7772, RZ ;  /* 0x0000777220a87816 */ /* 0x040fe400000000ff */
[----:B-1----:R-:W-:-:S02]  /*1f250*/  PRMT R165, R32, 0x7773, RZ ;  /* 0x0000777320a57816 */ /* 0x002fc400000000ff */
[C---:B------:R-:W-:Y:S01]  /*1f260*/  PRMT R164, R33.reuse, 0x7772, RZ ;  /* 0x0000777221a47816 */ /* 0x040fe200000000ff */
[----:B------:R-:W5:Y:S04]  /*1f270*/  LDL.LU R3, [R1+0xa9c] ;  /* 0x000a9c0001037983 */ /* 0x000f680000300800 */
[----:B------:R-:W-:Y:S01]  /*1f280*/  STSM.16.M88.4 [R119], R48 ;  /* 0x0000003077007844 */ /* 0x000fe20000000200 */
[----:B------:R-:W-:Y:S01]  /*1f290*/  BAR.SYNC.DEFER_BLOCKING 0x0 ;  /* 0x0000000000007b1d */ /* 0x000fe20000010000 */
[----:B------:R-:W-:Y:S02]  /*1f2a0*/  PRMT R166, R33, 0x7773, RZ ;  /* 0x0000777321a67816 */ /* 0x000fe400000000ff */
[C---:B------:R-:W-:Y:S02]  /*1f2b0*/  PRMT R167, R34.reuse, 0x7772, RZ ;  /* 0x0000777222a77816 */ /* 0x040fe400000000ff */
[----:B------:R-:W-:-:S02]  /*1f2c0*/  PRMT R160, R34, 0x7773, RZ ;  /* 0x0000777322a07816 */ /* 0x000fc400000000ff */
[----:B------:R-:W-:Y:S01]  /*1f2d0*/  PRMT R162, R35, 0x7772, RZ ;  /* 0x0000777223a27816 */ /* 0x000fe200000000ff */
[----:B------:R-:W5:Y:S04]  /*1f2e0*/  LDL.LU R252, [R1] ;  /* 0x0000000001fc7983 */ /* 0x000f680000300800 */
[----:B------:R1:W-:Y:S04]  /*1f2f0*/  STG.E.U8 desc[UR6][R126.64], R132 ;  /* 0x000000847e007986 */ /* 0x0003e8000c101106 */
[----:B------:R-:W-:Y:S04]  /*1f300*/  STG.E.U8 desc[UR6][R130.64], R153 ;  /* 0x0000009982007986 */ /* 0x000fe8000c101106 */
[----:B------:R0:W-:Y:S01]  /*1f310*/  STG.E.U8 desc[UR6][R128.64], R133 ;  /* 0x0000008580007986 */ /* 0x0001e2000c101106 */
[----:B-1----:R-:W-:Y:S01]  /*1f320*/  IADD3 R132, P5, R66, R126, RZ ;  /* 0x0000007e42847210 */ /* 0x002fe20007fbe0ff */
[----:B0-----:R-:W-:-:S03]  /*1f330*/  IMAD.SHL.U32 R129, R154, 0x4, RZ ;  /* 0x000000049a817824 */ /* 0x001fc600078e00ff */
[-C--:B------:R-:W-:Y:S01]  /*1f340*/  LEA.HI.X.SX32 R133, R66, R127.reuse, 0x1, P5 ;  /* 0x0000007f42857211 */ /* 0x080fe200028f0eff */
[----:B------:R-:W-:Y:S01]  /*1f350*/  IMAD R153, R154, 0x7, RZ ;  /* 0x000000079a997824 */ /* 0x000fe200078e02ff */
[-C--:B------:R-:W-:Y:S02]  /*1f360*/  IADD3 R128, P6, R243, R126.reuse, RZ ;  /* 0x0000007ef3807210 */ /* 0x080fe40007fde0ff */
[-C--:B------:R-:W-:Y:S01]  /*1f370*/  IADD3 R130, P4, R129, R126.reuse, RZ ;  /* 0x0000007e81827210 */ /* 0x080fe20007f9e0ff */
[----:B------:R0:W-:Y:S01]  /*1f380*/  STG.E.U8 desc[UR6][R132.64], R152 ;  /* 0x0000009884007986 */ /* 0x0001e2000c101106 */
[----:B------:R-:W-:Y:S02]  /*1f390*/  IADD3 R66, P5, R67, R126, RZ ;  /* 0x0000007e43427210 */ /* 0x000fe40007fbe0ff */
[-C--:B------:R-:W-:Y:S02]  /*1f3a0*/  LEA.HI.X.SX32 R131, R129, R127.reuse, 0x1, P4 ;  /* 0x0000007f81837211 */ /* 0x080fe400020f0eff */
[----:B------:R-:W-:-:S02]  /*1f3b0*/  LEA.HI.X.SX32 R129, R243, R127, 0x1, P6 ;  /* 0x0000007ff3817211 */ /* 0x000fc400030f0eff */
[-C--:B------:R-:W-:Y:S02]  /*1f3c0*/  LEA.HI.X.SX32 R67, R67, R127.reuse, 0x1, P5 ;  /* 0x0000007f43437211 */ /* 0x080fe400028f0eff */
[C---:B0-----:R-:W-:Y:S01]  /*1f3d0*/  IADD3 R132, P4, R153.reuse, R126, RZ ;  /* 0x0000007e99847210 */ /* 0x041fe20007f9e0ff */
[----:B------:R-:W-:Y:S03]  /*1f3e0*/  STG.E.U8 desc[UR6][R130.64], R149 ;  /* 0x0000009582007986 */ /* 0x000fe6000c101106 */
[----:B------:R-:W-:Y:S01]  /*1f3f0*/  LEA.HI.X.SX32 R133, R153, R127, 0x1, P4 ;  /* 0x0000007f99857211 */ /* 0x000fe200020f0eff */
[C---:B------:R-:W-:Y:S01]  /*1f400*/  IMAD.SHL.U32 R153, R154.reuse, 0x8, RZ ;  /* 0x000000089a997824 */ /* 0x040fe200078e00ff */
[----:B------:R0:W-:Y:S01]  /*1f410*/  STG.E.U8 desc[UR6][R128.64], R148 ;  /* 0x0000009480007986 */ /* 0x0001e2000c101106 */
[----:B------:R-:W-:-:S03]  /*1f420*/  IMAD R243, R154, 0x9, RZ ;  /* 0x000000099af37824 */ /* 0x000fc600078e02ff */
[----:B------:R-:W-:Y:S04]  /*1f430*/  STG.E.U8 desc[UR6][R66.64], R150 ;  /* 0x0000009642007986 */ /* 0x000fe8000c101106 */
[----:B------:R1:W-:Y:S01]  /*1f440*/  STG.E.U8 desc[UR6][R132.64], R151 ;  /* 0x0000009784007986 */ /* 0x0003e2000c101106 */
[-C--:B0-----:R-:W-:Y:S02]  /*1f450*/  IADD3 R128, P6, R245, R126.reuse, RZ ;  /* 0x0000007ef5807210 */ /* 0x081fe40007fde0ff */
[-C--:B------:R-:W-:Y:S02]  /*1f460*/  IADD3 R130, P4, R243, R126.reuse, RZ ;  /* 0x0000007ef3827210 */ /* 0x080fe40007f9e0ff */
[-C--:B------:R-:W-:Y:S02]  /*1f470*/  LEA.HI.X.SX32 R129, R245, R127.reuse, 0x1, P6 ;  /* 0x0000007ff5817211 */ /* 0x080fe400030f0eff */
[----:B------:R-:W0:Y:S01]  /*1f480*/  LDC R245, c[0x0][0x278] ;  /* 0x00009e00fff57b82 */ /* 0x000e220000000800 */
[----:B-1----:R-:W-:Y:S01]  /*1f490*/  IADD3 R132, P5, R153, R126, RZ ;  /* 0x0000007e99847210 */ /* 0x002fe20007fbe0ff */
[----:B------:R-:W-:Y:S01]  /*1f4a0*/  IMAD R149, R154, 0xc, RZ ;  /* 0x0000000c9a957824 */ /* 0x000fe200078e02ff */
[----:B------:R-:W-:-:S02]  /*1f4b0*/  LEA.HI.X.SX32 R131, R243, R127, 0x1, P4 ;  /* 0x0000007ff3837211 */ /* 0x000fc400020f0eff */
[----:B------:R-:W-:-:S03]  /*1f4c0*/  LEA.HI.X.SX32 R133, R153, R127, 0x1, P5 ;  /* 0x0000007f99857211 */ /* 0x000fc600028f0eff */
[----:B------:R-:W1:Y:S01]  /*1f4d0*/  LDC R243, c[0x0][0x278] ;  /* 0x00009e00fff37b82 */ /* 0x000e620000000800 */
[CC--:B------:R-:W-:Y:S01]  /*1f4e0*/  IADD3 R66, P5, R247.reuse, R126.reuse, RZ ;  /* 0x0000007ef7427210 */ /* 0x0c0fe20007fbe0ff */
[----:B------:R0:W-:Y:S03]  /*1f4f0*/  STG.E.U8 desc[UR6][R132.64], R147 ;  /* 0x0000009384007986 */ /* 0x0001e6000c101106 */
[----:B------:R-:W-:Y:S01]  /*1f500*/  LEA.HI.X.SX32 R67, R247, R127, 0x1, P5 ;  /* 0x0000007ff7437211 */ /* 0x000fe200028f0eff */
[----:B------:R-:W-:Y:S01]  /*1f510*/  IMAD R151, R154, 0xe, RZ ;  /* 0x0000000e9a977824 */ /* 0x000fe200078e02ff */
[----:B------:R0:W-:Y:S01]  /*1f520*/  STG.E.U8 desc[UR6][R130.64], R144 ;  /* 0x0000009082007986 */ /* 0x0001e2000c101106 */
[----:B------:R-:W1:Y:S01]  /*1f530*/  LDC R247, c[0x0][0x278] ;  /* 0x00009e00fff77b82 */ /* 0x000e620000000800 */
[----:B0-----:R-:W-:-:S04]  /*1f540*/  IADD3 R132, P4, R149, R126, RZ ;  /* 0x0000007e95847210 */ /* 0x001fc80007f9e0ff */
[----:B------:R-:W-:Y:S01]  /*1f550*/  LEA.HI.X.SX32 R133, R149, R127, 0x1, P4 ;  /* 0x0000007f95857211 */ /* 0x000fe200020f0eff */
[----:B------:R-:W-:Y:S01]  /*1f560*/  IMAD R149, R154, 0xd, RZ ;  /* 0x0000000d9a957824 */ /* 0x000fe200078e02ff */
[----:B------:R0:W-:Y:S04]  /*1f570*/  STG.E.U8 desc[UR6][R128.64], R143 ;  /* 0x0000008f80007986 */ /* 0x0001e8000c101106 */
[----:B------:R0:W-:Y:S01]  /*1f580*/  STG.E.U8 desc[UR6][R66.64], R145 ;  /* 0x0000009142007986 */ /* 0x0001e2000c101106 */
[C---:B------:R-:W-:Y:S02]  /*1f590*/  PRMT R130, R60.reuse, 0x7773, RZ ;  /* 0x000077733c827816 */ /* 0x040fe400000000ff */
[----:B------:R-:W-:Y:S01]  /*1f5a0*/  PRMT R131, R60, 0x7772, RZ ;  /* 0x000077723c837816 */ /* 0x000fe200000000ff */
[----:B------:R0:W-:Y:S02]  /*1f5b0*/  STG.E.U8 desc[UR6][R132.64], R146 ;  /* 0x0000009284007986 */ /* 0x0001e4000c101106 */
[----:B0-----:R-:W-:-:S02]  /*1f5c0*/  IADD3 R128, P5, R151, R126, RZ ;  /* 0x0000007e97807210 */ /* 0x001fc40007fbe0ff */
[----:B------:R-:W-:Y:S02]  /*1f5d0*/  IADD3 R66, P4, R149, R126, RZ ;  /* 0x0000007e95427210 */ /* 0x000fe40007f9e0ff */
[-C--:B------:R-:W-:Y:S02]  /*1f5e0*/  LEA.HI.X.SX32 R129, R151, R127.reuse, 0x1, P5 ;  /* 0x0000007f97817211 */ /* 0x080fe400028f0eff */
[----:B------:R-:W-:Y:S02]  /*1f5f0*/  LEA.HI.X.SX32 R67, R149, R127, 0x1, P4 ;  /* 0x0000007f95437211 */ /* 0x000fe400020f0eff */
[C---:B------:R-:W-:Y:S02]  /*1f600*/  PRMT R132, R60.reuse, 0x7771, RZ ;  /* 0x000077713c847816 */ /* 0x040fe400000000ff */
[----:B------:R-:W-:Y:S01]  /*1f610*/  PRMT R145, R60, 0x7770, RZ ;  /* 0x000077703c917816 */ /* 0x000fe200000000ff */
[----:B------:R-:W-:Y:S01]  /*1f620*/  IMAD R60, R245, 0xf, RZ ;  /* 0x0000000ff53c7824 */ /* 0x000fe200078e02ff */
[C---:B------:R-:W-:Y:S01]  /*1f630*/  PRMT R151, R63.reuse, 0x7773, RZ ;  /* 0x000077733f977816 */ /* 0x040fe200000000ff */
[----:B------:R0:W-:Y:S01]  /*1f640*/  STG.E.U8 desc[UR6][R66.64], R182 ;  /* 0x000000b642007986 */ /* 0x0001e2000c101106 */
[C---:B------:R-:W-:Y:S01]  /*1f650*/  PRMT R152, R63.reuse, 0x7772, RZ ;  /* 0x000077723f987816 */ /* 0x040fe200000000ff */
[----:B------:R-:W0:Y:S01]  /*1f660*/  LDC R245, c[0x0][0x278] ;  /* 0x00009e00fff57b82 */ /* 0x000e220000000800 */
[C---:B------:R-:W-:Y:S01]  /*1f670*/  PRMT R153, R63.reuse, 0x7771, RZ ;  /* 0x000077713f997816 */ /* 0x040fe200000000ff */
[----:B------:R0:W-:Y:S01]  /*1f680*/  STG.E.U8 desc[UR6][R128.64], R181 ;  /* 0x000000b580007986 */ /* 0x0001e2000c101106 */
[----:B------:R-:W-:Y:S01]  /*1f690*/  PRMT R154, R63, 0x7770, RZ ;  /* 0x000077703f9a7816 */ /* 0x000fe200000000ff */
[----:B------:R-:W-:-:S02]  /*1f6a0*/  IMAD.SHL.U32 R63, R244, 0x10, RZ ;  /* 0x00000010f43f7824 */ /* 0x000fc400078e00ff */
[----:B-1----:R-:W-:Y:S01]  /*1f6b0*/  IMAD R243, R243, 0x11, RZ ;  /* 0x00000011f3f37824 */ /* 0x002fe200078e02ff */
[----:B------:R-:W-:Y:S01]  /*1f6c0*/  PRMT R147, R62, 0x7773, RZ ;  /* 0x000077733e937816 */ /* 0x000fe200000000ff */
[----:B------:R-:W2:Y:S01]  /*1f6d0*/  LDL.LU R244, [R1+0x218] ;  /* 0x0002180001f47983 */ /* 0x000ea20000300800 */
[----:B0-----:R-:W0:Y:S01]  /*1f6e0*/  LDC R182, c[0x0][0x278] ;  /* 0x00009e00ffb67b82 */ /* 0x001e220000000800 */
[----:B------:R-:W-:Y:S01]  /*1f6f0*/  IADD3 R128, P5, R60, R126, RZ ;  /* 0x0000007e3c807210 */ /* 0x000fe20007fbe0ff */
[----:B------:R-:W-:Y:S01]  /*1f700*/  IMAD R181, R249, 0x13, RZ ;  /* 0x00000013f9b57824 */ /* 0x000fe200078e02ff */
[C---:B------:R-:W-:Y:S01]  /*1f710*/  PRMT R148, R62.reuse, 0x7772, RZ ;  /* 0x000077723e947816 */ /* 0x040fe200000000ff */
[----:B------:R-:W3:Y:S01]  /*1f720*/  LDL.LU R248, [R1+0x21c] ;  /* 0x00021c0001f87983 */ /* 0x000ee20000300800 */
[C---:B------:R-:W-:Y:S02]  /*1f730*/  PRMT R149, R62.reuse, 0x7771, RZ ;  /* 0x000077713e957816 */ /* 0x040fe400000000ff */
[----:B------:R-:W-:-:S02]  /*1f740*/  PRMT R150, R62, 0x7770, RZ ;  /* 0x000077703e967816 */ /* 0x000fc400000000ff */
[-C--:B------:R-:W-:Y:S02]  /*1f750*/  IADD3 R66, P4, R63, R126.reuse, RZ ;  /* 0x0000007e3f427210 */ /* 0x080fe40007f9e0ff */
[----:B------:R-:W-:Y:S02]  /*1f760*/  LEA.HI.X.SX32 R129, R60, R127, 0x1, P5 ;  /* 0x0000007f3c817211 */ /* 0x000fe400028f0eff */
[----:B------:R-:W-:Y:S02]  /*1f770*/  IADD3 R62, P6, R243, R126, RZ ;  /* 0x0000007ef33e7210 */ /* 0x000fe40007fde0ff */
[C---:B------:R-:W-:Y:S01]  /*1f780*/  PRMT R143, R61.reuse, 0x7773, RZ ;  /* 0x000077733d8f7816 */ /* 0x040fe200000000ff */
[----:B------:R1:W-:Y:S01]  /*1f790*/  STG.E.U8 desc[UR6][R128.64], R177 ;  /* 0x000000b180007986 */ /* 0x0003e2000c101106 */
[C---:B------:R-:W-:Y:S02]  /*1f7a0*/  PRMT R133, R61.reuse, 0x7772, RZ ;  /* 0x000077723d857816 */ /* 0x040fe400000000ff */
[----:B------:R-:W-:-:S02]  /*1f7b0*/  PRMT R144, R61, 0x7771, RZ ;  /* 0x000077713d907816 */ /* 0x000fc400000000ff */
[----:B------:R-:W-:Y:S01]  /*1f7c0*/  PRMT R146, R61, 0x7770, RZ ;  /* 0x000077703d927816 */ /* 0x000fe200000000ff */
[----:B------:R-:W-:Y:S01]  /*1f7d0*/  IMAD R61, R247, 0x12, RZ ;  /* 0x00000012f73d7824 */ /* 0x000fe200078e02ff */
[-C--:B------:R-:W-:Y:S02]  /*1f7e0*/  LEA.HI.X.SX32 R67, R63, R127.reuse, 0x1, P4 ;  /* 0x0000007f3f437211 */ /* 0x080fe400020f0eff */
[-C--:B------:R-:W-:Y:S02]  /*1f7f0*/  LEA.HI.X.SX32 R63, R243, R127.reuse, 0x1, P6 ;  /* 0x0000007ff33f7211 */ /* 0x080fe400030f0eff */
[----:B------:R-:W0:Y:S01]  /*1f800*/  LDC R243, c[0x0][0x278] ;  /* 0x00009e00fff37b82 */ /* 0x000e220000000800 */
[-C--:B-1----:R-:W-:Y:S02]  /*1f810*/  IADD3 R128, P4, R181, R126.reuse, RZ ;  /* 0x0000007eb5807210 */ /* 0x082fe40007f9e0ff */
[----:B------:R-:W-:Y:S02]  /*1f820*/  IADD3 R60, P5, R61, R126, RZ ;  /* 0x0000007e3d3c7210 */ /* 0x000fe40007fbe0ff */
[----:B------:R-:W-:-:S03]  /*1f830*/  LEA.HI.X.SX32 R129, R181, R127, 0x1, P4 ;  /* 0x0000007fb5817211 */ /* 0x000fc600020f0eff */
[----:B------:R-:W1:Y:S01]  /*1f840*/  LDC R181, c[0x0][0x278] ;  /* 0x00009e00ffb57b82 */ /* 0x000e620000000800 */
[----:B------:R-:W-:Y:S01]  /*1f850*/  LEA.HI.X.SX32 R61, R61, R127, 0x1, P5 ;  /* 0x0000007f3d3d7211 */ /* 0x000fe200028f0eff */
[----:B------:R0:W-:Y:S01]  /*1f860*/  STG.E.U8 desc[UR6][R66.64], R174 ;  /* 0x000000ae42007986 */ /* 0x0001e2000c101106 */
[----:B------:R-:W-:-:S03]  /*1f870*/  IMAD R247, R246, 0x14, RZ ;  /* 0x00000014f6f77824 */ /* 0x000fc600078e02ff */
[----:B------:R0:W-:Y:S01]  /*1f880*/  STG.E.U8 desc[UR6][R62.64], R173 ;  /* 0x000000ad3e007986 */ /* 0x0001e2000c101106 */
[----:B------:R-:W-:Y:S01]  /*1f890*/  IMAD R245, R245, 0x15, RZ ;  /* 0x00000015f5f57824 */ /* 0x000fe200078e02ff */
[----:B------:R-:W1:Y:S01]  /*1f8a0*/  LDC R177, c[0x0][0x278] ;  /* 0x00009e00ffb17b82 */ /* 0x000e620000000800 */
[----:B0-----:R-:W-:Y:S01]  /*1f8b0*/  IMAD R249, R182, 0x16, RZ ;  /* 0x00000016b6f97824 */ /* 0x001fe200078e02ff */
[----:B------:R0:W-:Y:S06]  /*1f8c0*/  STG.E.U8 desc[UR6][R60.64], R176 ;  /* 0x000000b03c007986 */ /* 0x0001ec000c101106 */
[----:B------:R-:W1:Y:S08]  /*1f8d0*/  LDC R174, c[0x0][0x278] ;  /* 0x00009e00ffae7b82 */ /* 0x000e700000000800 */
[----:B------:R-:W1:Y:S01]  /*1f8e0*/  LDC R173, c[0x0][0x278] ;  /* 0x00009e00ffad7b82 */ /* 0x000e620000000800 */
[-C--:B0-----:R-:W-:Y:S01]  /*1f8f0*/  IADD3 R60, P6, R247, R126.reuse, RZ ;  /* 0x0000007ef73c7210 */ /* 0x081fe20007fde0ff */
[----:B------:R0:W-:Y:S01]  /*1f900*/  STG.E.U8 desc[UR6][R128.64], R175 ;  /* 0x000000af80007986 */ /* 0x0001e2000c101106 */
[----:B------:R-:W-:-:S02]  /*1f910*/  IADD3 R62, P5, R245, R126, RZ ;  /* 0x0000007ef53e7210 */ /* 0x000fc40007fbe0ff */
[-C--:B------:R-:W-:Y:S02]  /*1f920*/  IADD3 R66, P4, R249, R126.reuse, RZ ;  /* 0x0000007ef9427210 */ /* 0x080fe40007f9e0ff */
[-C--:B------:R-:W-:Y:S01]  /*1f930*/  LEA.HI.X.SX32 R61, R247, R127.reuse, 0x1, P6 ;  /* 0x0000007ff73d7211 */ /* 0x080fe200030f0eff */
[----:B------:R-:W4:Y:S01]  /*1f940*/  LDC R182, c[0x0][0x278] ;  /* 0x00009e00ffb67b82 */ /* 0x000f220000000800 */
[-C--:B------:R-:W-:Y:S01]  /*1f950*/  LEA.HI.X.SX32 R63, R245, R127.reuse, 0x1, P5 ;  /* 0x0000007ff53f7211 */ /* 0x080fe200028f0eff */
[----:B-1----:R-:W-:Y:S01]  /*1f960*/  IMAD R181, R181, 0x19, RZ ;  /* 0x00000019b5b57824 */ /* 0x002fe200078e02ff */
[-C--:B------:R-:W-:Y:S01]  /*1f970*/  LEA.HI.X.SX32 R67, R249, R127.reuse, 0x1, P4 ;  /* 0x0000007ff9437211 */ /* 0x080fe200020f0eff */
[----:B------:R-:W-:Y:S01]  /*1f980*/  IMAD R177, R177, 0x1a, RZ ;  /* 0x0000001ab1b17824 */ /* 0x000fe200078e02ff */
[----:B------:R-:W-:Y:S01]  /*1f990*/  PRMT R161, R35, 0x7773, RZ ;  /* 0x0000777323a17816 */ /* 0x000fe200000000ff */
[----:B------:R-:W5:Y:S01]  /*1f9a0*/  LDL.LU R247, [R1+0x220] ;  /* 0x0002200001f77983 */ /* 0x000f620000300800 */
[----:B0-----:R-:W-:Y:S01]  /*1f9b0*/  IADD3 R128, P6, R251, R126, RZ ;  /* 0x0000007efb807210 */ /* 0x001fe20007fde0ff */
[----:B------:R-:W0:Y:S01]  /*1f9c0*/  LDC R176, c[0x0][0x278] ;  /* 0x00009e00ffb07b82 */ /* 0x000e220000000800 */
[----:B------:R-:W-:Y:S01]  /*1f9d0*/  IMAD R245, R243, 0x18, RZ ;  /* 0x00000018f3f57824 */ /* 0x000fe200078e02ff */
[----:B------:R1:W-:Y:S01]  /*1f9e0*/  STG.E.U8 desc[UR6][R60.64], R170 ;  /* 0x000000aa3c007986 */ /* 0x0003e2000c101106 */
[----:B------:R-:W-:-:S03]  /*1f9f0*/  LEA.HI.X.SX32 R129, R251, R127, 0x1, P6 ;  /* 0x0000007ffb817211 */ /* 0x000fc600030f0eff */
[----:B------:R1:W-:Y:S02]  /*1fa00*/  STG.E.U8 desc[UR6][R62.64], R169 ;  /* 0x000000a93e007986 */ /* 0x0003e4000c101106 */
[----:B------:R-:W0:Y:S02]  /*1fa10*/  LDC R243, c[0x0][0x278] ;  /* 0x00009e00fff37b82 */ /* 0x000e240000000800 */
[----:B------:R-:W-:Y:S04]  /*1fa20*/  STG.E.U8 desc[UR6][R66.64], R172 ;  /* 0x000000ac42007986 */ /* 0x000fe8000c101106 */
[----:B------:R1:W-:Y:S02]  /*1fa30*/  STG.E.U8 desc[UR6][R128.64], R171 ;  /* 0x000000ab80007986 */ /* 0x0003e4000c101106 */
[----:B------:R-:W0:Y:S01]  /*1fa40*/  LDC R175, c[0x0][0x278] ;  /* 0x00009e00ffaf7b82 */ /* 0x000e220000000800 */
[----:B------:R-:W-:Y:S01]  /*1fa50*/  IMAD R173, R173, 0x1c, RZ ;  /* 0x0000001cadad7824 */ /* 0x000fe200078e02ff */
[----:B------:R-:W-:Y:S01]  /*1fa60*/  PRMT R163, R28, 0x7770, RZ ;  /* 0x000077701ca37816 */ /* 0x000fe200000000ff */
[----:B-1----:R-:W-:Y:S01]  /*1fa70*/  IMAD R61, R174, 0x1b, RZ ;  /* 0x0000001bae3d7824 */ /* 0x002fe200078e02ff */
[-C--:B------:R-:W-:Y:S01]  /*1fa80*/  IADD3 R62, P6, R177, R126.reuse, RZ ;  /* 0x0000007eb13e7210 */ /* 0x080fe20007fde0ff */
[----:B------:R-:W2:Y:S03]  /*1fa90*/  LDL.LU R249, [R1+0x224] ;  /* 0x0002240001f97983 */ /* 0x000ea60000300800 */
[----:B------:R-:W1:Y:S01]  /*1faa0*/  LDC R170, c[0x0][0x278] ;  /* 0x00009e00ffaa7b82 */ /* 0x000e620000000800 */
[----:B------:R-:W-:-:S02]  /*1fab0*/  IADD3 R128, P5, R245, R126, RZ ;  /* 0x0000007ef5807210 */ /* 0x000fc40007fbe0ff */
[-C--:B------:R-:W-:Y:S02]  /*1fac0*/  IADD3 R66, P4, R181, R126.reuse, RZ ;  /* 0x0000007eb5427210 */ /* 0x080fe40007f9e0ff */
[-C--:B------:R-:W-:Y:S02]  /*1fad0*/  LEA.HI.X.SX32 R129, R245, R127.reuse, 0x1, P5 ;  /* 0x0000007ff5817211 */ /* 0x080fe400028f0eff */
[-C--:B------:R-:W-:Y:S01]  /*1fae0*/  LEA.HI.X.SX32 R67, R181, R127.reuse, 0x1, P4 ;  /* 0x0000007fb5437211 */ /* 0x080fe200020f0eff */
[----:B------:R-:W1:Y:S02]  /*1faf0*/  LDC R172, c[0x0][0x278] ;  /* 0x00009e00ffac7b82 */ /* 0x000e640000000800 */
[----:B------:R0:W-:Y:S01]  /*1fb00*/  STG.E.U8 desc[UR6][R128.64], R168 ;  /* 0x000000a880007986 */ /* 0x0001e2000c101106 */
[----:B------:R-:W-:Y:S01]  /*1fb10*/  IADD3 R60, P5, R61, R126, RZ ;  /* 0x0000007e3d3c7210 */ /* 0x000fe20007fbe0ff */
[----:B----4-:R-:W-:Y:S01]  /*1fb20*/  IMAD R171, R182, 0x1e, RZ ;  /* 0x0000001eb6ab7824 */ /* 0x010fe200078e02ff */
[----:B------:R-:W-:-:S02]  /*1fb30*/  LEA.HI.X.SX32 R63, R177, R127, 0x1, P6 ;  /* 0x0000007fb13f7211 */ /* 0x000fc400030f0eff */
[C---:B0-----:R-:W-:Y:S01]  /*1fb40*/  IADD3 R128, P4, R173.reuse, R126, RZ ;  /* 0x0000007ead807210 */ /* 0x041fe20007f9e0ff */
[----:B------:R-:W0:Y:S03]  /*1fb50*/  LDC R168, c[0x0][0x278] ;  /* 0x00009e00ffa87b82 */ /* 0x000e260000000800 */
[-C--:B------:R-:W-:Y:S01]  /*1fb60*/  LEA.HI.X.SX32 R129, R173, R127.reuse, 0x1, P4 ;  /* 0x0000007fad817211 */ /* 0x080fe200020f0eff */
[----:B------:R-:W-:Y:S01]  /*1fb70*/  STG.E.U8 desc[UR6][R66.64], R165 ;  /* 0x000000a542007986 */ /* 0x000fe2000c101106 */
[----:B------:R-:W-:-:S03]  /*1fb80*/  LEA.HI.X.SX32 R61, R61, R127, 0x1, P5 ;  /* 0x0000007f3d3d7211 */ /* 0x000fc600028f0eff */
[----:B------:R-:W4:Y:S01]  /*1fb90*/  LDC R173, c[0x0][0x278] ;  /* 0x00009e00ffad7b82 */ /* 0x000f220000000800 */
[----:B------:R-:W-:Y:S01]  /*1fba0*/  IMAD R169, R176, 0x1d, RZ ;  /* 0x0000001db0a97824 */ /* 0x000fe200078e02ff */
[----:B------:R1:W-:Y:S01]  /*1fbb0*/  STG.E.U8 desc[UR6][R62.64], R164 ;  /* 0x000000a43e007986 */ /* 0x0003e2000c101106 */
[----:B------:R-:W-:Y:S02]  /*1fbc0*/  IMAD R243, R243, 0x1f, RZ ;  /* 0x0000001ff3f37824 */ /* 0x000fe400078e02ff */
[----:B------:R-:W-:Y:S01]  /*1fbd0*/  IMAD.SHL.U32 R175, R175, 0x20, RZ ;  /* 0x00000020afaf7824 */ /* 0x000fe200078e00ff */
[----:B------:R1:W-:Y:S02]  /*1fbe0*/  STG.E.U8 desc[UR6][R60.64], R166 ;  /* 0x000000a63c007986 */ /* 0x0003e4000c101106 */
[-C--:B-1----:R-:W-:Y:S01]  /*1fbf0*/  IADD3 R62, P5, R171, R126.reuse, RZ ;  /* 0x0000007eab3e7210 */ /* 0x082fe20007fbe0ff */
[----:B------:R-:W1:Y:S01]  /*1fc00*/  LDC R164, c[0x0][0x278] ;  /* 0x00009e00ffa47b82 */ /* 0x000e620000000800 */
[----:B------:R-:W-:-:S02]  /*1fc10*/  IADD3 R60, P6, R169, R126, RZ ;  /* 0x0000007ea93c7210 */ /* 0x000fc40007fde0ff */
[-C--:B------:R-:W-:Y:S01]  /*1fc20*/  LEA.HI.X.SX32 R63, R171, R127.reuse, 0x1, P5 ;  /* 0x0000007fab3f7211 */ /* 0x080fe200028f0eff */
[----:B------:R0:W-:Y:S04]  /*1fc30*/  STG.E.U8 desc[UR6][R128.64], R167 ;  /* 0x000000a780007986 */ /* 0x0001e8000c101106 */
[----:B------:R-:W1:Y:S01]  /*1fc40*/  LDC R171, c[0x0][0x278] ;  /* 0x00009e00ffab7b82 */ /* 0x000e620000000800 */
[----:B------:R-:W-:Y:S02]  /*1fc50*/  IADD3 R66, P4, R243, R126, RZ ;  /* 0x0000007ef3427210 */ /* 0x000fe40007f9e0ff */
[-C--:B------:R-:W-:Y:S01]  /*1fc60*/  LEA.HI.X.SX32 R61, R169, R127.reuse, 0x1, P6 ;  /* 0x0000007fa93d7211 */ /* 0x080fe200030f0eff */
[----:B------:R-:W-:Y:S01]  /*1fc70*/  IMAD R165, R170, 0x21, RZ ;  /* 0x00000021aaa57824 */ /* 0x000fe200078e02ff */
[----:B------:R-:W-:-:S03]  /*1fc80*/  LEA.HI.X.SX32 R67, R243, R127, 0x1, P4 ;  /* 0x0000007ff3437211 */ /* 0x000fc600020f0eff */
[----:B------:R-:W1:Y:S01]  /*1fc90*/  LDC R166, c[0x0][0x278] ;  /* 0x00009e00ffa67b82 */ /* 0x000e620000000800 */
[C---:B0-----:R-:W-:Y:S01]  /*1fca0*/  IADD3 R128, P6, R175.reuse, R126, RZ ;  /* 0x0000007eaf807210 */ /* 0x041fe20007fde0ff */
[----:B------:R-:W-:Y:S01]  /*1fcb0*/  IMAD R167, R172, 0x22, RZ ;  /* 0x00000022aca77824 */ /* 0x000fe200078e02ff */
[----:B------:R0:W-:Y:S02]  /*1fcc0*/  STG.E.U8 desc[UR6][R60.64], R160 ;  /* 0x000000a03c007986 */ /* 0x0001e4000c101106 */
[----:B------:R-:W-:-:S03]  /*1fcd0*/  LEA.HI.X.SX32 R129, R175, R127, 0x1, P6 ;  /* 0x0000007faf817211 */ /* 0x000fc600030f0eff */
[----:B------:R-:W1:Y:S01]  /*1fce0*/  LDC R170, c[0x0][0x278] ;  /* 0x00009e00ffaa7b82 */ /* 0x000e620000000800 */
[----:B------:R0:W-:Y:S01]  /*1fcf0*/  STG.E.U8 desc[UR6][R62.64], R162 ;  /* 0x000000a23e007986 */ /* 0x0001e2000c101106 */
[----:B----4-:R-:W-:-:S03]  /*1fd00*/  IMAD R169, R173, 0x24, RZ ;  /* 0x00000024ada97824 */ /* 0x010fc600078e02ff */
[----:B------:R4:W-:Y:S03]  /*1fd10*/  STG.E.U8 desc[UR6][R66.64], R161 ;  /* 0x000000a142007986 */ /* 0x0009e6000c101106 */
[----:B------:R-:W1:Y:S01]  /*1fd20*/  LDC R172, c[0x0][0x278] ;  /* 0x00009e00ffac7b82 */ /* 0x000e620000000800 */
[----:B------:R4:W-:Y:S01]  /*1fd30*/  STG.E.U8 desc[UR6][R128.64], R163 ;  /* 0x000000a380007986 */ /* 0x0009e2000c101106 */
[----:B0-----:R-:W-:Y:S01]  /*1fd40*/  IMAD R61, R168, 0x23, RZ ;  /* 0x00000023a83d7824 */ /* 0x001fe200078e02ff */
[----:B------:R-:W-:-:S05]  /*1fd50*/  PRMT R159, R28, 0x7771, RZ ;  /* 0x000077711c9f7816 */ /* 0x000fca00000000ff */
[----:B------:R-:W0:Y:S01]  /*1fd60*/  LDC R162, c[0x0][0x278] ;  /* 0x00009e00ffa27b82 */ /* 0x000e220000000800 */
[-C--:B----4-:R-:W-:Y:S02]  /*1fd70*/  IADD3 R66, P4, R167, R126.reuse, RZ ;  /* 0x0000007ea7427210 */ /* 0x090fe40007f9e0ff */
[-C--:B------:R-:W-:Y:S02]  /*1fd80*/  IADD3 R128, P5, R165, R126.reuse, RZ ;  /* 0x0000007ea5807210 */ /* 0x080fe40007fbe0ff */
[----:B------:R-:W-:-:S03]  /*1fd90*/  IADD3 R62, P6, R61, R126, RZ ;  /* 0x0000007e3d3e7210 */ /* 0x000fc60007fde0ff */
[----:B------:R-:W4:Y:S01]  /*1fda0*/  LDC R160, c[0x0][0x278] ;  /* 0x00009e00ffa07b82 */ /* 0x000f220000000800 */
[-C--:B------:R-:W-:Y:S01]  /*1fdb0*/  LEA.HI.X.SX32 R129, R165, R127.reuse, 0x1, P5 ;  /* 0x0000007fa5817211 */ /* 0x080fe200028f0eff */
[----:B-1----:R-:W-:Y:S01]  /*1fdc0*/  IMAD R161, R164, 0x25, RZ ;  /* 0x00000025a4a17824 */ /* 0x002fe200078e02ff */
[-C--:B------:R-:W-:Y:S02]  /*1fdd0*/  IADD3 R60, P5, R169, R126.reuse, RZ ;  /* 0x0000007ea93c7210 */ /* 0x080fe40007fbe0ff */
[----:B------:R-:W-:Y:S02]  /*1fde0*/  PRMT R156, R29, 0x7770, RZ ;  /* 0x000077701d9c7816 */ /* 0x000fe400000000ff */
[-C--:B------:R-:W-:Y:S02]  /*1fdf0*/  LEA.HI.X.SX32 R67, R167, R127.reuse, 0x1, P4 ;  /* 0x0000007fa7437211 */ /* 0x080fe400020f0eff */
[----:B------:R-:W-:Y:S02]  /*1fe00*/  PRMT R155, R29, 0x7771, RZ ;  /* 0x000077711d9b7816 */ /* 0x000fe400000000ff */
[-C--:B------:R-:W-:Y:S01]  /*1fe10*/  LEA.HI.X.SX32 R63, R61, R127.reuse, 0x1, P6 ;  /* 0x0000007f3d3f7211 */ /* 0x080fe200030f0eff */
[----:B------:R1:W-:Y:S01]  /*1fe20*/  STG.E.U8 desc[UR6][R128.64], R159 ;  /* 0x0000009f80007986 */ /* 0x0003e2000c101106 */
[----:B------:R-:W-:Y:S01]  /*1fe30*/  PRMT R158, R30, 0x7770, RZ ;  /* 0x000077701e9e7816 */ /* 0x000fe200000000ff */
[----:B------:R-:W-:Y:S01]  /*1fe40*/  IMAD R163, R171, 0x28, RZ ;  /* 0x00000028aba37824 */ /* 0x000fe200078e02ff */
[----:B------:R-:W-:Y:S01]  /*1fe50*/  LEA.HI.X.SX32 R61, R169, R127, 0x1, P5 ;  /* 0x0000007fa93d7211 */ /* 0x000fe200028f0eff */
[----:B------:R1:W-:Y:S01]  /*1fe60*/  STG.E.U8 desc[UR6][R66.64], R156 ;  /* 0x0000009c42007986 */ /* 0x0003e2000c101106 */
[----:B------:R-:W4:Y:S03]  /*1fe70*/  LDC R164, c[0x0][0x278] ;  /* 0x00009e00ffa47b82 */ /* 0x000f260000000800 */
[----:B------:R0:W-:Y:S01]  /*1fe80*/  STG.E.U8 desc[UR6][R62.64], R155 ;  /* 0x0000009b3e007986 */ /* 0x0001e2000c101106 */
[----:B-1----:R-:W-:-:S03]  /*1fe90*/  IADD3 R128, P4, R161, R126, RZ ;  /* 0x0000007ea1807210 */ /* 0x002fc60007f9e0ff */
[----:B------:R1:W-:Y:S01]  /*1fea0*/  STG.E.U8 desc[UR6][R60.64], R158 ;  /* 0x0000009e3c007986 */ /* 0x0003e2000c101106 */
[----:B------:R-:W-:Y:S01]  /*1feb0*/  IMAD R159, R166, 0x26, RZ ;  /* 0x00000026a69f7824 */ /* 0x000fe200078e02ff */
[----:B------:R-:W-:Y:S01]  /*1fec0*/  PRMT R157, R30, 0x7771, RZ ;  /* 0x000077711e9d7816 */ /* 0x000fe200000000ff */
[----:B------:R-:W3:Y:S01]  /*1fed0*/  LDC R156, c[0x0][0x278] ;  /* 0x00009e00ff9c7b82 */ /* 0x000ee20000000800 */
[----:B------:R-:W-:Y:S01]  /*1fee0*/  LEA.HI.X.SX32 R129, R161, R127, 0x1, P4 ;  /* 0x0000007fa1817211 */ /* 0x000fe200020f0eff */
[----:B------:R-:W-:Y:S01]  /*1fef0*/  IMAD R161, R170, 0x27, RZ ;  /* 0x00000027aaa17824 */ /* 0x000fe200078e02ff */
[-C--:B------:R-:W-:Y:S01]  /*1ff00*/  IADD3 R66, P4, R163, R126.reuse, RZ ;  /* 0x0000007ea3427210 */ /* 0x080fe20007f9e0ff */
[----:B0-----:R-:W-:Y:S01]  /*1ff10*/  IMAD R155, R172, 0x29, RZ ;  /* 0x00000029ac9b7824 */ /* 0x001fe200078e02ff */
[C---:B------:R-:W-:Y:S02]  /*1ff20*/  PRMT R56, R31.reuse, 0x7770, RZ ;  /* 0x000077701f387816 */ /* 0x040fe400000000ff */
[----:B------:R-:W-:Y:S01]  /*1ff30*/  PRMT R55, R31, 0x7771, RZ ;  /* 0x000077711f377816 */ /* 0x000fe200000000ff */
[----:B------:R-:W0:Y:S01]  /*1ff40*/  LDC R165, c[0x0][0x278] ;  /* 0x00009e00ffa57b82 */ /* 0x000e220000000800 */
[----:B-1----:R-:W-:-:S02]  /*1ff50*/  IADD3 R60, P6, R159, R126, RZ ;  /* 0x0000007e9f3c7210 */ /* 0x002fc40007fde0ff */
[----:B------:R-:W-:-:S05]  /*1ff60*/  LEA.HI.X.SX32 R67, R163, R127, 0x1, P4 ;  /* 0x0000007fa3437211 */ /* 0x000fca00020f0eff */
[----:B------:R-:W1:Y:S01]  /*1ff70*/  LDC R158, c[0x0][0x278] ;  /* 0x00009e00ff9e7b82 */ /* 0x000e620000000800 */
[----:B------:R-:W-:Y:S01]  /*1ff80*/  IADD3 R62, P5, R161, R126, RZ ;  /* 0x0000007ea13e7210 */ /* 0x000fe20007fbe0ff */
[----:B------:R4:W-:Y:S01]  /*1ff90*/  STG.E.U8 desc[UR6][R128.64], R157 ;  /* 0x0000009d80007986 */ /* 0x0009e2000c101106 */
[----:B------:R-:W-:-:S05]  /*1ffa0*/  LEA.HI.X.SX32 R61, R159, R127, 0x1, P6 ;  /* 0x0000007f9f3d7211 */ /* 0x000fca00030f0eff */
[----:B------:R-:W0:Y:S01]  /*1ffb0*/  LDC R163, c[0x0][0x278] ;  /* 0x00009e00ffa37b82 */ /* 0x000e220000000800 */
[-C--:B------:R-:W-:Y:S02]  /*1ffc0*/  LEA.HI.X.SX32 R63, R161, R127.reuse, 0x1, P5 ;  /* 0x0000007fa13f7211 */ /* 0x080fe400028f0eff */
[----:B------:R-:W-:Y:S02]  /*1ffd0*/  PRMT R53, R28, 0x7772, RZ ;  /* 0x000077721c357816 */ /* 0x000fe400000000ff */
[C---:B----4-:R-:W-:Y:S01]  /*1ffe0*/  IADD3 R128, P6, R155.reuse, R126, RZ ;  /* 0x0000007e9b807210 */ /* 0x050fe20007fde0ff */
[----:B------:R-:W-:Y:S02]  /*1fff0*/  IMAD R157, R162, 0x2b, RZ ;  /* 0x0000002ba29d7824 */ /* 0x000fe400078e02ff */
[----:B------:R-:W4:Y:S01]  /*20000*/  LDC R162, c[0x0][0x278] ;  /* 0x00009e00ffa27b82 */ /* 0x000f220000000800 */
[----:B------:R-:W-:Y:S02]  /*20010*/  PRMT R54, R28, 0x7773, RZ ;  /* 0x000077731c367816 */ /* 0x000fe400000000ff */
[----:B------:R-:W-:Y:S01]  /*20020*/  LEA.HI.X.SX32 R129, R155, R127, 0x1, P6 ;  /* 0x0000007f9b817211 */ /* 0x000fe200030f0eff */
[----:B------:R-:W-:Y:S01]  /*20030*/  IMAD R155, R160, 0x2a, RZ ;  /* 0x0000002aa09b7824 */ /* 0x000fe200078e02ff */
[----:B------:R3:W-:Y:S03]  /*20040*/  STG.E.U8 desc[UR6][R60.64], R56 ;  /* 0x000000383c007986 */ /* 0x0007e6000c101106 */
[----:B------:R-:W4:Y:S01]  /*20050*/  LDC R160, c[0x0][0x278] ;  /* 0x00009e00ffa07b82 */ /* 0x000f220000000800 */
[----:B------:R-:W-:Y:S04]  /*20060*/  STG.E.U8 desc[UR6][R62.64], R55 ;  /* 0x000000373e007986 */ /* 0x000fe8000c101106 */
[----:B------:R-:W-:Y:S01]  /*20070*/  STG.E.U8 desc[UR6][R66.64], R53 ;  /* 0x0000003542007986 */ /* 0x000fe2000c101106 */
[----:B------:R-:W-:-:S03]  /*20080*/  IMAD R159, R164, 0x2c, RZ ;  /* 0x0000002ca49f7824 */ /* 0x000fc600078e02ff */
[----:B------:R1:W-:Y:S01]  /*20090*/  STG.E.U8 desc[UR6][R128.64], R54 ;  /* 0x0000003680007986 */ /* 0x0003e2000c101106 */
[----:B---3--:R-:W3:Y:S01]  /*200a0*/  LDC R56, c[0x0][0x278] ;  /* 0x00009e00ff387b82 */ /* 0x008ee20000000800 */
[----:B------:R-:W-:Y:S01]  /*200b0*/  PRMT R52, R29, 0x7772, RZ ;  /* 0x000077721d347816 */ /* 0x000fe200000000ff */
[----:B------:R-:W-:Y:S01]  /*200c0*/  IMAD R161, R156, 0x2d, RZ ;  /* 0x0000002d9ca17824 */ /* 0x000fe200078e02ff */
[-C--:B------:R-:W-:Y:S02]  /*200d0*/  IADD3 R60, P4, R157, R126.reuse, RZ ;  /* 0x0000007e9d3c7210 */ /* 0x080fe40007f9e0ff */
[-C--:B-1----:R-:W-:Y:S01]  /*200e0*/  IADD3 R54, P5, R155, R126.reuse, RZ ;  /* 0x0000007e9b367210 */ /* 0x082fe20007fbe0ff */
[----:B------:R-:W-:Y:S01]  /*200f0*/  IMAD R53, R158, 0x2e, RZ ;  /* 0x0000002e9e357824 */ /* 0x000fe200078e02ff */
[----:B------:R-:W-:Y:S01]  /*20100*/  IADD3 R62, P6, R159, R126, RZ ;  /* 0x0000007e9f3e7210 */ /* 0x000fe20007fde0ff */
[----:B------:R-:W1:Y:S01]  /*20110*/  LDC R128, c[0x0][0x278] ;  /* 0x00009e00ff807b82 */ /* 0x000e620000000800 */
[----:B------:R-:W-:-:S02]  /*20120*/  LEA.HI.X.SX32 R55, R155, R127, 0x1, P5 ;  /* 0x0000007f9b377211 */ /* 0x000fc400028f0eff */
[----:B------:R-:W-:Y:S02]  /*20130*/  IADD3 R66, P5, R161, R126, RZ ;  /* 0x0000007ea1427210 */ /* 0x000fe40007fbe0ff */
[-C--:B------:R-:W-:Y:S01]  /*20140*/  LEA.HI.X.SX32 R61, R157, R127.reuse, 0x1, P4 ;  /* 0x0000007f9d3d7211 */ /* 0x080fe200020f0eff */
[----:B------:R0:W-:Y:S01]  /*20150*/  STG.E.U8 desc[UR6][R54.64], R52 ;  /* 0x0000003436007986 */ /* 0x0001e2000c101106 */
[----:B------:R-:W-:Y:S01]  /*20160*/  PRMT R48, R29, 0x7773, RZ ;  /* 0x000077731d307816 */ /* 0x000fe200000000ff */
[----:B------:R-:W5:Y:S01]  /*20170*/  LDC R156, c[0x0][0x278] ;  /* 0x00009e00ff9c7b82 */ /* 0x000f620000000800 */
[C---:B------:R-:W-:Y:S02]  /*20180*/  PRMT R51, R30.reuse, 0x7772, RZ ;  /* 0x000077721e337816 */ /* 0x040fe400000000ff */
[----:B------:R-:W-:Y:S02]  /*20190*/  LEA.HI.X.SX32 R63, R159, R127, 0x1, P6 ;  /* 0x0000007f9f3f7211 */ /* 0x000fe400030f0eff */
[----:B------:R-:W-:-:S02]  /*201a0*/  PRMT R50, R30, 0x7773, RZ ;  /* 0x000077731e327816 */ /* 0x000fc400000000ff */
[-C--:B------:R-:W-:Y:S02]  /*201b0*/  LEA.HI.X.SX32 R67, R161, R127.reuse, 0x1, P5 ;  /* 0x0000007fa1437211 */ /* 0x080fe400028f0eff */
[----:B0-----:R-:W-:Y:S01]  /*201c0*/  IADD3 R52, P4, R53, R126, RZ ;  /* 0x0000007e35347210 */ /* 0x001fe20007f9e0ff */
[----:B------:R-:W-:Y:S01]  /*201d0*/  IMAD R55, R163, 0x2f, RZ ;  /* 0x0000002fa3377824 */ /* 0x000fe200078e02ff */
[----:B------:R-:W-:Y:S01]  /*201e0*/  PRMT R49, R31, 0x7772, RZ ;  /* 0x000077721f317816 */ /* 0x000fe200000000ff */
[----:B------:R0:W-:Y:S01]  /*201f0*/  STG.E.U8 desc[UR6][R60.64], R48 ;  /* 0x000000303c007986 */ /* 0x0001e2000c101106 */
[----:B------:R-:W-:-:S03]  /*20200*/  LEA.HI.X.SX32 R53, R53, R127, 0x1, P4 ;  /* 0x0000007f35357211 */ /* 0x000fc600020f0eff */
[----:B------:R3:W-:Y:S01]  /*20210*/  STG.E.U8 desc[UR6][R62.64], R51 ;  /* 0x000000333e007986 */ /* 0x0007e2000c101106 */
[----:B----4-:R-:W-:-:S03]  /*20220*/  IMAD R129, R160, 0x30, RZ ;  /* 0x00000030a0817824 */ /* 0x010fc600078e02ff */
[----:B------:R4:W-:Y:S01]  /*20230*/  STG.E.U8 desc[UR6][R66.64], R50 ;  /* 0x0000003242007986 */ /* 0x0009e2000c101106 */
[-C--:B0-----:R-:W-:Y:S01]  /*20240*/  IADD3 R48, P6, R55, R126.reuse, RZ ;  /* 0x0000007e37307210 */ /* 0x081fe20007fde0ff */
[----:B------:R-:W-:Y:S02]  /*20250*/  IMAD R61, R162, 0x32, RZ ;  /* 0x00000032a23d7824 */ /* 0x000fe400078e02ff */
[----:B------:R0:W-:Y:S01]  /*20260*/  STG.E.U8 desc[UR6][R52.64], R49 ;  /* 0x0000003134007986 */ /* 0x0001e2000c101106 */
[----:B------:R-:W-:Y:S01]  /*20270*/  IMAD R155, R165, 0x31, RZ ;  /* 0x00000031a59b7824 */ /* 0x000fe200078e02ff */
[----:B---3--:R-:W3:Y:S01]  /*20280*/  LDC R62, c[0x0][0x278] ;  /* 0x00009e00ff3e7b82 */ /* 0x008ee20000000800 */
[----:B------:R-:W-:Y:S02]  /*20290*/  PRMT R42, R31, 0x7773, RZ ;  /* 0x000077731f2a7816 */ /* 0x000fe400000000ff */
[----:B----4-:R-:W-:-:S05]  /*202a0*/  IADD3 R50, P5, R129, R126, RZ ;  /* 0x0000007e81327210 */ /* 0x010fca0007fbe0ff */
[----:B------:R-:W4:Y:S01]  /*202b0*/  LDC R60, c[0x0][0x278] ;  /* 0x00009e00ff3c7b82 */ /* 0x000f220000000800 */
[-C--:B0-----:R-:W-:Y:S02]  /*202c0*/  LEA.HI.X.SX32 R49, R55, R127.reuse, 0x1, P6 ;  /* 0x0000007f37317211 */ /* 0x081fe400030f0eff */
[-C--:B------:R-:W-:Y:S02]  /*202d0*/  IADD3 R54, P6, R61, R126.reuse, RZ ;  /* 0x0000007e3d367210 */ /* 0x080fe40007fde0ff */
[----:B------:R-:W-:Y:S02]  /*202e0*/  IADD3 R52, P4, R155, R126, RZ ;  /* 0x0000007e9b347210 */ /* 0x000fe40007f9e0ff */
[-C--:B------:R-:W-:Y:S01]  /*202f0*/  LEA.HI.X.SX32 R55, R61, R127.reuse, 0x1, P6 ;  /* 0x0000007f3d377211 */ /* 0x080fe200030f0eff */
[----:B------:R-:W-:Y:S01]  /*20300*/  IMAD R61, R56, 0x33, RZ ;  /* 0x00000033383d7824 */ /* 0x000fe200078e02ff */
[----:B------:R-:W-:Y:S01]  /*20310*/  PRMT R41, R84, 0x7770, RZ ;  /* 0x0000777054297816 */ /* 0x000fe200000000ff */
[----:B------:R-:W0:Y:S01]  /*20320*/  LDC R56, c[0x0][0x278] ;  /* 0x00009e00ff387b82 */ /* 0x000e220000000800 */
[----:B------:R-:W-:-:S02]  /*20330*/  LEA.HI.X.SX32 R51, R129, R127, 0x1, P5 ;  /* 0x0000007f81337211 */ /* 0x000fc400028f0eff */
[----:B------:R-:W-:Y:S02]  /*20340*/  PRMT R40, R84, 0x7771, RZ ;  /* 0x0000777154287816 */ /* 0x000fe400000000ff */
[----:B------:R-:W-:Y:S01]  /*20350*/  LEA.HI.X.SX32 R53, R155, R127, 0x1, P4 ;  /* 0x0000007f9b357211 */ /* 0x000fe200020f0eff */
[----:B------:R5:W-:Y:S01]  /*20360*/  STG.E.U8 desc[UR6][R48.64], R42 ;  /* 0x0000002a30007986 */ /* 0x000be2000c101106 */
[----:B------:R-:W-:Y:S01]  /*20370*/  PRMT R39, R85, 0x7770, RZ ;  /* 0x0000777055277816 */ /* 0x000fe200000000ff */
[----:B------:R-:W2:Y:S02]  /*20380*/  LDC R66, c[0x0][0x278] ;  /* 0x00009e00ff427b82 */ /* 0x000ea40000000800 */
[----:B------:R-:W-:Y:S01]  /*20390*/  STG.E.U8 desc[UR6][R50.64], R41 ;  /* 0x0000002932007986 */ /* 0x000fe2000c101106 */
[----:B-1----:R-:W-:-:S03]  /*203a0*/  IMAD R63, R128, 0x34, RZ ;  /* 0x00000034803f7824 */ /* 0x002fc600078e02ff */
[----:B------:R1:W-:Y:S02]  /*203b0*/  STG.E.U8 desc[UR6][R52.64], R40 ;  /* 0x0000002834007986 */ /* 0x0003e4000c101106 */
[----:B------:R-:W2:Y:S01]  /*203c0*/  LDC R155, c[0x0][0x278] ;  /* 0x00009e00ff9b7b82 */ /* 0x000ea20000000800 */
[----:B------:R-:W-:Y:S01]  /*203d0*/  PRMT R37, R85, 0x7771, RZ ;  /* 0x0000777155257816 */ /* 0x000fe200000000ff */
[----:B------:R3:W-:Y:S01]  /*203e0*/  STG.E.U8 desc[UR6][R54.64], R39 ;  /* 0x0000002736007986 */ /* 0x0007e2000c101106 */
[----:B-----5:R-:W-:-:S05]  /*203f0*/  IADD3 R48, P4, R63, R126, RZ ;  /* 0x0000007e3f307210 */ /* 0x020fca0007f9e0ff */
[----:B------:R-:W5:Y:S01]  /*20400*/  LDC R128, c[0x0][0x278] ;  /* 0x00009e00ff807b82 */ /* 0x000f620000000800 */
[----:B-1----:R-:W-:-:S04]  /*20410*/  IADD3 R40, P5, R61, R126, RZ ;  /* 0x0000007e3d287210 */ /* 0x002fc80007fbe0ff */
[-C--:B------:R-:W-:Y:S01]  /*20420*/  LEA.HI.X.SX32 R41, R61, R127.reuse, 0x1, P5 ;  /* 0x0000007f3d297211 */ /* 0x080fe200028f0eff */
[----:B---3--:R-:W-:Y:S02]  /*20430*/  IMAD R39, R62, 0x37, RZ ;  /* 0x000000373e277824 */ /* 0x008fe400078e02ff */
[----:B------:R-:W1:Y:S01]  /*20440*/  LDC R42, c[0x0][0x278] ;  /* 0x00009e00ff2a7b82 */ /* 0x000e620000000800 */
[----:B------:R-:W-:Y:S01]  /*20450*/  IMAD R67, R156, 0x35, RZ ;  /* 0x000000359c437824 */ /* 0x000fe200078e02ff */
[----:B------:R-:W-:Y:S01]  /*20460*/  LEA.HI.X.SX32 R49, R63, R127, 0x1, P4 ;  /* 0x0000007f3f317211 */ /* 0x000fe200020f0eff */
[----:B------:R3:W-:Y:S01]  /*20470*/  STG.E.U8 desc[UR6][R40.64], R37 ;  /* 0x0000002528007986 */ /* 0x0007e2000c101106 */
[----:B----4-:R-:W-:Y:S02]  /*20480*/  IMAD R129, R60, 0x36, RZ ;  /* 0x000000363c817824 */ /* 0x010fe400078e02ff */
[----:B------:R-:W-:Y:S02]  /*20490*/  IADD3 R50, P6, R67, R126, RZ ;  /* 0x0000007e43327210 */ /* 0x000fe40007fde0ff */
[----:B------:R-:W4:Y:S01]  /*204a0*/  LDC R54, c[0x0][0x278] ;  /* 0x00009e00ff367b82 */ /* 0x000f220000000800 */
[----:B------:R-:W-:-:S02]  /*204b0*/  PRMT R32, R86, 0x7770, RZ ;  /* 0x0000777056207816 */ /* 0x000fc400000000ff */
[----:B---3--:R-:W-:-:S05]  /*204c0*/  IADD3 R40, P4, R39, R126, RZ ;  /* 0x0000007e27287210 */ /* 0x008fca0007f9e0ff */
[----:B------:R-:W3:Y:S01]  /*204d0*/  LDC R60, c[0x0][0x278] ;  /* 0x00009e00ff3c7b82 */ /* 0x000ee20000000800 */
[----:B------:R-:W-:Y:S01]  /*204e0*/  LEA.HI.X.SX32 R41, R39, R127, 0x1, P4 ;  /* 0x0000007f27297211 */ /* 0x000fe200020f0eff */
[----:B0-----:R-:W-:Y:S01]  /*204f0*/  IMAD R39, R56, 0x39, RZ ;  /* 0x0000003938277824 */ /* 0x001fe200078e02ff */
[----:B------:R-:W-:Y:S02]  /*20500*/  PRMT R38, R86, 0x7771, RZ ;  /* 0x0000777156267816 */ /* 0x000fe400000000ff */
[----:B------:R-:W-:-:S03]  /*20510*/  IADD3 R52, P5, R129, R126, RZ ;  /* 0x0000007e81347210 */ /* 0x000fc60007fbe0ff */
[----:B------:R-:W0:Y:S01]  /*20520*/  LDC R56, c[0x0][0x278] ;  /* 0x00009e00ff387b82 */ /* 0x000e220000000800 */
[-C--:B------:R-:W-:Y:S01]  /*20530*/  LEA.HI.X.SX32 R51, R67, R127.reuse, 0x1, P6 ;  /* 0x0000007f43337211 */ /* 0x080fe200030f0eff */
[----:B------:R5:W-:Y:S01]  /*20540*/  STG.E.U8 desc[UR6][R48.64], R32 ;  /* 0x0000002030007986 */ /* 0x000be2000c101106 */
[----:B------:R-:W-:Y:S01]  /*20550*/  PRMT R36, R87, 0x7770, RZ ;  /* 0x0000777057247816 */ /* 0x000fe200000000ff */
[----:B--2---:R-:W-:Y:S01]  /*20560*/  IMAD R37, R66, 0x38, RZ ;  /* 0x0000003842257824 */ /* 0x004fe200078e02ff */
[----:B------:R-:W-:Y:S01]  /*20570*/  LEA.HI.X.SX32 R53, R129, R127, 0x1, P5 ;  /* 0x0000007f81357211 */ /* 0x000fe200028f0eff */
[----:B------:R2:W-:Y:S01]  /*20580*/  STG.E.U8 desc[UR6][R50.64], R38 ;  /* 0x0000002632007986 */ /* 0x0005e2000c101106 */
[----:B------:R-:W-:Y:S01]  /*20590*/  PRMT R35, R87, 0x7771, RZ ;  /* 0x0000777157237816 */ /* 0x000fe200000000ff */
[----:B------:R-:W-:Y:S02]  /*205a0*/  IMAD R55, R155, 0x3a, RZ ;  /* 0x0000003a9b377824 */ /* 0x000fe400078e02ff */
[----:B------:R1:W-:Y:S01]  /*205b0*/  STG.E.U8 desc[UR6][R52.64], R36 ;  /* 0x0000002434007986 */ /* 0x0003e2000c101106 */
[----:B-----5:R-:W-:Y:S01]  /*205c0*/  IMAD R49, R128, 0x3b, RZ ;  /* 0x0000003b80317824 */ /* 0x020fe200078e02ff */
[----:B--2---:R-:W2:Y:S02]  /*205d0*/  LDC R50, c[0x0][0x278] ;  /* 0x00009e00ff327b82 */ /* 0x004ea40000000800 */
[----:B------:R5:W-:Y:S01]  /*205e0*/  STG.E.U8 desc[UR6][R40.64], R35 ;  /* 0x0000002328007986 */ /* 0x000be2000c101106 */
[----:B-1----:R-:W-:-:S02]  /*205f0*/  IADD3 R36, P6, R37, R126, RZ ;  /* 0x0000007e25247210 */ /* 0x002fc40007fde0ff */
[-C--:B------:R-:W-:Y:S02]  /*20600*/  IADD3 R38, P5, R39, R126.reuse, RZ ;  /* 0x0000007e27267210 */ /* 0x080fe40007fbe0ff */
[----:B------:R-:W-:Y:S01]  /*20610*/  LEA.HI.X.SX32 R37, R37, R127, 0x1, P6 ;  /* 0x0000007f25257211 */ /* 0x000fe200030f0eff */
[----:B------:R-:W1:Y:S01]  /*20620*/  LDC R52, c[0x0][0x278] ;  /* 0x00009e00ff347b82 */ /* 0x000e620000000800 */
[-C--:B------:R-:W-:Y:S02]  /*20630*/  IADD3 R48, P6, R49, R126.reuse, RZ ;  /* 0x0000007e31307210 */ /* 0x080fe40007fde0ff */
[----:B-----5:R-:W-:Y:S01]  /*20640*/  IADD3 R40, P4, R55, R126, RZ ;  /* 0x0000007e37287210 */ /* 0x020fe20007f9e0ff */
[----:B------:R-:W-:Y:S01]  /*20650*/  IMAD R35, R42, 0x3c, RZ ;  /* 0x0000003c2a237824 */ /* 0x000fe200078e02ff */
[----:B------:R-:W-:-:S03]  /*20660*/  PRMT R30, R84, 0x7772, RZ ;  /* 0x00007772541e7816 */ /* 0x000fc600000000ff */
[----:B------:R-:W5:Y:S01]  /*20670*/  LDC R42, c[0x0][0x278] ;  /* 0x00009e00ff2a7b82 */ /* 0x000f620000000800 */
[----:B------:R-:W-:Y:S02]  /*20680*/  PRMT R28, R84, 0x7773, RZ ;  /* 0x00007773541c7816 */ /* 0x000fe400000000ff */
[-C--:B------:R-:W-:Y:S02]  /*20690*/  LEA.HI.X.SX32 R39, R39, R127.reuse, 0x1, P5 ;  /* 0x0000007f27277211 */ /* 0x080fe400028f0eff */
[----:B------:R-:W-:Y:S02]  /*206a0*/  PRMT R34, R85, 0x7772, RZ ;  /* 0x0000777255227816 */ /* 0x000fe400000000ff */
[-C--:B------:R-:W-:Y:S02]  /*206b0*/  LEA.HI.X.SX32 R41, R55, R127.reuse, 0x1, P4 ;  /* 0x0000007f37297211 */ /* 0x080fe400020f0eff */
[----:B------:R-:W-:Y:S01]  /*206c0*/  PRMT R33, R85, 0x7773, RZ ;  /* 0x0000777355217816 */ /* 0x000fe200000000ff */
[----:B----4-:R-:W-:Y:S01]  /*206d0*/  IMAD R51, R54, 0x3d, RZ ;  /* 0x0000003d36337824 */ /* 0x010fe200078e02ff */
[----:B------:R-:W-:Y:S01]  /*206e0*/  LEA.HI.X.SX32 R49, R49, R127, 0x1, P6 ;  /* 0x0000007f31317211 */ /* 0x000fe200030f0eff */
[----:B------:R3:W-:Y:S01]  /*206f0*/  STG.E.U8 desc[UR6][R36.64], R30 ;  /* 0x0000001e24007986 */ /* 0x0007e2000c101106 */
[----:B------:R-:W-:Y:S01]  /*20700*/  IADD3 R32, P5, R35, R126, RZ ;  /* 0x0000007e23207210 */ /* 0x000fe20007fbe0ff */
[----:B------:R-:W4:Y:S02]  /*20710*/  LDC R53, c[0x0][0x278] ;  /* 0x00009e00ff357b82 */ /* 0x000f240000000800 */
[----:B------:R0:W-:Y:S01]  /*20720*/  STG.E.U8 desc[UR6][R38.64], R28 ;  /* 0x0000001c26007986 */ /* 0x0001e2000c101106 */
[----:B------:R-:W-:-:S03]  /*20730*/  PRMT R31, R86, 0x7772, RZ ;  /* 0x00007772561f7816 */ /* 0x000fc600000000ff */
[----:B------:R2:W-:Y:S01]  /*20740*/  STG.E.U8 desc[UR6][R40.64], R34 ;  /* 0x0000002228007986 */ /* 0x0005e2000c101106 */
[----:B------:R-:W-:Y:S01]  /*20750*/  PRMT R180, R86, 0x7773, RZ ;  /* 0x0000777356b47816 */ /* 0x000fe200000000ff */
[----:B------:R-:W4:Y:S01]  /*20760*/  LDC R54, c[0x0][0x278] ;  /* 0x00009e00ff367b82 */ /* 0x000f220000000800 */
[----:B---3--:R-:W-:Y:S01]  /*20770*/  IMAD R37, R60, 0x3e, RZ ;  /* 0x0000003e3c257824 */ /* 0x008fe200078e02ff */
[----:B------:R3:W-:Y:S01]  /*20780*/  STG.E.U8 desc[UR6][R48.64], R33 ;  /* 0x0000002130007986 */ /* 0x0007e2000c101106 */
[----:B0-----:R-:W-:-:S03]  /*20790*/  IMAD R39, R56, 0x3f, RZ ;  /* 0x0000003f38277824 */ /* 0x001fc600078e02ff */
[-C--:B------:R-:W-:Y:S02]  /*207a0*/  IADD3 R30, P6, R37, R126.reuse, RZ ;  /* 0x0000007e251e7210 */ /* 0x080fe40007fde0ff */
[----:B------:R-:W0:Y:S01]  /*207b0*/  LDC R38, c[0x0][0x278] ;  /* 0x00009e00ff267b82 */ /* 0x000e220000000800 */
[----:B--2---:R-:W-:Y:S02]  /*207c0*/  IADD3 R34, P4, R51, R126, RZ ;  /* 0x0000007e33227210 */ /* 0x004fe40007f9e0ff */
[----:B---3--:R-:W-:-:S05]  /*207d0*/  LEA.HI.X.SX32 R33, R35, R127, 0x1, P5 ;  /* 0x0000007f23217211 */ /* 0x008fca00028f0eff */
[----:B------:R-:W2:Y:S01]  /*207e0*/  LDC R40, c[0x0][0x278] ;  /* 0x00009e00ff287b82 */ /* 0x000ea20000000800 */
[----:B------:R-:W-:Y:S01]  /*207f0*/  IADD3 R36, P5, R39, R126, RZ ;  /* 0x0000007e27247210 */ /* 0x000fe20007fbe0ff */
[----:B------:R-:W-:Y:S01]  /*20800*/  IMAD.SHL.U32 R41, R50, 0x40, RZ ;  /* 0x0000004032297824 */ /* 0x000fe200078e00ff */
[-C--:B------:R-:W-:Y:S01]  /*20810*/  LEA.HI.X.SX32 R35, R51, R127.reuse, 0x1, P4 ;  /* 0x0000007f33237211 */ /* 0x080fe200020f0eff */
[----:B------:R3:W-:Y:S01]  /*20820*/  STG.E.U8 desc[UR6][R32.64], R31 ;  /* 0x0000001f20007986 */ /* 0x0007e2000c101106 */
[C---:B------:R-:W-:Y:S02]  /*20830*/  PRMT R178, R87.reuse, 0x7772, RZ ;  /* 0x0000777257b27816 */ /* 0x040fe400000000ff */
[----:B------:R-:W-:Y:S01]  /*20840*/  PRMT R179, R87, 0x7773, RZ ;  /* 0x0000777357b37816 */ /* 0x000fe200000000ff */
[----:B------:R-:W-:Y:S01]  /*20850*/  STG.E.U8 desc[UR6][R34.64], R180 ;  /* 0x000000b422007986 */ /* 0x000fe2000c101106 */
[----:B------:R-:W2:Y:S01]  /*20860*/  LDC R48, c[0x0][0x278] ;  /* 0x00009e00ff307b82 */ /* 0x000ea20000000800 */
[----:B---3--:R-:W-:-:S07]  /*20870*/  LEA.HI.X.SX32 R31, R37, R127, 0x1, P6 ;  /* 0x0000007f251f7211 */ /* 0x008fce00030f0eff */
[----:B------:R-:W3:Y:S01]  /*20880*/  LDC R50, c[0x0][0x278] ;  /* 0x00009e00ff327b82 */ /* 0x000ee20000000800 */
[-C--:B------:R-:W-:Y:S02]  /*20890*/  LEA.HI.X.SX32 R37, R39, R127.reuse, 0x1, P5 ;  /* 0x0000007f27257211 */ /* 0x080fe400028f0eff */
[CC--:B------:R-:W-:Y:S01]  /*208a0*/  IADD3 R32, P4, R41.reuse, R126.reuse, RZ ;  /* 0x0000007e29207210 */ /* 0x0c0fe20007f9e0ff */
[----:B------:R-:W-:Y:S04]  /*208b0*/  STG.E.U8 desc[UR6][R30.64], R178 ;  /* 0x000000b21e007986 */ /* 0x000fe8000c101106 */
[----:B------:R4:W-:Y:S01]  /*208c0*/  STG.E.U8 desc[UR6][R36.64], R179 ;  /* 0x000000b324007986 */ /* 0x0009e2000c101106 */
[----:B------:R-:W-:Y:S01]  /*208d0*/  LEA.HI.X.SX32 R33, R41, R127, 0x1, P4 ;  /* 0x0000007f29217211 */ /* 0x000fe200020f0eff */
[----:B-----5:R-:W-:Y:S01]  /*208e0*/  IMAD R41, R42, 0x42, RZ ;  /* 0x000000422a297824 */ /* 0x020fe200078e02ff */
[----:B------:R-:W-:Y:S01]  /*208f0*/  PRMT R29, R16, 0x7770, RZ ;  /* 0x00007770101d7816 */ /* 0x000fe200000000ff */
[----:B-1----:R-:W-:Y:S01]  /*20900*/  IMAD R39, R52, 0x41, RZ ;  /* 0x0000004134277824 */ /* 0x002fe200078e02ff */
[----:B------:R-:W1:Y:S08]  /*20910*/  LDC R42, c[0x0][0x278] ;  /* 0x00009e00ff2a7b82 */ /* 0x000e700000000800 */
[----:B----4-:R-:W4:Y:S01]  /*20920*/  LDC R36, c[0x0][0x278] ;  /* 0x00009e00ff247b82 */ /* 0x010f220000000800 */
[----:B------:R-:W-:Y:S01]  /*20930*/  IADD3 R28, P6, R39, R126, RZ ;  /* 0x0000007e271c7210 */ /* 0x000fe20007fde0ff */
[----:B------:R5:W-:Y:S01]  /*20940*/  STG.E.U8 desc[UR6][R32.64], R29 ;  /* 0x0000001d20007986 */ /* 0x000be2000c101106 */
[----:B0-----:R-:W-:Y:S01]  /*20950*/  IMAD R37, R38, 0x45, RZ ;  /* 0x0000004526257824 */ /* 0x001fe200078e02ff */
[----:B------:R-:W-:-:S02]  /*20960*/  PRMT R186, R16, 0x7771, RZ ;  /* 0x0000777110ba7816 */ /* 0x000fc400000000ff */
[----:B------:R-:W-:Y:S02]  /*20970*/  IADD3 R30, P5, R41, R126, RZ ;  /* 0x0000007e291e7210 */ /* 0x000fe40007fbe0ff */
[----:B------:R-:W0:Y:S01]  /*20980*/  LDC R38, c[0x0][0x278] ;  /* 0x00009e00ff267b82 */ /* 0x000e220000000800 */
[----:B------:R-:W-:Y:S01]  /*20990*/  IMAD R49, R53, 0x43, RZ ;  /* 0x0000004335317824 */ /* 0x000fe200078e02ff */
[----:B-----5:R-:W-:Y:S01]  /*209a0*/  LEA.HI.X.SX32 R29, R39, R127, 0x1, P6 ;  /* 0x0000007f271d7211 */ /* 0x020fe200030f0eff */
[----:B--2---:R-:W-:-:S05]  /*209b0*/  IMAD R39, R40, 0x46, RZ ;  /* 0x0000004628277824 */ /* 0x004fca00078e02ff */
[----:B------:R-:W2:Y:S01]  /*209c0*/  LDC R51, c[0x0][0x278] ;  /* 0x00009e00ff337b82 */ /* 0x000ea20000000800 */
[----:B------:R-:W-:Y:S01]  /*209d0*/  IMAD R35, R54, 0x44, RZ ;  /* 0x0000004436237824 */ /* 0x000fe200078e02ff */
[----:B------:R-:W-:Y:S01]  /*209e0*/  LEA.HI.X.SX32 R31, R41, R127, 0x1, P5 ;  /* 0x0000007f291f7211 */ /* 0x000fe200028f0eff */
[----:B------:R5:W-:Y:S05]  /*209f0*/  STG.E.U8 desc[UR6][R28.64], R186 ;  /* 0x000000ba1c007986 */ /* 0x000bea000c101106 */
[----:B------:R-:W3:Y:S01]  /*20a00*/  LDC R40, c[0x0][0x278] ;  /* 0x00009e00ff287b82 */ /* 0x000ee20000000800 */
[----:B------:R-:W-:Y:S02]  /*20a10*/  IADD3 R32, P4, R49, R126, RZ ;  /* 0x0000007e31207210 */ /* 0x000fe40007f9e0ff */
[----:B------:R-:W-:-:S02]  /*20a20*/  PRMT R184, R17, 0x7770, RZ ;  /* 0x0000777011b87816 */ /* 0x000fc400000000ff */
[-C--:B-----5:R-:W-:Y:S02]  /*20a30*/  IADD3 R28, P5, R37, R126.reuse, RZ ;  /* 0x0000007e251c7210 */ /* 0x0a0fe40007fbe0ff */
[-C--:B------:R-:W-:Y:S02]  /*20a40*/  IADD3 R34, P6, R35, R126.reuse, RZ ;  /* 0x0000007e23227210 */ /* 0x080fe40007fde0ff */
[-C--:B------:R-:W-:Y:S01]  /*20a50*/  LEA.HI.X.SX32 R29, R37, R127.reuse, 0x1, P5 ;  /* 0x0000007f251d7211 */ /* 0x080fe200028f0eff */
[----:B----4-:R-:W-:Y:S01]  /*20a60*/  IMAD R37, R36, 0x49, RZ ;  /* 0x0000004924257824 */ /* 0x010fe200078e02ff */
[----:B------:R-:W-:Y:S01]  /*20a70*/  PRMT R185, R17, 0x7771, RZ ;  /* 0x0000777111b97816 */ /* 0x000fe200000000ff */
[----:B------:R-:W4:Y:S01]  /*20a80*/  LDC R36, c[0x0][0x278] ;  /* 0x00009e00ff247b82 */ /* 0x000f220000000800 */
[-C--:B------:R-:W-:Y:S01]  /*20a90*/  LEA.HI.X.SX32 R33, R49, R127.reuse, 0x1, P4 ;  /* 0x0000007f31217211 */ /* 0x080fe200020f0eff */
[----:B------:R-:W-:Y:S01]  /*20aa0*/  IMAD R41, R48, 0x47, RZ ;  /* 0x0000004730297824 */ /* 0x000fe200078e02ff */
[----:B------:R-:W-:Y:S01]  /*20ab0*/  PRMT R183, R18, 0x7770, RZ ;  /* 0x0000777012b77816 */ /* 0x000fe200000000ff */
[----:B------:R5:W-:Y:S01]  /*20ac0*/  STG.E.U8 desc[UR6][R30.64], R184 ;  /* 0x000000b81e007986 */ /* 0x000be2000c101106 */
[----:B------:R-:W-:Y:S01]  /*20ad0*/  LEA.HI.X.SX32 R35, R35, R127, 0x1, P6 ;  /* 0x0000007f23237211 */ /* 0x000fe200030f0eff */
[----:B-1----:R-:W-:Y:S01]  /*20ae0*/  IMAD R49, R42, 0x48, RZ ;  /* 0x000000482a317824 */ /* 0x002fe200078e02ff */
[----:B------:R-:W-:Y:S01]  /*20af0*/  PRMT R187, R18, 0x7771, RZ ;  /* 0x0000777112bb7816 */ /* 0x000fe200000000ff */
[----:B------:R1:W-:Y:S01]  /*20b00*/  STG.E.U8 desc[UR6][R32.64], R185 ;  /* 0x000000b920007986 */ /* 0x0003e2000c101106 */
[----:B------:R-:W4:Y:S03]  /*20b10*/  LDC R42, c[0x0][0x278] ;  /* 0x00009e00ff2a7b82 */ /* 0x000f260000000800 */
[----:B------:R0:W-:Y:S01]  /*20b20*/  STG.E.U8 desc[UR6][R34.64], R183 ;  /* 0x000000b722007986 */ /* 0x0001e2000c101106 */
[----:B-----5:R-:W-:-:S03]  /*20b30*/  IADD3 R30, P4, R39, R126, RZ ;  /* 0x0000007e271e7210 */ /* 0x020fc60007f9e0ff */
[----:B------:R5:W-:Y:S01]  /*20b40*/  STG.E.U8 desc[UR6][R28.64], R187 ;  /* 0x000000bb1c007986 */ /* 0x000be2000c101106 */
[----:B------:R-:W-:Y:S01]  /*20b50*/  PRMT R188, R19, 0x7770, RZ ;  /* 0x0000777013bc7816 */ /* 0x000fe200000000ff */
[----:B------:R-:W4:Y:S01]  /*20b60*/  LDC R48, c[0x0][0x278] ;  /* 0x00009e00ff307b82 */ /* 0x000f220000000800 */
[-C--:B-1----:R-:W-:Y:S02]  /*20b70*/  IADD3 R32, P6, R41, R126.reuse, RZ ;  /* 0x0000007e29207210 */ /* 0x082fe40007fde0ff */
[----:B------:R-:W-:Y:S02]  /*20b80*/  LEA.HI.X.SX32 R31, R39, R127, 0x1, P4 ;  /* 0x0000007f271f7211 */ /* 0x000fe400020f0eff */
[-C--:B0-----:R-:W-:Y:S02]  /*20b90*/  IADD3 R34, P5, R49, R126.reuse, RZ ;  /* 0x0000007e31227210 */ /* 0x081fe40007fbe0ff */
[----:B------:R-:W-:Y:S02]  /*20ba0*/  PRMT R189, R19, 0x7771, RZ ;  /* 0x0000777113bd7816 */ /* 0x000fe400000000ff */
[----:B-----5:R-:W-:-:S02]  /*20bb0*/  IADD3 R28, P4, R37, R126, RZ ;  /* 0x0000007e251c7210 */ /* 0x020fc40007f9e0ff */
[-C--:B------:R-:W-:Y:S01]  /*20bc0*/  LEA.HI.X.SX32 R33, R41, R127.reuse, 0x1, P6 ;  /* 0x0000007f29217211 */ /* 0x080fe200030f0eff */
[----:B------:R-:W-:Y:S01]  /*20bd0*/  IMAD R39, R38, 0x4b, RZ ;  /* 0x0000004b26277824 */ /* 0x000fe200078e02ff */
[----:B------:R-:W-:Y:S01]  /*20be0*/  PRMT R190, R16, 0x7772, RZ ;  /* 0x0000777210be7816 */ /* 0x000fe200000000ff */
[----:B------:R-:W0:Y:S01]  /*20bf0*/  LDC R38, c[0x0][0x278] ;  /* 0x00009e00ff267b82 */ /* 0x000e220000000800 */
[-C--:B------:R-:W-:Y:S01]  /*20c00*/  LEA.HI.X.SX32 R35, R49, R127.reuse, 0x1, P5 ;  /* 0x0000007f31237211 */ /* 0x080fe200028f0eff */
[----:B---3--:R-:W-:Y:S01]  /*20c10*/  IMAD R49, R40, 0x4d, RZ ;  /* 0x0000004d28317824 */ /* 0x008fe200078e02ff */
[----:B------:R-:W-:Y:S02]  /*20c20*/  PRMT R191, R16, 0x7773, RZ ;  /* 0x0000777310bf7816 */ /* 0x000fe400000000ff */
[----:B------:R-:W-:Y:S01]  /*20c30*/  LEA.HI.X.SX32 R29, R37, R127, 0x1, P4 ;  /* 0x0000007f251d7211 */ /* 0x000fe200020f0eff */
[----:B------:R-:W-:Y:S01]  /*20c40*/  IMAD R37, R50, 0x4a, RZ ;  /* 0x0000004a32257824 */ /* 0x000fe200078e02ff */
[----:B------:R1:W-:Y:S01]  /*20c50*/  STG.E.U8 desc[UR6][R30.64], R188 ;  /* 0x000000bc1e007986 */ /* 0x0003e2000c101106 */
[----:B------:R-:W3:Y:S01]  /*20c60*/  LDC R40, c[0x0][0x278] ;  /* 0x00009e00ff287b82 */ /* 0x000ee20000000800 */
[----:B--2---:R-:W-:-:S02]  /*20c70*/  IMAD R41, R51, 0x4c, RZ ;  /* 0x0000004c33297824 */ /* 0x004fc400078e02ff */
[----:B------:R2:W-:Y:S04]  /*20c80*/  STG.E.U8 desc[UR6][R32.64], R189 ;  /* 0x000000bd20007986 */ /* 0x0005e8000c101106 */
[----:B------:R-:W-:Y:S01]  /*20c90*/  STG.E.U8 desc[UR6][R34.64], R190 ;  /* 0x000000be22007986 */ /* 0x000fe2000c101106 */
[----:B------:R-:W-:Y:S01]  /*20ca0*/  PRMT R194, R17, 0x7772, RZ ;  /* 0x0000777211c27816 */ /* 0x000fe200000000ff */
[----:B------:R-:W5:Y:S02]  /*20cb0*/  LDC R50, c[0x0][0x278] ;  /* 0x00009e00ff327b82 */ /* 0x000f640000000800 */
[----:B------:R4:W-:Y:S01]  /*20cc0*/  STG.E.U8 desc[UR6][R28.64], R191 ;  /* 0x000000bf1c007986 */ /* 0x0009e2000c101106 */
[-C--:B-1----:R-:W-:Y:S02]  /*20cd0*/  IADD3 R30, P5, R39, R126.reuse, RZ ;  /* 0x0000007e271e7210 */ /* 0x082fe40007fbe0ff */
[----:B--2---:R-:W-:-:S02]  /*20ce0*/  IADD3 R32, P4, R41, R126, RZ ;  /* 0x0000007e29207210 */ /* 0x004fc40007f9e0ff */
[----:B------:R-:W-:Y:S01]  /*20cf0*/  PRMT R195, R17, 0x7773, RZ ;  /* 0x0000777311c37816 */ /* 0x000fe200000000ff */
[----:B------:R-:W1:Y:S01]  /*20d00*/  LDC R51, c[0x0][0x278] ;  /* 0x00009e00ff337b82 */ /* 0x000e620000000800 */
[----:B----4-:R-:W-:-:S04]  /*20d10*/  IADD3 R28, P6, R37, R126, RZ ;  /* 0x0000007e251c7210 */ /* 0x010fc80007fde0ff */
[-C--:B------:R-:W-:Y:S01]  /*20d20*/  LEA.HI.X.SX32 R29, R37, R127.reuse, 0x1, P6 ;  /* 0x0000007f251d7211 */ /* 0x080fe200030f0eff */
[----:B------:R-:W-:Y:S01]  /*20d30*/  IMAD R37, R36, 0x4e, RZ ;  /* 0x0000004e24257824 */ /* 0x000fe200078e02ff */
[----:B------:R-:W-:Y:S01]  /*20d40*/  IADD3 R34, P6, R49, R126, RZ ;  /* 0x0000007e31227210 */ /* 0x000fe20007fde0ff */
[----:B------:R-:W2:Y:S01]  /*20d50*/  LDC R36, c[0x0][0x278] ;  /* 0x00009e00ff247b82 */ /* 0x000ea20000000800 */
[-C--:B------:R-:W-:Y:S02]  /*20d60*/  LEA.HI.X.SX32 R31, R39, R127.reuse, 0x1, P5 ;  /* 0x0000007f271f7211 */ /* 0x080fe400028f0eff */
[C---:B------:R-:W-:Y:S02]  /*20d70*/  PRMT R192, R18.reuse, 0x7772, RZ ;  /* 0x0000777212c07816 */ /* 0x040fe400000000ff */
[----:B------:R-:W-:Y:S02]  /*20d80*/  LEA.HI.X.SX32 R33, R41, R127, 0x1, P4 ;  /* 0x0000007f29217211 */ /* 0x000fe400020f0eff */
[----:B------:R-:W-:-:S02]  /*20d90*/  PRMT R193, R18, 0x7773, RZ ;  /* 0x0000777312c17816 */ /* 0x000fc400000000ff */
[----:B------:R-:W-:Y:S01]  /*20da0*/  LEA.HI.X.SX32 R35, R49, R127, 0x1, P6 ;  /* 0x0000007f31237211 */ /* 0x000fe200030f0eff */
[----:B------:R-:W-:Y:S01]  /*20db0*/  STG.E.U8 desc[UR6][R28.64], R194 ;  /* 0x000000c21c007986 */ /* 0x000fe2000c101106 */
[----:B------:R-:W4:Y:S01]  /*20dc0*/  LDC R49, c[0x0][0x278] ;  /* 0x00009e00ff317b82 */ /* 0x000f220000000800 */
[----:B------:R-:W-:Y:S02]  /*20dd0*/  IMAD R39, R42, 0x4f, RZ ;  /* 0x0000004f2a277824 */ /* 0x000fe400078e02ff */
[----:B------:R-:W-:Y:S04]  /*20de0*/  STG.E.U8 desc[UR6][R30.64], R195 ;  /* 0x000000c31e007986 */ /* 0x000fe8000c101106 */
[----:B------:R-:W-:Y:S01]  /*20df0*/  STG.E.U8 desc[UR6][R32.64], R192 ;  /* 0x000000c020007986 */ /* 0x000fe2000c101106 */
[----:B------:R-:W5:Y:S03]  /*20e00*/  LDC R42, c[0x0][0x278] ;  /* 0x00009e00ff2a7b82 */ /* 0x000f660000000800 */
[----:B------:R3:W-:Y:S01]  /*20e10*/  STG.E.U8 desc[UR6][R34.64], R193 ;  /* 0x000000c122007986 */ /* 0x0007e2000c101106 */
[----:B0-----:R-:W-:Y:S01]  /*20e20*/  IMAD R41, R38, 0x51, RZ ;  /* 0x0000005126297824 */ /* 0x001fe200078e02ff */
[----:B------:R-:W-:-:S03]  /*20e30*/  PRMT R198, R19, 0x7772, RZ ;  /* 0x0000777213c67816 */ /* 0x000fc600000000ff */
[----:B------:R-:W0:Y:S01]  /*20e40*/  LDC R38, c[0x0][0x278] ;  /* 0x00009e00ff267b82 */ /* 0x000e220000000800 */
[----:B---3--:R-:W-:-:S04]  /*20e50*/  IADD3 R34, P5, R37, R126, RZ ;  /* 0x0000007e25227210 */ /* 0x008fc80007fbe0ff */
[-C--:B------:R-:W-:Y:S01]  /*20e60*/  LEA.HI.X.SX32 R35, R37, R127.reuse, 0x1, P5 ;  /* 0x0000007f25237211 */ /* 0x080fe200028f0eff */
[----:B------:R-:W-:Y:S02]  /*20e70*/  IMAD R37, R40, 0x52, RZ ;  /* 0x0000005228257824 */ /* 0x000fe400078e02ff */
[----:B------:R-:W3:Y:S01]  /*20e80*/  LDC R40, c[0x0][0x278] ;  /* 0x00009e00ff287b82 */ /* 0x000ee20000000800 */
[----:B------:R-:W-:Y:S01]  /*20e90*/  IMAD R29, R48, 0x50, RZ ;  /* 0x00000050301d7824 */ /* 0x000fe200078e02ff */
[-C--:B------:R-:W-:Y:S01]  /*20ea0*/  IADD3 R32, P4, R39, R126.reuse, RZ ;  /* 0x0000007e27207210 */ /* 0x080fe20007f9e0ff */
[----:B------:R1:W-:Y:S01]  /*20eb0*/  STG.E.U8 desc[UR6][R34.64], R198 ;  /* 0x000000c622007986 */ /* 0x0003e2000c101106 */
[-C--:B------:R-:W-:Y:S02]  /*20ec0*/  IADD3 R28, P5, R41, R126.reuse, RZ ;  /* 0x0000007e291c7210 */ /* 0x080fe40007fbe0ff */
[----:B------:R-:W-:Y:S02]  /*20ed0*/  IADD3 R30, P6, R29, R126, RZ ;  /* 0x0000007e1d1e7210 */ /* 0x000fe40007fde0ff */
[----:B------:R-:W-:Y:S01]  /*20ee0*/  LEA.HI.X.SX32 R33, R39, R127, 0x1, P4 ;  /* 0x0000007f27217211 */ /* 0x000fe200020f0eff */
[----:B--2---:R-:W-:Y:S01]  /*20ef0*/  IMAD R39, R36, 0x54, RZ ;  /* 0x0000005424277824 */ /* 0x004fe200078e02ff */
[----:B------:R-:W-:Y:S01]  /*20f00*/  PRMT R200, R19, 0x7773, RZ ;  /* 0x0000777313c87816 */ /* 0x000fe200000000ff */
[----:B------:R-:W2:Y:S01]  /*20f10*/  LDC R36, c[0x0][0x278] ;  /* 0x00009e00ff247b82 */ /* 0x000ea20000000800 */
[----:B------:R-:W-:-:S02]  /*20f20*/  PRMT R197, R24, 0x7770, RZ ;  /* 0x0000777018c57816 */ /* 0x000fc400000000ff */
[----:B-1----:R-:W-:Y:S02]  /*20f30*/  IADD3 R34, P4, R37, R126, RZ ;  /* 0x0000007e25227210 */ /* 0x002fe40007f9e0ff */
[-C--:B------:R-:W-:Y:S02]  /*20f40*/  LEA.HI.X.SX32 R31, R29, R127.reuse, 0x1, P6 ;  /* 0x0000007f1d1f7211 */ /* 0x080fe400030f0eff */
[----:B------:R-:W-:Y:S01]  /*20f50*/  PRMT R199, R24, 0x7771, RZ ;  /* 0x0000777118c77816 */ /* 0x000fe200000000ff */
[----:B------:R-:W1:Y:S01]  /*20f60*/  LDC R48, c[0x0][0x278] ;  /* 0x00009e00ff307b82 */ /* 0x000e620000000800 */
[-C--:B------:R-:W-:Y:S02]  /*20f70*/  LEA.HI.X.SX32 R29, R41, R127.reuse, 0x1, P5 ;  /* 0x0000007f291d7211 */ /* 0x080fe400028f0eff */
[----:B------:R-:W-:Y:S01]  /*20f80*/  LEA.HI.X.SX32 R35, R37, R127, 0x1, P4 ;  /* 0x0000007f25237211 */ /* 0x000fe200020f0eff */
[----:B----4-:R-:W-:Y:S01]  /*20f90*/  IMAD R37, R49, 0x53, RZ ;  /* 0x0000005331257824 */ /* 0x010fe200078e02ff */
[----:B------:R-:W-:Y:S01]  /*20fa0*/  STG.E.U8 desc[UR6][R32.64], R200 ;  /* 0x000000c820007986 */ /* 0x000fe2000c101106 */
[----:B-----5:R-:W-:-:S02]  /*20fb0*/  IMAD R49, R42, 0x56, RZ ;  /* 0x000000562a317824 */ /* 0x020fc400078e02ff */
[----:B------:R-:W4:Y:S01]  /*20fc0*/  LDC R42, c[0x0][0x278] ;  /* 0x00009e00ff2a7b82 */ /* 0x000f220000000800 */
[----:B------:R5:W-:Y:S04]  /*20fd0*/  STG.E.U8 desc[UR6][R30.64], R197 ;  /* 0x000000c51e007986 */ /* 0x000be8000c101106 */
[----:B------:R0:W-:Y:S01]  /*20fe0*/  STG.E.U8 desc[UR6][R28.64], R199 ;  /* 0x000000c71c007986 */ /* 0x0001e2000c101106 */
[----:B------:R-:W-:Y:S01]  /*20ff0*/  PRMT R196, R25, 0x7770, RZ ;  /* 0x0000777019c47816 */ /* 0x000fe200000000ff */
[----:B------:R-:W-:Y:S02]  /*21000*/  IMAD R41, R50, 0x55, RZ ;  /* 0x0000005532297824 */ /* 0x000fe400078e02ff */
[----:B------:R-:W4:Y:S01]  /*21010*/  LDC R50, c[0x0][0x278] ;  /* 0x00009e00ff327b82 */ /* 0x000f220000000800 */
[----:B-----5:R-:W-:-:S02]  /*21020*/  IADD3 R30, P5, R39, R126, RZ ;  /* 0x0000007e271e7210 */ /* 0x020fc40007fbe0ff */
[-C--:B0-----:R-:W-:Y:S02]  /*21030*/  IADD3 R28, P6, R37, R126.reuse, RZ ;  /* 0x0000007e251c7210 */ /* 0x081fe40007fde0ff */
[-C--:B------:R-:W-:Y:S02]  /*21040*/  LEA.HI.X.SX32 R31, R39, R127.reuse, 0x1, P5 ;  /* 0x0000007f271f7211 */ /* 0x080fe400028f0eff */
[----:B------:R-:W-:Y:S01]  /*21050*/  LEA.HI.X.SX32 R29, R37, R127, 0x1, P6 ;  /* 0x0000007f251d7211 */ /* 0x000fe200030f0eff */
[----:B------:R-:W-:Y:S02]  /*21060*/  IMAD R37, R38, 0x57, RZ ;  /* 0x0000005726257824 */ /* 0x000fe400078e02ff */
[----:B------:R-:W0:Y:S01]  /*21070*/  LDC R38, c[0x0][0x278] ;  /* 0x00009e00ff267b82 */ /* 0x000e220000000800 */
[----:B---3--:R-:W-:Y:S01]  /*21080*/  IMAD R39, R40, 0x58, RZ ;  /* 0x0000005828277824 */ /* 0x008fe200078e02ff */
[----:B------:R-:W-:Y:S01]  /*21090*/  PRMT R204, R25, 0x7771, RZ ;  /* 0x0000777119cc7816 */ /* 0x000fe200000000ff */
[----:B------:R3:W-:Y:S05]  /*210a0*/  STG.E.U8 desc[UR6][R34.64], R196 ;  /* 0x000000c422007986 */ /* 0x0007ea000c101106 */
[----:B------:R-:W5:Y:S01]  /*210b0*/  LDC R40, c[0x0][0x278] ;  /* 0x00009e00ff287b82 */ /* 0x000f620000000800 */
[----:B------:R-:W-:Y:S01]  /*210c0*/  IADD3 R32, P4, R41, R126, RZ ;  /* 0x0000007e29207210 */ /* 0x000fe20007f9e0ff */
[----:B------:R1:W-:Y:S01]  /*210d0*/  STG.E.U8 desc[UR6][R28.64], R204 ;  /* 0x000000cc1c007986 */ /* 0x0003e2000c101106 */
[----:B------:R-:W-:-:S02]  /*210e0*/  PRMT R202, R26, 0x7770, RZ ;  /* 0x000077701aca7816 */ /* 0x000fc400000000ff */
[----:B---3--:R-:W-:-:S04]  /*210f0*/  IADD3 R34, P6, R49, R126, RZ ;  /* 0x0000007e31227210 */ /* 0x008fc80007fde0ff */
[-C--:B------:R-:W-:Y:S01]  /*21100*/  LEA.HI.X.SX32 R35, R49, R127.reuse, 0x1, P6 ;  /* 0x0000007f31237211 */ /* 0x080fe200030f0eff */
[----:B--2---:R-:W-:Y:S01]  /*21110*/  IMAD R49, R36, 0x5a, RZ ;  /* 0x0000005a24317824 */ /* 0x004fe200078e02ff */
[-C--:B-1----:R-:W-:Y:S01]  /*21120*/  IADD3 R28, P5, R37, R126.reuse, RZ ;  /* 0x0000007e251c7210 */ /* 0x082fe20007fbe0ff */
[----:B------:R-:W1:Y:S01]  /*21130*/  LDC R36, c[0x0][0x278] ;  /* 0x00009e00ff247b82 */ /* 0x000e620000000800 */
[----:B------:R-:W-:Y:S02]  /*21140*/  PRMT R203, R26, 0x7771, RZ ;  /* 0x000077711acb7816 */ /* 0x000fe400000000ff */
[-C--:B------:R-:W-:Y:S01]  /*21150*/  LEA.HI.X.SX32 R33, R41, R127.reuse, 0x1, P4 ;  /* 0x0000007f29217211 */ /* 0x080fe200020f0eff */
[----:B------:R-:W-:Y:S01]  /*21160*/  IMAD R41, R48, 0x59, RZ ;  /* 0x0000005930297824 */ /* 0x000fe200078e02ff */
[C---:B------:R-:W-:Y:S01]  /*21170*/  PRMT R201, R27.reuse, 0x7770, RZ ;  /* 0x000077701bc97816 */ /* 0x040fe200000000ff */
[----:B------:R2:W-:Y:S01]  /*21180*/  STG.E.U8 desc[UR6][R30.64], R202 ;  /* 0x000000ca1e007986 */ /* 0x0005e2000c101106 */
[----:B------:R-:W-:Y:S01]  /*21190*/  PRMT R205, R27, 0x7771, RZ ;  /* 0x000077711bcd7816 */ /* 0x000fe200000000ff */
[----:B------:R-:W3:Y:S01]  /*211a0*/  LDC R48, c[0x0][0x278] ;  /* 0x00009e00ff307b82 */ /* 0x000ee20000000800 */
[----:B------:R-:W-:Y:S01]  /*211b0*/  LEA.HI.X.SX32 R29, R37, R127, 0x1, P5 ;  /* 0x0000007f251d7211 */ /* 0x000fe200028f0eff */
[----:B----4-:R-:W-:Y:S01]  /*211c0*/  IMAD R37, R42, 0x5b, RZ ;  /* 0x0000005b2a257824 */ /* 0x010fe200078e02ff */
[----:B------:R4:W-:Y:S05]  /*211d0*/  STG.E.U8 desc[UR6][R32.64], R203 ;  /* 0x000000cb20007986 */ /* 0x0009ea000c101106 */
[----:B------:R-:W3:Y:S01]  /*211e0*/  LDC R42, c[0x0][0x278] ;  /* 0x00009e00ff2a7b82 */ /* 0x000ee20000000800 */
[----:B--2---:R-:W-:Y:S01]  /*211f0*/  IADD3 R30, P4, R39, R126, RZ ;  /* 0x0000007e271e7210 */ /* 0x004fe20007f9e0ff */
[----:B------:R2:W-:Y:S01]  /*21200*/  STG.E.U8 desc[UR6][R34.64], R201 ;  /* 0x000000c922007986 */ /* 0x0005e2000c101106 */
[----:B------:R-:W-:-:S02]  /*21210*/  PRMT R208, R24, 0x7772, RZ ;  /* 0x0000777218d07816 */ /* 0x000fc400000000ff */
[-C--:B------:R-:W-:Y:S01]  /*21220*/  LEA.HI.X.SX32 R31, R39, R127.reuse, 0x1, P4 ;  /* 0x0000007f271f7211 */ /* 0x080fe200020f0eff */
[----:B------:R5:W-:Y:S01]  /*21230*/  STG.E.U8 desc[UR6][R28.64], R205 ;  /* 0x000000cd1c007986 */ /* 0x000be2000c101106 */
[CC--:B----4-:R-:W-:Y:S01]  /*21240*/  IADD3 R32, P6, R41.reuse, R126.reuse, RZ ;  /* 0x0000007e29207210 */ /* 0x0d0fe20007fde0ff */
[----:B0-----:R-:W-:Y:S01]  /*21250*/  IMAD R39, R38, 0x5d, RZ ;  /* 0x0000005d26277824 */ /* 0x001fe200078e02ff */
[----:B------:R-:W-:Y:S01]  /*21260*/  PRMT R209, R24, 0x7773, RZ ;  /* 0x0000777318d17816 */ /* 0x000fe200000000ff */
[----:B------:R-:W0:Y:S01]  /*21270*/  LDC R38, c[0x0][0x278] ;  /* 0x00009e00ff267b82 */ /* 0x000e220000000800 */
[----:B------:R-:W-:Y:S02]  /*21280*/  LEA.HI.X.SX32 R33, R41, R127, 0x1, P6 ;  /* 0x0000007f29217211 */ /* 0x000fe400030f0eff */
[-C--:B--2---:R-:W-:Y:S02]  /*21290*/  IADD3 R34, P5, R49, R126.reuse, RZ ;  /* 0x0000007e31227210 */ /* 0x084fe40007fbe0ff */
[----:B-----5:R-:W-:-:S02]  /*212a0*/  IADD3 R28, P4, R37, R126, RZ ;  /* 0x0000007e251c7210 */ /* 0x020fc40007f9e0ff */
[----:B------:R-:W-:Y:S02]  /*212b0*/  PRMT R206, R25, 0x7772, RZ ;  /* 0x0000777219ce7816 */ /* 0x000fe400000000ff */
[-C--:B------:R-:W-:Y:S01]  /*212c0*/  LEA.HI.X.SX32 R35, R49, R127.reuse, 0x1, P5 ;  /* 0x0000007f31237211 */ /* 0x080fe200028f0eff */
[----:B------:R-:W-:Y:S01]  /*212d0*/  IMAD R49, R40, 0x5f, RZ ;  /* 0x0000005f28317824 */ /* 0x000fe200078e02ff */
[----:B------:R-:W-:Y:S01]  /*212e0*/  PRMT R207, R25, 0x7773, RZ ;  /* 0x0000777319cf7816 */ /* 0x000fe200000000ff */
[----:B------:R-:W2:Y:S01]  /*212f0*/  LDC R40, c[0x0][0x278] ;  /* 0x00009e00ff287b82 */ /* 0x000ea20000000800 */
[----:B------:R-:W-:Y:S01]  /*21300*/  LEA.HI.X.SX32 R29, R37, R127, 0x1, P4 ;  /* 0x0000007f251d7211 */ /* 0x000fe200020f0eff */
[----:B------:R-:W-:Y:S01]  /*21310*/  IMAD R37, R50, 0x5c, RZ ;  /* 0x0000005c32257824 */ /* 0x000fe200078e02ff */
[----:B------:R4:W-:Y:S04]  /*21320*/  STG.E.U8 desc[UR6][R30.64], R208 ;  /* 0x000000d01e007986 */ /* 0x0009e8000c101106 */
[----:B------:R-:W-:Y:S01]  /*21330*/  STG.E.U8 desc[UR6][R32.64], R209 ;  /* 0x000000d120007986 */ /* 0x000fe2000c101106 */
[----:B------:R-:W-:Y:S01]  /*21340*/  PRMT R212, R26, 0x7772, RZ ;  /* 0x000077721ad47816 */ /* 0x000fe200000000ff */
[----:B------:R-:W5:Y:S02]  /*21350*/  LDC R50, c[0x0][0x278] ;  /* 0x00009e00ff327b82 */ /* 0x000f640000000800 */
[----:B------:R-:W-:Y:S04]  /*21360*/  STG.E.U8 desc[UR6][R34.64], R206 ;  /* 0x000000ce22007986 */ /* 0x000fe8000c101106 */
[----:B------:R1:W-:Y:S01]  /*21370*/  STG.E.U8 desc[UR6][R28.64], R207 ;  /* 0x000000cf1c007986 */ /* 0x0003e2000c101106 */
[----:B----4-:R-:W-:-:S02]  /*21380*/  IADD3 R30, P5, R39, R126, RZ ;  /* 0x0000007e271e7210 */ /* 0x010fc40007fbe0ff */
[----:B-1----:R-:W-:-:S04]  /*21390*/  IADD3 R28, P6, R37, R126, RZ ;  /* 0x0000007e251c7210 */ /* 0x002fc80007fde0ff */
[-C--:B------:R-:W-:Y:S01]  /*213a0*/  LEA.HI.X.SX32 R29, R37, R127.reuse, 0x1, P6 ;  /* 0x0000007f251d7211 */ /* 0x080fe200030f0eff */
[----:B------:R-:W-:Y:S02]  /*213b0*/  IMAD R37, R36, 0x60, RZ ;  /* 0x0000006024257824 */ /* 0x000fe400078e02ff */
[----:B------:R-:W1:Y:S01]  /*213c0*/  LDC R36, c[0x0][0x278] ;  /* 0x00009e00ff247b82 */ /* 0x000e620000000800 */
[----:B------:R-:W-:Y:S01]  /*213d0*/  LEA.HI.X.SX32 R31, R39, R127, 0x1, P5 ;  /* 0x0000007f271f7211 */ /* 0x000fe200028f0eff */
[----:B---3--:R-:W-:Y:S02]  /*213e0*/  IMAD R39, R42, 0x61, RZ ;  /* 0x000000612a277824 */ /* 0x008fe400078e02ff */
[----:B------:R-:W-:Y:S01]  /*213f0*/  IMAD R41, R51, 0x5e, RZ ;  /* 0x0000005e33297824 */ /* 0x000fe200078e02ff */
[-C--:B------:R-:W-:Y:S01]  /*21400*/  IADD3 R34, P6, R49, R126.reuse, RZ ;  /* 0x0000007e31227210 */ /* 0x080fe20007fde0ff */
[----:B------:R3:W-:Y:S02]  /*21410*/  STG.E.U8 desc[UR6][R28.64], R212 ;  /* 0x000000d41c007986 */ /* 0x0007e4000c101106 */
[----:B------:R-:W4:Y:S01]  /*21420*/  LDC R42, c[0x0][0x278] ;  /* 0x00009e00ff2a7b82 */ /* 0x000f220000000800 */
[----:B------:R-:W-:-:S02]  /*21430*/  IADD3 R32, P4, R41, R126, RZ ;  /* 0x0000007e29207210 */ /* 0x000fc40007f9e0ff */
[----:B------:R-:W-:Y:S02]  /*21440*/  PRMT R213, R26, 0x7773, RZ ;  /* 0x000077731ad57816 */ /* 0x000fe400000000ff */
[-C--:B------:R-:W-:Y:S01]  /*21450*/  LEA.HI.X.SX32 R35, R49, R127.reuse, 0x1, P6 ;  /* 0x0000007f31237211 */ /* 0x080fe200030f0eff */
[----:B0-----:R-:W-:Y:S01]  /*21460*/  IMAD R49, R38, 0x63, RZ ;  /* 0x0000006326317824 */ /* 0x001fe200078e02ff */
[----:B------:R-:W-:Y:S01]  /*21470*/  PRMT R210, R27, 0x7772, RZ ;  /* 0x000077721bd27816 */ /* 0x000fe200000000ff */
[----:B------:R-:W0:Y:S01]  /*21480*/  LDC R38, c[0x0][0x278] ;  /* 0x00009e00ff267b82 */ /* 0x000e220000000800 */
[-C--:B---3--:R-:W-:Y:S02]  /*21490*/  IADD3 R28, P5, R37, R126.reuse, RZ ;  /* 0x0000007e251c7210 */ /* 0x088fe40007fbe0ff */
[-C--:B------:R-:W-:Y:S02]  /*214a0*/  LEA.HI.X.SX32 R33, R41, R127.reuse, 0x1, P4 ;  /* 0x0000007f29217211 */ /* 0x080fe400020f0eff */
[----:B------:R-:W-:Y:S01]  /*214b0*/  LEA.HI.X.SX32 R29, R37, R127, 0x1, P5 ;  /* 0x0000007f251d7211 */ /* 0x000fe200028f0eff */
[----:B--2---:R-:W-:Y:S01]  /*214c0*/  IMAD R37, R40, 0x64, RZ ;  /* 0x0000006428257824 */ /* 0x004fe200078e02ff */
[----:B------:R-:W-:Y:S01]  /*214d0*/  PRMT R211, R27, 0x7773, RZ ;  /* 0x000077731bd37816 */ /* 0x000fe200000000ff */
[----:B------:R-:W2:Y:S01]  /*214e0*/  LDC R40, c[0x0][0x278] ;  /* 0x00009e00ff287b82 */ /* 0x000ea20000000800 */
[----:B------:R-:W-:Y:S01]  /*214f0*/  IMAD R41, R48, 0x62, RZ ;  /* 0x0000006230297824 */ /* 0x000fe200078e02ff */
[----:B------:R-:W-:Y:S01]  /*21500*/  PRMT R214, R20, 0x7770, RZ ;  /* 0x0000777014d67816 */ /* 0x000fe200000000ff */
[----:B------:R3:W-:Y:S04]  /*21510*/  STG.E.U8 desc[UR6][R30.64], R213 ;  /* 0x000000d51e007986 */ /* 0x0007e8000c101106 */
[----:B------:R5:W-:Y:S01]  /*21520*/  STG.E.U8 desc[UR6][R32.64], R210 ;  /* 0x000000d220007986 */ /* 0x000be2000c101106 */
[----:B------:R-:W0:Y:S03]  /*21530*/  LDC R51, c[0x0][0x278] ;  /* 0x00009e00ff337b82 */ /* 0x000e260000000800 */
[----:B------:R1:W-:Y:S01]  /*21540*/  STG.E.U8 desc[UR6][R34.64], R211 ;  /* 0x000000d322007986 */ /* 0x0003e2000c101106 */
[----:B---3--:R-:W-:-:S03]  /*21550*/  IADD3 R30, P4, R39, R126, RZ ;  /* 0x0000007e271e7210 */ /* 0x008fc60007f9e0ff */
[----:B------:R3:W-:Y:S01]  /*21560*/  STG.E.U8 desc[UR6][R28.64], R214 ;  /* 0x000000d61c007986 */ /* 0x0007e2000c101106 */
[----:B------:R-:W-:Y:S01]  /*21570*/  PRMT R218, R20, 0x7771, RZ ;  /* 0x0000777114da7816 */ /* 0x000fe200000000ff */
[----:B------:R-:W0:Y:S01]  /*21580*/  LDC R48, c[0x0][0x278] ;  /* 0x00009e00ff307b82 */ /* 0x000e220000000800 */
[-C--:B-----5:R-:W-:Y:S02]  /*21590*/  IADD3 R32, P6, R41, R126.reuse, RZ ;  /* 0x0000007e29207210 */ /* 0x0a0fe40007fde0ff */
[----:B------:R-:W-:Y:S02]  /*215a0*/  LEA.HI.X.SX32 R31, R39, R127, 0x1, P4 ;  /* 0x0000007f271f7211 */ /* 0x000fe400020f0eff */
[-C--:B-1----:R-:W-:Y:S01]  /*215b0*/  IADD3 R34, P5, R49, R126.reuse, RZ ;  /* 0x0000007e31227210 */ /* 0x082fe20007fbe0ff */
[----:B------:R-:W-:Y:S01]  /*215c0*/  IMAD R39, R36, 0x66, RZ ;  /* 0x0000006624277824 */ /* 0x000fe200078e02ff */
[----:B------:R-:W-:Y:S01]  /*215d0*/  PRMT R216, R21, 0x7770, RZ ;  /* 0x0000777015d87816 */ /* 0x000fe200000000ff */
[----:B------:R-:W1:Y:S01]  /*215e0*/  LDC R36, c[0x0][0x278] ;  /* 0x00009e00ff247b82 */ /* 0x000e620000000800 */
[----:B---3--:R-:W-:-:S02]  /*215f0*/  IADD3 R28, P4, R37, R126, RZ ;  /* 0x0000007e251c7210 */ /* 0x008fc40007f9e0ff */
[-C--:B------:R-:W-:Y:S02]  /*21600*/  LEA.HI.X.SX32 R33, R41, R127.reuse, 0x1, P6 ;  /* 0x0000007f29217211 */ /* 0x080fe400030f0eff */
[----:B------:R-:W-:Y:S02]  /*21610*/  PRMT R217, R21, 0x7771, RZ ;  /* 0x0000777115d97816 */ /* 0x000fe400000000ff */
[-C--:B------:R-:W-:Y:S02]  /*21620*/  LEA.HI.X.SX32 R35, R49, R127.reuse, 0x1, P5 ;  /* 0x0000007f31237211 */ /* 0x080fe400028f0eff */
[----:B------:R-:W-:Y:S02]  /*21630*/  PRMT R215, R22, 0x7770, RZ ;  /* 0x0000777016d77816 */ /* 0x000fe400000000ff */
[----:B------:R-:W-:Y:S01]  /*21640*/  LEA.HI.X.SX32 R29, R37, R127, 0x1, P4 ;  /* 0x0000007f251d7211 */ /* 0x000fe200020f0eff */
[----:B------:R-:W-:Y:S01]  /*21650*/  IMAD R37, R50, 0x65, RZ ;  /* 0x0000006532257824 */ /* 0x000fe200078e02ff */
[----:B------:R3:W-:Y:S01]  /*21660*/  STG.E.U8 desc[UR6][R30.64], R218 ;  /* 0x000000da1e007986 */ /* 0x0007e2000c101106 */
[----:B----4-:R-:W-:Y:S01]  /*21670*/  IMAD R49, R42, 0x68, RZ ;  /* 0x000000682a317824 */ /* 0x010fe200078e02ff */
[----:B------:R-:W4:Y:S02]  /*21680*/  LDC R50, c[0x0][0x278] ;  /* 0x00009e00ff327b82 */ /* 0x000f240000000800 */
[----:B------:R-:W-:Y:S04]  /*21690*/  STG.E.U8 desc[UR6][R32.64], R216 ;  /* 0x000000d820007986 */ /* 0x000fe8000c101106 */
[----:B------:R-:W-:Y:S02]  /*216a0*/  STG.E.U8 desc[UR6][R34.64], R217 ;  /* 0x000000d922007986 */ /* 0x000fe4000c101106 */
[----:B------:R-:W5:Y:S02]  /*216b0*/  LDC R42, c[0x0][0x278] ;  /* 0x00009e00ff2a7b82 */ /* 0x000f640000000800 */
[----:B------:R0:W-:Y:S01]  /*216c0*/  STG.E.U8 desc[UR6][R28.64], R215 ;  /* 0x000000d71c007986 */ /* 0x0001e2000c101106 */
[----:B---3--:R-:W-:-:S04]  /*216d0*/  IADD3 R30, P5, R39, R126, RZ ;  /* 0x0000007e271e7210 */ /* 0x008fc80007fbe0ff */
[----:B------:R-:W-:Y:S01]  /*216e0*/  LEA.HI.X.SX32 R31, R39, R127, 0x1, P5 ;  /* 0x0000007f271f7211 */ /* 0x000fe200028f0eff */
[----:B--2---:R-:W-:Y:S02]  /*216f0*/  IMAD R39, R40, 0x6a, RZ ;  /* 0x0000006a28277824 */ /* 0x004fe400078e02ff */
[----:B------:R-:W2:Y:S01]  /*21700*/  LDC R40, c[0x0][0x278] ;  /* 0x00009e00ff287b82 */ /* 0x000ea20000000800 */
[----:B0-----:R-:W-:-:S04]  /*21710*/  IADD3 R28, P6, R37, R126, RZ ;  /* 0x0000007e251c7210 */ /* 0x001fc80007fde0ff */
[-C--:B------:R-:W-:Y:S01]  /*21720*/  LEA.HI.X.SX32 R29, R37, R127.reuse, 0x1, P6 ;  /* 0x0000007f251d7211 */ /* 0x080fe200030f0eff */
[----:B------:R-:W-:Y:S02]  /*21730*/  IMAD R37, R38, 0x69, RZ ;  /* 0x0000006926257824 */ /* 0x000fe400078e02ff */
[----:B------:R-:W0:Y:S01]  /*21740*/  LDC R38, c[0x0][0x278] ;  /* 0x00009e00ff267b82 */ /* 0x000e220000000800 */
[----:B------:R-:W-:Y:S01]  /*21750*/  IMAD R41, R51, 0x67, RZ ;  /* 0x0000006733297824 */ /* 0x000fe200078e02ff */
[----:B------:R-:W-:Y:S02]  /*21760*/  PRMT R221, R22, 0x7771, RZ ;  /* 0x0000777116dd7816 */ /* 0x000fe400000000ff */
[-C--:B------:R-:W-:Y:S02]  /*21770*/  IADD3 R34, P6, R49, R126.reuse, RZ ;  /* 0x0000007e31227210 */ /* 0x080fe40007fde0ff */
[----:B------:R-:W-:Y:S01]  /*21780*/  IADD3 R32, P4, R41, R126, RZ ;  /* 0x0000007e29207210 */ /* 0x000fe20007f9e0ff */
[----:B------:R3:W-:Y:S01]  /*21790*/  STG.E.U8 desc[UR6][R28.64], R221 ;  /* 0x000000dd1c007986 */ /* 0x0007e2000c101106 */
[----:B------:R-:W-:Y:S01]  /*217a0*/  PRMT R219, R23, 0x7770, RZ ;  /* 0x0000777017db7816 */ /* 0x000fe200000000ff */
[----:B------:R-:W4:Y:S01]  /*217b0*/  LDC R51, c[0x0][0x278] ;  /* 0x00009e00ff337b82 */ /* 0x000f220000000800 */
[----:B------:R-:W-:Y:S01]  /*217c0*/  LEA.HI.X.SX32 R35, R49, R127, 0x1, P6 ;  /* 0x0000007f31237211 */ /* 0x000fe200030f0eff */
[----:B-1----:R-:W-:Y:S01]  /*217d0*/  IMAD R49, R36, 0x6c, RZ ;  /* 0x0000006c24317824 */ /* 0x002fe200078e02ff */
[----:B------:R-:W-:-:S02]  /*217e0*/  PRMT R220, R23, 0x7771, RZ ;  /* 0x0000777117dc7816 */ /* 0x000fc400000000ff */
[-C--:B------:R-:W-:Y:S01]  /*217f0*/  LEA.HI.X.SX32 R33, R41, R127.reuse, 0x1, P4 ;  /* 0x0000007f29217211 */ /* 0x080fe200020f0eff */
[----:B------:R-:W-:Y:S02]  /*21800*/  IMAD R41, R48, 0x6b, RZ ;  /* 0x0000006b30297824 */ /* 0x000fe400078e02ff */
[----:B------:R-:W1:Y:S01]  /*21810*/  LDC R36, c[0x0][0x278] ;  /* 0x00009e00ff247b82 */ /* 0x000e620000000800 */
[CC--:B---3--:R-:W-:Y:S01]  /*21820*/  IADD3 R28, P5, R37.reuse, R126.reuse, RZ ;  /* 0x0000007e251c7210 */ /* 0x0c8fe20007fbe0ff */
[----:B------:R3:W-:Y:S01]  /*21830*/  STG.E.U8 desc[UR6][R30.64], R219 ;  /* 0x000000db1e007986 */ /* 0x0007e2000c101106 */
[C---:B------:R-:W-:Y:S02]  /*21840*/  PRMT R222, R20.reuse, 0x7772, RZ ;  /* 0x0000777214de7816 */ /* 0x040fe400000000ff */
[----:B------:R-:W-:Y:S02]  /*21850*/  PRMT R223, R20, 0x7773, RZ ;  /* 0x0000777314df7816 */ /* 0x000fe400000000ff */
[-C--:B------:R-:W-:Y:S01]  /*21860*/  LEA.HI.X.SX32 R29, R37, R127.reuse, 0x1, P5 ;  /* 0x0000007f251d7211 */ /* 0x080fe200028f0eff */
[----:B-----5:R-:W-:Y:S01]  /*21870*/  IMAD R37, R42, 0x6d, RZ ;  /* 0x0000006d2a257824 */ /* 0x020fe200078e02ff */
[----:B------:R5:W-:Y:S01]  /*21880*/  STG.E.U8 desc[UR6][R32.64], R220 ;  /* 0x000000dc20007986 */ /* 0x000be2000c101106 */
[----:B------:R-:W-:Y:S01]  /*21890*/  PRMT R226, R21, 0x7772, RZ ;  /* 0x0000777215e27816 */ /* 0x000fe200000000ff */
[----:B------:R-:W1:Y:S01]  /*218a0*/  LDC R42, c[0x0][0x278] ;  /* 0x00009e00ff2a7b82 */ /* 0x000e620000000800 */
[CC--:B---3--:R-:W-:Y:S01]  /*218b0*/  IADD3 R30, P4, R39.reuse, R126.reuse, RZ ;  /* 0x0000007e271e7210 */ /* 0x0c8fe20007f9e0ff */
[----:B------:R3:W-:Y:S03]  /*218c0*/  STG.E.U8 desc[UR6][R34.64], R222 ;  /* 0x000000de22007986 */ /* 0x0007e6000c101106 */
[----:B------:R-:W-:Y:S01]  /*218d0*/  LEA.HI.X.SX32 R31, R39, R127, 0x1, P4 ;  /* 0x0000007f271f7211 */ /* 0x000fe200020f0eff */
[----:B------:R2:W-:Y:S01]  /*218e0*/  STG.E.U8 desc[UR6][R28.64], R223 ;  /* 0x000000df1c007986 */ /* 0x0005e2000c101106 */
[----:B------:R-:W-:Y:S01]  /*218f0*/  PRMT R227, R21, 0x7773, RZ ;  /* 0x0000777315e37816 */ /* 0x000fe200000000ff */
[----:B------:R-:W1:Y:S01]  /*21900*/  LDC R48, c[0x0][0x278] ;  /* 0x00009e00ff307b82 */ /* 0x000e620000000800 */
[-C--:B-----5:R-:W-:Y:S01]  /*21910*/  IADD3 R32, P6, R41, R126.reuse, RZ ;  /* 0x0000007e29207210 */ /* 0x0a0fe20007fde0ff */
[----:B0-----:R-:W-:Y:S01]  /*21920*/  IMAD R39, R38, 0x6f, RZ ;  /* 0x0000006f26277824 */ /* 0x001fe200078e02ff */
[----:B---3--:R-:W-:-:S02]  /*21930*/  IADD3 R34, P5, R49, R126, RZ ;  /* 0x0000007e31227210 */ /* 0x008fc40007fbe0ff */
[----:B------:R-:W-:-:S03]  /*21940*/  LEA.HI.X.SX32 R33, R41, R127, 0x1, P6 ;  /* 0x0000007f29217211 */ /* 0x000fc600030f0eff */
[----:B------:R-:W0:Y:S01]  /*21950*/  LDC R38, c[0x0][0x278] ;  /* 0x00009e00ff267b82 */ /* 0x000e220000000800 */
[-C--:B--2---:R-:W-:Y:S02]  /*21960*/  IADD3 R28, P4, R37, R126.reuse, RZ ;  /* 0x0000007e251c7210 */ /* 0x084fe40007f9e0ff */
[----:B------:R-:W-:Y:S02]  /*21970*/  PRMT R224, R22, 0x7772, RZ ;  /* 0x0000777216e07816 */ /* 0x000fe400000000ff */
[-C--:B------:R-:W-:Y:S01]  /*21980*/  LEA.HI.X.SX32 R35, R49, R127.reuse, 0x1, P5 ;  /* 0x0000007f31237211 */ /* 0x080fe200028f0eff */
[----:B------:R-:W-:Y:S01]  /*21990*/  IMAD R49, R40, 0x71, RZ ;  /* 0x0000007128317824 */ /* 0x000fe200078e02ff */
[----:B------:R-:W-:Y:S01]  /*219a0*/  PRMT R225, R22, 0x7773, RZ ;  /* 0x0000777316e17816 */ /* 0x000fe200000000ff */
[----:B------:R-:W2:Y:S01]  /*219b0*/  LDC R40, c[0x0][0x278] ;  /* 0x00009e00ff287b82 */ /* 0x000ea20000000800 */
[----:B------:R-:W-:Y:S01]  /*219c0*/  LEA.HI.X.SX32 R29, R37, R127, 0x1, P4 ;  /* 0x0000007f251d7211 */ /* 0x000fe200020f0eff */
[----:B----4-:R-:W-:Y:S01]  /*219d0*/  IMAD R37, R50, 0x6e, RZ ;  /* 0x0000006e32257824 */ /* 0x010fe200078e02ff */
[----:B------:R3:W-:Y:S04]  /*219e0*/  STG.E.U8 desc[UR6][R30.64], R226 ;  /* 0x000000e21e007986 */ /* 0x0007e8000c101106 */
[----:B------:R-:W-:Y:S01]  /*219f0*/  STG.E.U8 desc[UR6][R32.64], R227 ;  /* 0x000000e320007986 */ /* 0x000fe2000c101106 */
[----:B------:R-:W-:Y:S01]  /*21a00*/  PRMT R230, R23, 0x7772, RZ ;  /* 0x0000777217e67816 */ /* 0x000fe200000000ff */
[----:B------:R-:W-:Y:S01]  /*21a10*/  IMAD R41, R51, 0x70, RZ ;  /* 0x0000007033297824 */ /* 0x000fe200078e02ff */
[----:B------:R-:W4:Y:S01]  /*21a20*/  LDC R50, c[0x0][0x278] ;  /* 0x00009e00ff327b82 */ /* 0x000f220000000800 */
[----:B------:R-:W-:Y:S04]  /*21a30*/  STG.E.U8 desc[UR6][R34.64], R224 ;  /* 0x000000e022007986 */ /* 0x000fe8000c101106 */
[----:B------:R5:W-:Y:S01]  /*21a40*/  STG.E.U8 desc[UR6][R28.64], R225 ;  /* 0x000000e11c007986 */ /* 0x000be2000c101106 */
[----:B---3--:R-:W-:-:S02]  /*21a50*/  IADD3 R30, P5, R39, R126, RZ ;  /* 0x0000007e271e7210 */ /* 0x008fc40007fbe0ff */
[----:B------:R-:W3:Y:S01]  /*21a60*/  LDC R51, c[0x0][0x278] ;  /* 0x00009e00ff337b82 */ /* 0x000ee20000000800 */
[----:B-----5:R-:W-:-:S04]  /*21a70*/  IADD3 R28, P6, R37, R126, RZ ;  /* 0x0000007e251c7210 */ /* 0x020fc80007fde0ff */
[-C--:B------:R-:W-:Y:S01]  /*21a80*/  LEA.HI.X.SX32 R29, R37, R127.reuse, 0x1, P6 ;  /* 0x0000007f251d7211 */ /* 0x080fe200030f0eff */
[----:B-1----:R-:W-:Y:S02]  /*21a90*/  IMAD R37, R36, 0x72, RZ ;  /* 0x0000007224257824 */ /* 0x002fe400078e02ff */
[----:B------:R-:W1:Y:S01]  /*21aa0*/  LDC R36, c[0x0][0x278] ;  /* 0x00009e00ff247b82 */ /* 0x000e620000000800 */
[-C--:B------:R-:W-:Y:S01]  /*21ab0*/  IADD3 R32, P4, R41, R126.reuse, RZ ;  /* 0x0000007e29207210 */ /* 0x080fe20007f9e0ff */
[----:B------:R5:W-:Y:S01]  /*21ac0*/  STG.E.U8 desc[UR6][R28.64], R230 ;  /* 0x000000e61c007986 */ /* 0x000be2000c101106 */
[----:B------:R-:W-:Y:S02]  /*21ad0*/  IADD3 R34, P6, R49, R126, RZ ;  /* 0x0000007e31227210 */ /* 0x000fe40007fde0ff */
[----:B------:R-:W-:Y:S01]  /*21ae0*/  LEA.HI.X.SX32 R31, R39, R127, 0x1, P5 ;  /* 0x0000007f271f7211 */ /* 0x000fe200028f0eff */
[----:B------:R-:W-:Y:S01]  /*21af0*/  IMAD R39, R42, 0x73, RZ ;  /* 0x000000732a277824 */ /* 0x000fe200078e02ff */
[----:B------:R-:W-:Y:S01]  /*21b00*/  PRMT R231, R23, 0x7773, RZ ;  /* 0x0000777317e77816 */ /* 0x000fe200000000ff */
[----:B------:R-:W3:Y:S01]  /*21b10*/  LDC R42, c[0x0][0x278] ;  /* 0x00009e00ff2a7b82 */ /* 0x000ee20000000800 */
[----:B------:R-:W-:-:S02]  /*21b20*/  PRMT R228, R12, 0x7770, RZ ;  /* 0x000077700ce47816 */ /* 0x000fc400000000ff */
[-C--:B------:R-:W-:Y:S02]  /*21b30*/  LEA.HI.X.SX32 R33, R41, R127.reuse, 0x1, P4 ;  /* 0x0000007f29217211 */ /* 0x080fe400020f0eff */
[----:B-----5:R-:W-:Y:S01]  /*21b40*/  IADD3 R28, P5, R37, R126, RZ ;  /* 0x0000007e251c7210 */ /* 0x020fe20007fbe0ff */
[----:B------:R-:W-:Y:S01]  /*21b50*/  IMAD R41, R48, 0x74, RZ ;  /* 0x0000007430297824 */ /* 0x000fe200078e02ff */
[-C--:B------:R-:W-:Y:S01]  /*21b60*/  LEA.HI.X.SX32 R35, R49, R127.reuse, 0x1, P6 ;  /* 0x0000007f31237211 */ /* 0x080fe200030f0eff */
[----:B0-----:R-:W-:Y:S01]  /*21b70*/  IMAD R49, R38, 0x75, RZ ;  /* 0x0000007526317824 */ /* 0x001fe200078e02ff */
[----:B------:R-:W-:Y:S01]  /*21b80*/  PRMT R229, R12, 0x7771, RZ ;  /* 0x000077710ce57816 */ /* 0x000fe200000000ff */
[----:B------:R-:W0:Y:S01]  /*21b90*/  LDC R38, c[0x0][0x278] ;  /* 0x00009e00ff267b82 */ /* 0x000e220000000800 */
[----:B------:R-:W-:Y:S01]  /*21ba0*/  LEA.HI.X.SX32 R29, R37, R127, 0x1, P5 ;  /* 0x0000007f251d7211 */ /* 0x000fe200028f0eff */
[----:B--2---:R-:W-:Y:S01]  /*21bb0*/  IMAD R37, R40, 0x76, RZ ;  /* 0x0000007628257824 */ /* 0x004fe200078e02ff */
[----:B------:R2:W-:Y:S01]  /*21bc0*/  STG.E.U8 desc[UR6][R30.64], R231 ;  /* 0x000000e71e007986 */ /* 0x0005e2000c101106 */
[----:B------:R-:W-:-:S04]  /*21bd0*/  PRMT R232, R13, 0x7770, RZ ;  /* 0x000077700de87816 */ /* 0x000fc800000000ff */
[----:B------:R-:W5:Y:S01]  /*21be0*/  LDC R40, c[0x0][0x278] ;  /* 0x00009e00ff287b82 */ /* 0x000f620000000800 */
[----:B------:R4:W-:Y:S01]  /*21bf0*/  STG.E.U8 desc[UR6][R32.64], R228 ;  /* 0x000000e420007986 */ /* 0x0009e2000c101106 */
[----:B------:R-:W-:-:S03]  /*21c00*/  PRMT R236, R13, 0x7771, RZ ;  /* 0x000077710dec7816 */ /* 0x000fc600000000ff */
[----:B------:R1:W-:Y:S01]  /*21c10*/  STG.E.U8 desc[UR6][R34.64], R229 ;  /* 0x000000e522007986 */ /* 0x0003e2000c101106 */
[-C--:B--2---:R-:W-:Y:S02]  /*21c20*/  IADD3 R30, P4, R39, R126.reuse, RZ ;  /* 0x0000007e271e7210 */ /* 0x084fe40007f9e0ff */
[----:B------:R-:W2:Y:S01]  /*21c30*/  LDC R48, c[0x0][0x278] ;  /* 0x00009e00ff307b82 */ /* 0x000ea20000000800 */
[----:B------:R-:W-:Y:S02]  /*21c40*/  PRMT R27, R14, 0x7770, RZ ;  /* 0x000077700e1b7816 */ /* 0x000fe400000000ff */
[-C--:B----4-:R-:W-:Y:S02]  /*21c50*/  IADD3 R32, P6, R41, R126.reuse, RZ ;  /* 0x0000007e29207210 */ /* 0x090fe40007fde0ff */
[-C--:B------:R-:W-:Y:S02]  /*21c60*/  LEA.HI.X.SX32 R31, R39, R127.reuse, 0x1, P4 ;  /* 0x0000007f271f7211 */ /* 0x080fe400020f0eff */
[----:B-1----:R-:W-:Y:S01]  /*21c70*/  IADD3 R34, P5, R49, R126, RZ ;  /* 0x0000007e31227210 */ /* 0x002fe20007fbe0ff */
[----:B------:R1:W-:Y:S01]  /*21c80*/  STG.E.U8 desc[UR6][R28.64], R232 ;  /* 0x000000e81c007986 */ /* 0x0003e2000c101106 */
[----:B------:R-:W-:-:S02]  /*21c90*/  LEA.HI.X.SX32 R33, R41, R127, 0x1, P6 ;  /* 0x0000007f29217211 */ /* 0x000fc400030f0eff */
[----:B------:R-:W-:Y:S02]  /*21ca0*/  PRMT R235, R14, 0x7771, RZ ;  /* 0x000077710eeb7816 */ /* 0x000fe400000000ff */
[-C--:B------:R-:W-:Y:S01]  /*21cb0*/  LEA.HI.X.SX32 R35, R49, R127.reuse, 0x1, P5 ;  /* 0x0000007f31237211 */ /* 0x080fe200028f0eff */
[----:B------:R-:W-:Y:S01]  /*21cc0*/  IMAD R39, R36, 0x78, RZ ;  /* 0x0000007824277824 */ /* 0x000fe200078e02ff */
[----:B------:R-:W-:Y:S01]  /*21cd0*/  STG.E.U8 desc[UR6][R30.64], R236 ;  /* 0x000000ec1e007986 */ /* 0x000fe2000c101106 */
[----:B------:R-:W4:Y:S01]  /*21ce0*/  LDC R36, c[0x0][0x278] ;  /* 0x00009e00ff247b82 */ /* 0x000f220000000800 */
[-C--:B-1----:R-:W-:Y:S02]  /*21cf0*/  IADD3 R28, P4, R37, R126.reuse, RZ ;  /* 0x0000007e251c7210 */ /* 0x082fe40007f9e0ff */
[----:B------:R-:W-:Y:S01]  /*21d00*/  STG.E.U8 desc[UR6][R32.64], R27 ;  /* 0x0000001b20007986 */ /* 0x000fe2000c101106 */
[----:B------:R-:W-:Y:S02]  /*21d10*/  PRMT R26, R15, 0x7770, RZ ;  /* 0x000077700f1a7816 */ /* 0x000fe400000000ff */
[----:B------:R-:W-:Y:S01]  /*21d20*/  LEA.HI.X.SX32 R29, R37, R127, 0x1, P4 ;  /* 0x0000007f251d7211 */ /* 0x000fe200020f0eff */
[----:B------:R1:W-:Y:S01]  /*21d30*/  STG.E.U8 desc[UR6][R34.64], R235 ;  /* 0x000000eb22007986 */ /* 0x0003e2000c101106 */
[----:B------:R-:W-:Y:S01]  /*21d40*/  IMAD R37, R50, 0x77, RZ ;  /* 0x0000007732257824 */ /* 0x000fe200078e02ff */
[----:B------:R-:W-:Y:S01]  /*21d50*/  PRMT R25, R15, 0x7771, RZ ;  /* 0x000077710f197816 */ /* 0x000fe200000000ff */
[----:B---3--:R-:W-:Y:S01]  /*21d60*/  IMAD R41, R51, 0x79, RZ ;  /* 0x0000007933297824 */ /* 0x008fe200078e02ff */
[----:B------:R3:W-:Y:S01]  /*21d70*/  STG.E.U8 desc[UR6][R28.64], R26 ;  /* 0x0000001a1c007986 */ /* 0x0007e2000c101106 */
[----:B------:R-:W-:Y:S01]  /*21d80*/  PRMT R239, R12, 0x7772, RZ ;  /* 0x000077720cef7816 */ /* 0x000fe200000000ff */
[----:B------:R-:W2:Y:S08]  /*21d90*/  LDC R49, c[0x0][0x278] ;  /* 0x00009e00ff317b82 */ /* 0x000eb00000000800 */
[----:B-1----:R-:W1:Y:S01]  /*21da0*/  LDC R34, c[0x0][0x278] ;  /* 0x00009e00ff227b82 */ /* 0x002e620000000800 */
[-C--:B---3--:R-:W-:Y:S01]  /*21db0*/  IADD3 R26, P6, R37, R126.reuse, RZ ;  /* 0x0000007e251a7210 */ /* 0x088fe20007fde0ff */
[----:B0-----:R-:W-:Y:S01]  /*21dc0*/  IMAD R35, R38, 0x7b, RZ ;  /* 0x0000007b26237824 */ /* 0x001fe200078e02ff */
[----:B------:R-:W-:-:S02]  /*21dd0*/  IADD3 R30, P4, R41, R126, RZ ;  /* 0x0000007e291e7210 */ /* 0x000fc40007f9e0ff */
[-C--:B------:R-:W-:Y:S01]  /*21de0*/  LEA.HI.X.SX32 R27, R37, R127.reuse, 0x1, P6 ;  /* 0x0000007f251b7211 */ /* 0x080fe200030f0eff */
[----:B-----5:R-:W-:Y:S02]  /*21df0*/  IMAD R37, R40, 0x7c, RZ ;  /* 0x0000007c28257824 */ /* 0x020fe400078e02ff */
[----:B------:R-:W0:Y:S01]  /*21e00*/  LDC R38, c[0x0][0x278] ;  /* 0x00009e00ff267b82 */ /* 0x000e220000000800 */
[----:B------:R-:W-:Y:S01]  /*21e10*/  IMAD R33, R42, 0x7a, RZ ;  /* 0x0000007a2a217824 */ /* 0x000fe200078e02ff */
[----:B------:R-:W-:Y:S02]  /*21e20*/  LEA.HI.X.SX32 R31, R41, R127, 0x1, P4 ;  /* 0x0000007f291f7211 */ /* 0x000fe400020f0eff */
[----:B------:R-:W-:-:S04]  /*21e30*/  IADD3 R28, P5, R39, R126, RZ ;  /* 0x0000007e271c7210 */ /* 0x000fc80007fbe0ff */
[----:B------:R-:W3:Y:S01]  /*21e40*/  LDC R40, c[0x0][0x278] ;  /* 0x00009e00ff287b82 */ /* 0x000ee20000000800 */
[----:B------:R-:W-:Y:S01]  /*21e50*/  IADD3 R32, P6, R33, R126, RZ ;  /* 0x0000007e21207210 */ /* 0x000fe20007fde0ff */
[----:B------:R5:W-:Y:S06]  /*21e60*/  STG.E.U8 desc[UR6][R26.64], R25 ;  /* 0x000000191a007986 */ /* 0x000bec000c101106 */
[----:B------:R-:W3:Y:S01]  /*21e70*/  LDC R42, c[0x0][0x278] ;  /* 0x00009e00ff2a7b82 */ /* 0x000ee20000000800 */
[----:B------:R-:W-:-:S07]  /*21e80*/  LEA.HI.X.SX32 R29, R39, R127, 0x1, P5 ;  /* 0x0000007f271d7211 */ /* 0x000fce00028f0eff */
[----:B------:R-:W3:Y:S01]  /*21e90*/  LDC R41, c[0x0][0x278] ;  /* 0x00009e00ff297b82 */ /* 0x000ee20000000800 */
[-C--:B-----5:R-:W-:Y:S01]  /*21ea0*/  IADD3 R26, P5, R35, R126.reuse, RZ ;  /* 0x0000007e231a7210 */ /* 0x0a0fe20007fbe0ff */
[----:B----4-:R-:W-:Y:S01]  /*21eb0*/  IMAD R39, R36, 0x7e, RZ ;  /* 0x0000007e24277824 */ /* 0x010fe200078e02ff */
[----:B------:R-:W-:Y:S01]  /*21ec0*/  PRMT R240, R12, 0x7773, RZ ;  /* 0x000077730cf07816 */ /* 0x000fe200000000ff */
[----:B------:R4:W-:Y:S01]  /*21ed0*/  STG.E.U8 desc[UR6][R28.64], R239 ;  /* 0x000000ef1c007986 */ /* 0x0009e2000c101106 */
[----:B------:R-:W-:Y:S02]  /*21ee0*/  PRMT R238, R13, 0x7772, RZ ;  /* 0x000077720dee7816 */ /* 0x000fe400000000ff */
[-C--:B------:R-:W-:Y:S01]  /*21ef0*/  LEA.HI.X.SX32 R33, R33, R127.reuse, 0x1, P6 ;  /* 0x0000007f21217211 */ /* 0x080fe200030f0eff */
[----:B------:R-:W5:Y:S01]  /*21f00*/  LDC R36, c[0x0][0x278] ;  /* 0x00009e00ff247b82 */ /* 0x000f620000000800 */
[----:B------:R-:W-:Y:S02]  /*21f10*/  PRMT R241, R13, 0x7773, RZ ;  /* 0x000077730df17816 */ /* 0x000fe400000000ff */
[----:B------:R-:W-:Y:S01]  /*21f20*/  LEA.HI.X.SX32 R27, R35, R127, 0x1, P5 ;  /* 0x0000007f231b7211 */ /* 0x000fe200028f0eff */
[----:B-1----:R-:W-:Y:S01]  /*21f30*/  IMAD R35, R34, 0x7f, RZ ;  /* 0x0000007f22237824 */ /* 0x002fe200078e02ff */
[----:B------:R1:W-:Y:S01]  /*21f40*/  STG.E.U8 desc[UR6][R30.64], R240 ;  /* 0x000000f01e007986 */ /* 0x0003e2000c101106 */
[----:B--2---:R-:W-:Y:S01]  /*21f50*/  IMAD R25, R48, 0x7d, RZ ;  /* 0x0000007d30197824 */ /* 0x004fe200078e02ff */
[----:B----4-:R-:W-:-:S02]  /*21f60*/  IADD3 R28, P4, R37, R126, RZ ;  /* 0x0000007e251c7210 */ /* 0x010fc40007f9e0ff */
[----:B------:R2:W-:Y:S01]  /*21f70*/  STG.E.U8 desc[UR6][R32.64], R238 ;  /* 0x000000ee20007986 */ /* 0x0005e2000c101106 */
[----:B------:R-:W4:Y:S01]  /*21f80*/  LDC R34, c[0x0][0x278] ;  /* 0x00009e00ff227b82 */ /* 0x000f220000000800 */
[----:B------:R-:W-:Y:S02]  /*21f90*/  LEA.HI.X.SX32 R29, R37, R127, 0x1, P4 ;  /* 0x0000007f251d7211 */ /* 0x000fe400020f0eff */
[----:B------:R0:W-:Y:S01]  /*21fa0*/  STG.E.U8 desc[UR6][R26.64], R241 ;  /* 0x000000f11a007986 */ /* 0x0001e2000c101106 */
[----:B------:R-:W-:Y:S02]  /*21fb0*/  PRMT R237, R14, 0x7772, RZ ;  /* 0x000077720eed7816 */ /* 0x000fe400000000ff */
[-C--:B-1----:R-:W-:Y:S02]  /*21fc0*/  IADD3 R30, P6, R25, R126.reuse, RZ ;  /* 0x0000007e191e7210 */ /* 0x082fe40007fde0ff */
[----:B------:R-:W1:Y:S01]  /*21fd0*/  LDC R48, c[0x0][0x278] ;  /* 0x00009e00ff307b82 */ /* 0x000e620000000800 */
[----:B--2---:R-:W-:-:S02]  /*21fe0*/  IADD3 R32, P5, R39, R126, RZ ;  /* 0x0000007e27207210 */ /* 0x004fc40007fbe0ff */
[C---:B0-----:R-:W-:Y:S02]  /*21ff0*/  IADD3 R26, P4, R35.reuse, R126, RZ ;  /* 0x0000007e231a7210 */ /* 0x041fe40007f9e0ff */
[----:B------:R-:W-:Y:S02]  /*22000*/  PRMT R242, R14, 0x7773, RZ ;  /* 0x000077730ef27816 */ /* 0x000fe400000000ff */
[-C--:B------:R-:W-:Y:S01]  /*22010*/  LEA.HI.X.SX32 R27, R35, R127.reuse, 0x1, P4 ;  /* 0x0000007f231b7211 */ /* 0x080fe200020f0eff */
[----:B------:R-:W-:Y:S01]  /*22020*/  IMAD R35, R38, 0x81, RZ ;  /* 0x0000008126237824 */ /* 0x000fe200078e02ff */
[-C--:B------:R-:W-:Y:S01]  /*22030*/  LEA.HI.X.SX32 R31, R25, R127.reuse, 0x1, P6 ;  /* 0x0000007f191f7211 */ /* 0x080fe200030f0eff */
[----:B------:R-:W0:Y:S01]  /*22040*/  LDC R38, c[0x0][0x278] ;  /* 0x00009e00ff267b82 */ /* 0x000e220000000800 */
[----:B------:R-:W-:Y:S01]  /*22050*/  LEA.HI.X.SX32 R33, R39, R127, 0x1, P5 ;  /* 0x0000007f27217211 */ /* 0x000fe200028f0eff */
[----:B---3--:R-:W-:Y:S01]  /*22060*/  IMAD R39, R40, 0x83, RZ ;  /* 0x0000008328277824 */ /* 0x008fe200078e02ff */
[C---:B------:R-:W-:Y:S01]  /*22070*/  PRMT R233, R15.reuse, 0x7772, RZ ;  /* 0x000077720fe97816 */ /* 0x040fe200000000ff */
[----:B------:R-:W-:Y:S01]  /*22080*/  IMAD R37, R42, 0x82, RZ ;  /* 0x000000822a257824 */ /* 0x000fe200078e02ff */
[----:B------:R-:W-:Y:S01]  /*22090*/  PRMT R234, R15, 0x7773, RZ ;  /* 0x000077730fea7816 */ /* 0x000fe200000000ff */
[----:B------:R-:W-:-:S02]  /*220a0*/  IMAD.SHL.U32 R25, R41, 0x80, RZ ;  /* 0x0000008029197824 */ /* 0x000fc400078e00ff */
[----:B------:R-:W2:Y:S01]  /*220b0*/  LDC R40, c[0x0][0x278] ;  /* 0x00009e00ff287b82 */ /* 0x000ea20000000800 */
[----:B------:R-:W-:Y:S04]  /*220c0*/  STG.E.U8 desc[UR6][R28.64], R237 ;  /* 0x000000ed1c007986 */ /* 0x000fe8000c101106 */
[----:B------:R3:W-:Y:S03]  /*220d0*/  STG.E.U8 desc[UR6][R30.64], R242 ;  /* 0x000000f21e007986 */ /* 0x0007e6000c101106 */
[----:B------:R-:W2:Y:S01]  /*220e0*/  LDC R41, c[0x0][0x278] ;  /* 0x00009e00ff297b82 */ /* 0x000ea20000000800 */
[----:B------:R-:W-:Y:S04]  /*220f0*/  STG.E.U8 desc[UR6][R32.64], R233 ;  /* 0x000000e920007986 */ /* 0x000fe8000c101106 */
[----:B------:R5:W-:Y:S01]  /*22100*/  STG.E.U8 desc[UR6][R26.64], R234 ;  /* 0x000000ea1a007986 */ /* 0x000be2000c101106 */
[----:B------:R-:W-:-:S02]  /*22110*/  PRMT R19, R44, 0x7770, RZ ;  /* 0x000077702c137816 */ /* 0x000fc400000000ff */
[----:B------:R-:W-:Y:S01]  /*22120*/  PRMT R16, R44, 0x7771, RZ ;  /* 0x000077712c107816 */ /* 0x000fe200000000ff */
[----:B------:R-:W2:Y:S01]  /*22130*/  LDC R42, c[0x0][0x278] ;  /* 0x00009e00ff2a7b82 */ /* 0x000ea20000000800 */
[-C--:B---3--:R-:W-:Y:S02]  /*22140*/  IADD3 R30, P4, R37, R126.reuse, RZ ;  /* 0x0000007e251e7210 */ /* 0x088fe40007f9e0ff */
[-C--:B------:R-:W-:Y:S02]  /*22150*/  IADD3 R28, P5, R35, R126.reuse, RZ ;  /* 0x0000007e231c7210 */ /* 0x080fe40007fbe0ff */
[-C--:B------:R-:W-:Y:S02]  /*22160*/  LEA.HI.X.SX32 R31, R37, R127.reuse, 0x1, P4 ;  /* 0x0000007f251f7211 */ /* 0x080fe400020f0eff */
[C---:B-----5:R-:W-:Y:S01]  /*22170*/  IADD3 R26, P6, R25.reuse, R126, RZ ;  /* 0x0000007e191a7210 */ /* 0x060fe20007fde0ff */
[----:B------:R-:W-:Y:S02]  /*22180*/  IMAD R37, R36, 0x85, RZ ;  /* 0x0000008524257824 */ /* 0x000fe400078e02ff */
[----:B------:R-:W3:Y:S01]  /*22190*/  LDC R36, c[0x0][0x278] ;  /* 0x00009e00ff247b82 */ /* 0x000ee20000000800 */
[----:B------:R-:W-:-:S02]  /*221a0*/  LEA.HI.X.SX32 R27, R25, R127, 0x1, P6 ;  /* 0x0000007f191b7211 */ /* 0x000fc400030f0eff */
[-C--:B------:R-:W-:Y:S02]  /*221b0*/  IADD3 R32, P6, R39, R126.reuse, RZ ;  /* 0x0000007e27207210 */ /* 0x080fe40007fde0ff */
[-C--:B------:R-:W-:Y:S01]  /*221c0*/  LEA.HI.X.SX32 R29, R35, R127.reuse, 0x1, P5 ;  /* 0x0000007f231d7211 */ /* 0x080fe200028f0eff */
[----:B----4-:R-:W-:Y:S01]  /*221d0*/  IMAD R25, R34, 0x84, RZ ;  /* 0x0000008422197824 */ /* 0x010fe200078e02ff */
[C---:B------:R-:W-:Y:S02]  /*221e0*/  PRMT R24, R45.reuse, 0x7770, RZ ;  /* 0x000077702d187816 */ /* 0x040fe400000000ff */
[----:B------:R-:W-:Y:S02]  /*221f0*/  PRMT R23, R45, 0x7771, RZ ;  /* 0x000077712d177816 */ /* 0x000fe400000000ff */
[----:B------:R-:W-:Y:S01]  /*22200*/  LEA.HI.X.SX32 R33, R39, R127, 0x1, P6 ;  /* 0x0000007f27217211 */ /* 0x000fe200030f0eff */
[----:B------:R1:W-:Y:S01]  /*22210*/  STG.E.U8 desc[UR6][R26.64], R19 ;  /* 0x000000131a007986 */ /* 0x0003e2000c101106 */
[----:B------:R-:W-:-:S03]  /*22220*/  IADD3 R34, P5, R25, R126, RZ ;  /* 0x0000007e19227210 */ /* 0x000fc60007fbe0ff */
[----:B------:R4:W-:Y:S04]  /*22230*/  STG.E.U8 desc[UR6][R28.64], R16 ;  /* 0x000000101c007986 */ /* 0x0009e8000c101106 */
[----:B------:R-:W-:Y:S01]  /*22240*/  STG.E.U8 desc[UR6][R30.64], R24 ;  /* 0x000000181e007986 */ /* 0x000fe2000c101106 */
[----:B0-----:R-:W-:-:S03]  /*22250*/  IMAD R39, R38, 0x87, RZ ;  /* 0x0000008726277824 */ /* 0x001fc600078e02ff */
[----:B------:R0:W-:Y:S01]  /*22260*/  STG.E.U8 desc[UR6][R32.64], R23 ;  /* 0x0000001720007986 */ /* 0x0001e2000c101106 */
[----:B-1----:R-:W-:Y:S01]  /*22270*/  IMAD R19, R48, 0x86, RZ ;  /* 0x0000008630137824 */ /* 0x002fe200078e02ff */
[----:B----4-:R-:W-:Y:S01]  /*22280*/  IADD3 R28, P4, R37, R126, RZ ;  /* 0x0000007e251c7210 */ /* 0x010fe20007f9e0ff */
[----:B------:R-:W1:Y:S01]  /*22290*/  LDC R16, c[0x0][0x278] ;  /* 0x00009e00ff107b82 */ /* 0x000e620000000800 */
[----:B------:R-:W-:Y:S02]  /*222a0*/  PRMT R21, R46, 0x7770, RZ ;  /* 0x000077702e157816 */ /* 0x000fe400000000ff */
[----:B------:R-:W-:-:S05]  /*222b0*/  LEA.HI.X.SX32 R35, R25, R127, 0x1, P5 ;  /* 0x0000007f19237211 */ /* 0x000fca00028f0eff */
[----:B0-----:R-:W0:Y:S01]  /*222c0*/  LDC R32, c[0x0][0x278] ;  /* 0x00009e00ff207b82 */ /* 0x001e220000000800 */
[----:B--2---:R-:W-:Y:S01]  /*222d0*/  IMAD R23, R40, 0x88, RZ ;  /* 0x0000008828177824 */ /* 0x004fe200078e02ff */
[----:B------:R-:W-:Y:S02]  /*222e0*/  PRMT R14, R46, 0x7771, RZ ;  /* 0x000077712e0e7816 */ /* 0x000fe400000000ff */
[-C--:B------:R-:W-:Y:S02]  /*222f0*/  IADD3 R26, P6, R19, R126.reuse, RZ ;  /* 0x0000007e131a7210 */ /* 0x080fe40007fde0ff */
[----:B------:R-:W-:Y:S01]  /*22300*/  LEA.HI.X.SX32 R29, R37, R127, 0x1, P4 ;  /* 0x0000007f251d7211 */ /* 0x000fe200020f0eff */
[----:B------:R2:W-:Y:S01]  /*22310*/  STG.E.U8 desc[UR6][R34.64], R21 ;  /* 0x0000001522007986 */ /* 0x0005e2000c101106 */
[-C--:B------:R-:W-:Y:S01]  /*22320*/  IADD3 R24, P5, R39, R126.reuse, RZ ;  /* 0x0000007e27187210 */ /* 0x080fe20007fbe0ff */
[----:B------:R-:W4:Y:S01]  /*22330*/  LDC R33, c[0x0][0x278] ;  /* 0x00009e00ff217b82 */ /* 0x000f220000000800 */
[----:B------:R-:W-:Y:S01]  /*22340*/  PRMT R22, R47, 0x7770, RZ ;  /* 0x000077702f167816 */ /* 0x000fe200000000ff */
[----:B------:R5:W-:Y:S01]  /*22350*/  STG.E.U8 desc[UR6][R28.64], R14 ;  /* 0x0000000e1c007986 */ /* 0x000be2000c101106 */
[----:B------:R-:W-:-:S02]  /*22360*/  IADD3 R30, P4, R23, R126, RZ ;  /* 0x0000007e171e7210 */ /* 0x000fc40007f9e0ff */
[-C--:B------:R-:W-:Y:S01]  /*22370*/  LEA.HI.X.SX32 R27, R19, R127.reuse, 0x1, P6 ;  /* 0x0000007f131b7211 */ /* 0x080fe200030f0eff */
[----:B------:R-:W-:Y:S01]  /*22380*/  IMAD R19, R41, 0x89, RZ ;  /* 0x0000008929137824 */ /* 0x000fe200078e02ff */
[----:B------:R-:W-:Y:S02]  /*22390*/  PRMT R20, R47, 0x7771, RZ ;  /* 0x000077712f147816 */ /* 0x000fe400000000ff */
[-C--:B------:R-:W-:Y:S01]  /*223a0*/  LEA.HI.X.SX32 R25, R39, R127.reuse, 0x1, P5 ;  /* 0x0000007f27197211 */ /* 0x080fe200028f0eff */
[----:B------:R3:W-:Y:S01]  /*223b0*/  STG.E.U8 desc[UR6][R26.64], R22 ;  /* 0x000000161a007986 */ /* 0x0007e2000c101106 */
[----:B------:R-:W-:Y:S01]  /*223c0*/  PRMT R18, R44, 0x7772, RZ ;  /* 0x000077722c127816 */ /* 0x000fe200000000ff */
[----:B--2---:R-:W-:Y:S01]  /*223d0*/  IMAD R21, R42, 0x8a, RZ ;  /* 0x0000008a2a157824 */ /* 0x004fe200078e02ff */
[----:B------:R-:W-:Y:S01]  /*223e0*/  FSETP.NEU.AND P3, PT, R0, RZ, PT ;  /* 0x000000ff0000720b */ /* 0x000fe20003f6d000 */
[----:B-----5:R-:W2:Y:S01]  /*223f0*/  LDC R14, c[0x0][0x278] ;  /* 0x00009e00ff0e7b82 */ /* 0x020ea20000000800 */
[----:B------:R-:W-:Y:S01]  /*22400*/  LEA.HI.X.SX32 R31, R23, R127, 0x1, P4 ;  /* 0x0000007f171f7211 */ /* 0x000fe200020f0eff */
[----:B------:R-:W-:Y:S01]  /*22410*/  IMAD R23, R49, 0x8b, RZ ;  /* 0x0000008b31177824 */ /* 0x000fe200078e02ff */
[----:B------:R-:W-:Y:S01]  /*22420*/  IADD3 R28, P6, R19, R126, RZ ;  /* 0x0000007e131c7210 */ /* 0x000fe20007fde0ff */
[----:B------:R-:W-:Y:S01]  /*22430*/  STG.E.U8 desc[UR6][R24.64], R20 ;  /* 0x0000001418007986 */ /* 0x000fe2000c101106 */
[----:B---3--:R-:W-:-:S03]  /*22440*/  IMAD R27, R36, 0x8c, RZ ;  /* 0x0000008c241b7824 */ /* 0x008fc600078e02ff */
[----:B------:R3:W-:Y:S01]  /*22450*/  STG.E.U8 desc[UR6][R30.64], R18 ;  /* 0x000000121e007986 */ /* 0x0007e2000c101106 */
[----:B------:R-:W-:Y:S01]  /*22460*/  LEA.HI.X.SX32 R29, R19, R127, 0x1, P6 ;  /* 0x0000007f131d7211 */ /* 0x000fe200030f0eff */
[----:B------:R-:W5:Y:S01]  /*22470*/  LDC R26, c[0x0][0x278] ;  /* 0x00009e00ff1a7b82 */ /* 0x000f620000000800 */
[----:B------:R-:W-:Y:S02]  /*22480*/  IADD3 R22, P6, R27, R126, RZ ;  /* 0x0000007e1b167210 */ /* 0x000fe40007fde0ff */
[----:B------:R-:W-:Y:S02]  /*22490*/  PRMT R11, R44, 0x7773, RZ ;  /* 0x000077732c0b7816 */ /* 0x000fe400000000ff */
[----:B------:R-:W-:-:S03]  /*224a0*/  PRMT R17, R45, 0x7773, RZ ;  /* 0x000077732d117816 */ /* 0x000fc600000000ff */
[----:B------:R-:W5:Y:S01]  /*224b0*/  LDC R34, c[0x0][0x278] ;  /* 0x00009e00ff227b82 */ /* 0x000f620000000800 */
[-C--:B---3--:R-:W-:Y:S02]  /*224c0*/  IADD3 R18, P4, R23, R126.reuse, RZ ;  /* 0x0000007e17127210 */ /* 0x088fe40007f9e0ff */
[----:B------:R-:W-:Y:S02]  /*224d0*/  IADD3 R20, P5, R21, R126, RZ ;  /* 0x0000007e15147210 */ /* 0x000fe40007fbe0ff */
[----:B------:R-:W-:-:S03]  /*224e0*/  LEA.HI.X.SX32 R19, R23, R127, 0x1, P4 ;  /* 0x0000007f17137211 */ /* 0x000fc600020f0eff */
[----:B------:R-:W3:Y:S01]  /*224f0*/  LDC R30, c[0x0][0x278] ;  /* 0x00009e00ff1e7b82 */ /* 0x000ee20000000800 */
[-C--:B------:R-:W-:Y:S01]  /*22500*/  LEA.HI.X.SX32 R23, R27, R127.reuse, 0x1, P6 ;  /* 0x0000007f1b177211 */ /* 0x080fe200030f0eff */
[----:B0-----:R-:W-:Y:S01]  /*22510*/  IMAD R27, R32, 0x8e, RZ ;  /* 0x0000008e201b7824 */ /* 0x001fe200078e02ff */
[----:B------:R-:W-:Y:S01]  /*22520*/  PRMT R0, R45, 0x7772, RZ ;  /* 0x000077722d007816 */ /* 0x000fe200000000ff */
[----:B-1----:R-:W-:Y:S01]  /*22530*/  IMAD R25, R16, 0x8d, RZ ;  /* 0x0000008d10197824 */ /* 0x002fe200078e02ff */
[----:B------:R-:W-:-:S03]  /*22540*/  LEA.HI.X.SX32 R21, R21, R127, 0x1, P5 ;  /* 0x0000007f15157211 */ /* 0x000fc600028f0eff */
[----:B------:R-:W0:Y:S01]  /*22550*/  LDC R32, c[0x0][0x278] ;  /* 0x00009e00ff207b82 */ /* 0x000e220000000800 */
[----:B------:R4:W-:Y:S01]  /*22560*/  STG.E.U8 desc[UR6][R28.64], R11 ;  /* 0x0000000b1c007986 */ /* 0x0009e2000c101106 */
[----:B------:R-:W-:-:S03]  /*22570*/  IADD3 R24, P5, R25, R126, RZ ;  /* 0x0000007e19187210 */ /* 0x000fc60007fbe0ff */
[----:B------:R2:W-:Y:S01]  /*22580*/  STG.E.U8 desc[UR6][R20.64], R0 ;  /* 0x0000000014007986 */ /* 0x0005e2000c101106 */
[----:B------:R-:W-:Y:S02]  /*22590*/  PRMT R15, R46, 0x7772, RZ ;  /* 0x000077722e0f7816 */ /* 0x000fe400000000ff */
[----:B------:R-:W1:Y:S01]  /*225a0*/  LDC R31, c[0x0][0x278] ;  /* 0x00009e00ff1f7b82 */ /* 0x000e620000000800 */
[----:B------:R-:W-:Y:S01]  /*225b0*/  IADD3 R16, P4, R27, R126, RZ ;  /* 0x0000007e1b107210 */ /* 0x000fe20007f9e0ff */
[----:B----4-:R-:W-:Y:S02]  /*225c0*/  IMAD R11, R33, 0x8f, RZ ;  /* 0x0000008f210b7824 */ /* 0x010fe400078e02ff */
[----:B--2---:R-:W-:-:S04]  /*225d0*/  IMAD R21, R14, 0x90, RZ ;  /* 0x000000900e157824 */ /* 0x004fc800078e02ff */
[----:B------:R-:W2:Y:S01]  /*225e0*/  LDC R0, c[0x0][0x278] ;  /* 0x00009e00ff007b82 */ /* 0x000ea20000000800 */
[----:B------:R4:W-:Y:S01]  /*225f0*/  STG.E.U8 desc[UR6][R18.64], R17 ;  /* 0x0000001112007986 */ /* 0x0009e2000c101106 */
[----:B------:R-:W-:Y:S02]  /*22600*/  LEA.HI.X.SX32 R25, R25, R127, 0x1, P5 ;  /* 0x0000007f19197211 */ /* 0x000fe400028f0eff */
[----:B------:R-:W-:Y:S01]  /*22610*/  IADD3 R14, P6, R11, R126, RZ ;  /* 0x0000007e0b0e7210 */ /* 0x000fe20007fde0ff */
[----:B------:R5:W-:Y:S01]  /*22620*/  STG.E.U8 desc[UR6][R22.64], R15 ;  /* 0x0000000f16007986 */ /* 0x000be2000c101106 */
[----:B------:R-:W-:Y:S02]  /*22630*/  PRMT R12, R46, 0x7773, RZ ;  /* 0x000077732e0c7816 */ /* 0x000fe400000000ff */
[C---:B------:R-:W-:Y:S02]  /*22640*/  PRMT R9, R47.reuse, 0x7772, RZ ;  /* 0x000077722f097816 */ /* 0x040fe400000000ff */
[----:B------:R-:W-:-:S02]  /*22650*/  PRMT R13, R47, 0x7773, RZ ;  /* 0x000077732f0d7816 */ /* 0x000fc400000000ff */
[-C--:B----4-:R-:W-:Y:S02]  /*22660*/  IADD3 R18, P5, R21, R126.reuse, RZ ;  /* 0x0000007e15127210 */ /* 0x090fe40007fbe0ff */
[-C--:B------:R-:W-:Y:S01]  /*22670*/  LEA.HI.X.SX32 R17, R27, R127.reuse, 0x1, P4 ;  /* 0x0000007f1b117211 */ /* 0x080fe200020f0eff */
[----:B-----5:R-:W4:Y:S01]  /*22680*/  LDC R22, c[0x0][0x278] ;  /* 0x00009e00ff167b82 */ /* 0x020f220000000800 */
[-C--:B------:R-:W-:Y:S01]  /*22690*/  LEA.HI.X.SX32 R15, R11, R127.reuse, 0x1, P6 ;  /* 0x0000007f0b0f7211 */ /* 0x080fe200030f0eff */
[----:B------:R-:W-:Y:S01]  /*226a0*/  IMAD R23, R26, 0x91, RZ ;  /* 0x000000911a177824 */ /* 0x000fe200078e02ff */
[----:B------:R-:W-:Y:S01]  /*226b0*/  PRMT R47, R80, 0x7770, RZ ;  /* 0x00007770502f7816 */ /* 0x000fe200000000ff */
[----:B---3--:R-:W-:Y:S01]  /*226c0*/  IMAD R11, R30, 0x92, RZ ;  /* 0x000000921e0b7824 */ /* 0x008fe200078e02ff */
[----:B------:R-:W-:Y:S01]  /*226d0*/  LEA.HI.X.SX32 R19, R21, R127, 0x1, P5 ;  /* 0x0000007f15137211 */ /* 0x000fe200028f0eff */
[----:B------:R3:W-:Y:S01]  /*226e0*/  STG.E.U8 desc[UR6][R24.64], R12 ;  /* 0x0000000c18007986 */ /* 0x0007e2000c101106 */
[-C--:B------:R-:W-:Y:S01]  /*226f0*/  IADD3 R20, P4, R23, R126.reuse, RZ ;  /* 0x0000007e17147210 */ /* 0x080fe20007f9e0ff */
[----:B------:R-:W5:Y:S02]  /*22700*/  LDC R26, c[0x0][0x278] ;  /* 0x00009e00ff1a7b82 */ /* 0x000f640000000800 */
[----:B------:R0:W-:Y:S04]  /*22710*/  STG.E.U8 desc[UR6][R16.64], R9 ;  /* 0x0000000910007986 */ /* 0x0001e8000c101106 */
[----:B------:R-:W-:Y:S02]  /*22720*/  STG.E.U8 desc[UR6][R14.64], R13 ;  /* 0x0000000d0e007986 */ /* 0x000fe4000c101106 */
[----:B---3--:R-:W3:Y:S02]  /*22730*/  LDC R24, c[0x0][0x278] ;  /* 0x00009e00ff187b82 */ /* 0x008ee40000000800 */
[----:B------:R1:W-:Y:S01]  /*22740*/  STG.E.U8 desc[UR6][R18.64], R47 ;  /* 0x0000002f12007986 */ /* 0x0003e2000c101106 */
[----:B0-----:R-:W-:Y:S01]  /*22750*/  IADD3 R16, P6, R11, R126, RZ ;  /* 0x0000007e0b107210 */ /* 0x001fe20007fde0ff */
[----:B------:R-:W-:Y:S01]  /*22760*/  IMAD R9, R32, 0x95, RZ ;  /* 0x0000009520097824 */ /* 0x000fe200078e02ff */
[----:B------:R-:W-:-:S02]  /*22770*/  PRMT R10, R80, 0x7771, RZ ;  /* 0x00007771500a7816 */ /* 0x000fc400000000ff */
[-C--:B------:R-:W-:Y:S01]  /*22780*/  LEA.HI.X.SX32 R21, R23, R127.reuse, 0x1, P4 ;  /* 0x0000007f17157211 */ /* 0x080fe200020f0eff */
[----:B-1----:R-:W0:Y:S01]  /*22790*/  LDC R18, c[0x0][0x278] ;  /* 0x00009e00ff127b82 */ /* 0x002e220000000800 */
[-C--:B------:R-:W-:Y:S02]  /*227a0*/  LEA.HI.X.SX32 R17, R11, R127.reuse, 0x1, P6 ;  /* 0x0000007f0b117211 */ /* 0x080fe400030f0eff */
[----:B------:R-:W-:Y:S01]  /*227b0*/  IADD3 R14, P6, R9, R126, RZ ;  /* 0x0000007e090e7210 */ /* 0x000fe20007fde0ff */
[----:B------:R-:W-:Y:S01]  /*227c0*/  IMAD R23, R31, 0x93, RZ ;  /* 0x000000931f177824 */ /* 0x000fe200078e02ff */
[----:B------:R1:W-:Y:S01]  /*227d0*/  STG.E.U8 desc[UR6][R20.64], R10 ;  /* 0x0000000a14007986 */ /* 0x0003e2000c101106 */
[----:B------:R-:W-:Y:S01]  /*227e0*/  IMAD R25, R34, 0x94, RZ ;  /* 0x0000009422197824 */ /* 0x000fe200078e02ff */
[----:B------:R-:W-:Y:S01]  /*227f0*/  LEA.HI.X.SX32 R15, R9, R127, 0x1, P6 ;  /* 0x0000007f090f7211 */ /* 0x000fe200030f0eff */
[----:B--2---:R-:W-:Y:S01]  /*22800*/  IMAD R9, R0, 0x96, RZ ;  /* 0x0000009600097824 */ /* 0x004fe200078e02ff */
[C---:B------:R-:W-:Y:S01]  /*22810*/  PRMT R45, R81.reuse, 0x7773, RZ ;  /* 0x00007773512d7816 */ /* 0x040fe200000000ff */
[----:B------:R-:W2:Y:S01]  /*22820*/  LDC R0, c[0x0][0x278] ;  /* 0x00009e00ff007b82 */ /* 0x000ea20000000800 */
[----:B------:R-:W-:-:S02]  /*22830*/  PRMT R46, R81, 0x7772, RZ ;  /* 0x00007772512e7816 */ /* 0x000fc400000000ff */
[C---:B------:R-:W-:Y:S02]  /*22840*/  PRMT R44, R81.reuse, 0x7771, RZ ;  /* 0x00007771512c7816 */ /* 0x040fe400000000ff */
[----:B------:R-:W-:-:S03]  /*22850*/  PRMT R81, R81, 0x7770, RZ ;  /* 0x0000777051517816 */ /* 0x000fc600000000ff */
[----:B-1----:R-:W1:Y:S01]  /*22860*/  LDC R20, c[0x0][0x278] ;  /* 0x00009e00ff147b82 */ /* 0x002e620000000800 */
[-C--:B------:R-:W-:Y:S02]  /*22870*/  IADD3 R12, P5, R23, R126.reuse, RZ ;  /* 0x0000007e170c7210 */ /* 0x080fe40007fbe0ff */
[----:B------:R-:W-:Y:S01]  /*22880*/  IADD3 R10, P4, R25, R126, RZ ;  /* 0x0000007e190a7210 */ /* 0x000fe20007f9e0ff */
[----:B----4-:R-:W-:Y:S01]  /*22890*/  IMAD R19, R22, 0x97, RZ ;  /* 0x0000009716137824 */ /* 0x010fe200078e02ff */
[-C--:B------:R-:W-:Y:S01]  /*228a0*/  LEA.HI.X.SX32 R13, R23, R127.reuse, 0x1, P5 ;  /* 0x0000007f170d7211 */ /* 0x080fe200028f0eff */
[----:B------:R4:W-:Y:S01]  /*228b0*/  STG.E.U8 desc[UR6][R16.64], R81 ;  /* 0x0000005110007986 */ /* 0x0009e2000c101106 */
[----:B------:R-:W-:Y:S01]  /*228c0*/  PRMT R84, R82, 0x7770, RZ ;  /* 0x0000777052547816 */ /* 0x000fe200000000ff */
[----:B------:R-:W2:Y:S01]  /*228d0*/  LDC R22, c[0x0][0x278] ;  /* 0x00009e00ff167b82 */ /* 0x000ea20000000800 */
[----:B------:R-:W-:Y:S01]  /*228e0*/  LEA.HI.X.SX32 R11, R25, R127, 0x1, P4 ;  /* 0x0000007f190b7211 */ /* 0x000fe200020f0eff */
[----:B------:R-:W-:Y:S01]  /*228f0*/  STG.E.U8 desc[UR6][R12.64], R44 ;  /* 0x0000002c0c007986 */ /* 0x000fe2000c101106 */
[----:B---3--:R-:W-:-:S03]  /*22900*/  IMAD R21, R24, 0x98, RZ ;  /* 0x0000009818157824 */ /* 0x008fc600078e02ff */
[----:B------:R3:W-:Y:S02]  /*22910*/  STG.E.U8 desc[UR6][R10.64], R84 ;  /* 0x000000540a007986 */ /* 0x0007e4000c101106 */
[----:B------:R-:W2:Y:S01]  /*22920*/  LDC R25, c[0x0][0x278] ;  /* 0x00009e00ff197b82 */ /* 0x000ea20000000800 */
[----:B----4-:R-:W-:-:S04]  /*22930*/  IADD3 R16, P5, R9, R126, RZ ;  /* 0x0000007e09107210 */ /* 0x010fc80007fbe0ff */
[-C--:B------:R-:W-:Y:S01]  /*22940*/  LEA.HI.X.SX32 R17, R9, R127.reuse, 0x1, P5 ;  /* 0x0000007f09117211 */ /* 0x080fe200028f0eff */
[----:B0-----:R-:W-:Y:S02]  /*22950*/  IMAD R9, R18, 0x9a, RZ ;  /* 0x0000009a12097824 */ /* 0x001fe400078e02ff */
[----:B------:R-:W0:Y:S01]  /*22960*/  LDC R24, c[0x0][0x278] ;  /* 0x00009e00ff187b82 */ /* 0x000e220000000800 */
[-C--:B---3--:R-:W-:Y:S02]  /*22970*/  IADD3 R10, P4, R19, R126.reuse, RZ ;  /* 0x0000007e130a7210 */ /* 0x088fe40007f9e0ff */
[----:B------:R-:W-:Y:S02]  /*22980*/  IADD3 R12, P6, R21, R126, RZ ;  /* 0x0000007e150c7210 */ /* 0x000fe40007fde0ff */
[----:B------:R-:W-:Y:S02]  /*22990*/  PRMT R58, R82, 0x7771, RZ ;  /* 0x00007771523a7816 */ /* 0x000fe400000000ff */
[----:B------:R-:W-:-:S02]  /*229a0*/  LEA.HI.X.SX32 R11, R19, R127, 0x1, P4 ;  /* 0x0000007f130b7211 */ /* 0x000fc400020f0eff */
[C---:B------:R-:W-:Y:S02]  /*229b0*/  PRMT R5, R80.reuse, 0x7773, RZ ;  /* 0x0000777350057816 */ /* 0x040fe400000000ff */
[----:B------:R-:W-:Y:S02]  /*229c0*/  PRMT R6, R80, 0x7772, RZ ;  /* 0x0000777250067816 */ /* 0x000fe400000000ff */
[----:B------:R-:W-:Y:S02]  /*229d0*/  PRMT R87, R83, 0x7770, RZ ;  /* 0x0000777053577816 */ /* 0x000fe400000000ff */
[----:B------:R-:W-:Y:S01]  /*229e0*/  IADD3 R18, P4, R9, R126, RZ ;  /* 0x0000007e09127210 */ /* 0x000fe20007f9e0ff */
[----:B-----5:R-:W-:Y:S01]  /*229f0*/  IMAD R23, R26, 0x99, RZ ;  /* 0x000000991a177824 */ /* 0x020fe200078e02ff */
[----:B------:R-:W-:Y:S01]  /*22a00*/  PRMT R80, R83, 0x7771, RZ ;  /* 0x0000777153507816 */ /* 0x000fe200000000ff */
[----:B------:R-:W3:Y:S01]  /*22a10*/  LDC R26, c[0x0][0x278] ;  /* 0x00009e00ff1a7b82 */ /* 0x000ee20000000800 */
[-C--:B------:R-:W-:Y:S01]  /*22a20*/  LEA.HI.X.SX32 R13, R21, R127.reuse, 0x1, P6 ;  /* 0x0000007f150d7211 */ /* 0x080fe200030f0eff */
[----:B------:R4:W-:Y:S01]  /*22a30*/  STG.E.U8 desc[UR6][R14.64], R58 ;  /* 0x0000003a0e007986 */ /* 0x0009e2000c101106 */
[----:B------:R-:W-:Y:S01]  /*22a40*/  LEA.HI.X.SX32 R19, R9, R127, 0x1, P4 ;  /* 0x0000007f09137211 */ /* 0x000fe200020f0eff */
[----:B-1----:R-:W-:-:S02]  /*22a50*/  IMAD R9, R20, 0x9b, RZ ;  /* 0x0000009b14097824 */ /* 0x002fc400078e02ff */
[----:B------:R2:W-:Y:S02]  /*22a60*/  STG.E.U8 desc[UR6][R16.64], R87 ;  /* 0x0000005710007986 */ /* 0x0005e4000c101106 */
[----:B------:R-:W1:Y:S02]  /*22a70*/  LDC R20, c[0x0][0x278] ;  /* 0x00009e00ff147b82 */ /* 0x000e640000000800 */
[----:B------:R5:W-:Y:S01]  /*22a80*/  STG.E.U8 desc[UR6][R10.64], R80 ;  /* 0x000000500a007986 */ /* 0x000be2000c101106 */
[----:B----4-:R-:W-:-:S03]  /*22a90*/  IADD3 R14, P5, R23, R126, RZ ;  /* 0x0000007e170e7210 */ /* 0x010fc60007fbe0ff */
[----:B------:R4:W-:Y:S01]  /*22aa0*/  STG.E.U8 desc[UR6][R12.64], R6 ;  /* 0x000000060c007986 */ /* 0x0009e2000c101106 */
[----:B--2---:R-:W-:Y:S02]  /*22ab0*/  IMAD R17, R0, 0x9c, RZ ;  /* 0x0000009c00117824 */ /* 0x004fe400078e02ff */
[----:B------:R-:W2:Y:S01]  /*22ac0*/  LDC R0, c[0x0][0x278] ;  /* 0x00009e00ff007b82 */ /* 0x000ea20000000800 */
[----:B------:R-:W-:Y:S01]  /*22ad0*/  LEA.HI.X.SX32 R15, R23, R127, 0x1, P5 ;  /* 0x0000007f170f7211 */ /* 0x000fe200028f0eff */
[----:B------:R-:W-:Y:S01]  /*22ae0*/  IMAD R23, R22, 0x9e, RZ ;  /* 0x0000009e16177824 */ /* 0x000fe200078e02ff */
[----:B-----5:R-:W-:-:S05]  /*22af0*/  IADD3 R10, P6, R9, R126, RZ ;  /* 0x0000007e090a7210 */ /* 0x020fca0007fde0ff */
[----:B----4-:R-:W4:Y:S01]  /*22b00*/  LDC R6, c[0x0][0x278] ;  /* 0x00009e00ff067b82 */ /* 0x010f220000000800 */
[-C--:B------:R-:W-:Y:S02]  /*22b10*/  IADD3 R12, P5, R17, R126.reuse, RZ ;  /* 0x0000007e110c7210 */ /* 0x080fe40007fbe0ff */
[-C--:B------:R-:W-:Y:S02]  /*22b20*/  LEA.HI.X.SX32 R11, R9, R127.reuse, 0x1, P6 ;  /* 0x0000007f090b7211 */ /* 0x080fe400030f0eff */
[----:B------:R-:W-:Y:S01]  /*22b30*/  IADD3 R16, P6, R23, R126, RZ ;  /* 0x0000007e17107210 */ /* 0x000fe20007fde0ff */
[----:B------:R-:W-:Y:S02]  /*22b40*/  IMAD R21, R25, 0x9d, RZ ;  /* 0x0000009d19157824 */ /* 0x000fe400078e02ff */
[----:B------:R-:W5:Y:S01]  /*22b50*/  LDC R22, c[0x0][0x278] ;  /* 0x00009e00ff167b82 */ /* 0x000f620000000800 */
[-C--:B------:R-:W-:Y:S01]  /*22b60*/  LEA.HI.X.SX32 R13, R17, R127.reuse, 0x1, P5 ;  /* 0x0000007f110d7211 */ /* 0x080fe200028f0eff */
[----:B------:R0:W-:Y:S01]  /*22b70*/  STG.E.U8 desc[UR6][R14.64], R5 ;  /* 0x000000050e007986 */ /* 0x0001e2000c101106 */
[----:B------:R-:W-:-:S05]  /*22b80*/  LEA.HI.X.SX32 R17, R23, R127, 0x1, P6 ;  /* 0x0000007f17117211 */ /* 0x000fca00030f0eff */
[----:B------:R-:W5:Y:S01]  /*22b90*/  LDC R23, c[0x0][0x278] ;  /* 0x00009e00ff177b82 */ /* 0x000f620000000800 */
[----:B------:R1:W-:Y:S01]  /*22ba0*/  STG.E.U8 desc[UR6][R18.64], R46 ;  /* 0x0000002e12007986 */ /* 0x0003e2000c101106 */
[----:B------:R-:W-:Y:S01]  /*22bb0*/  PRMT R43, R82, 0x7772, RZ ;  /* 0x00007772522b7816 */ /* 0x000fe200000000ff */
[----:B0-----:R-:W-:-:S05]  /*22bc0*/  IMAD R5, R24, 0x9f, RZ ;  /* 0x0000009f18057824 */ /* 0x001fca00078e02ff */
[----:B------:R-:W0:Y:S01]  /*22bd0*/  LDC R25, c[0x0][0x278] ;  /* 0x00009e00ff197b82 */ /* 0x000e220000000800 */
[CC--:B------:R-:W-:Y:S01]  /*22be0*/  IADD3 R14, P4, R21.reuse, R126.reuse, RZ ;  /* 0x0000007e150e7210 */ /* 0x0c0fe20007f9e0ff */
[----:B------:R2:W-:Y:S01]  /*22bf0*/  STG.E.U8 desc[UR6][R10.64], R45 ;  /* 0x0000002d0a007986 */ /* 0x0005e2000c101106 */
[----:B---3--:R-:W-:Y:S01]  /*22c00*/  IMAD R9, R26, 0xa0, RZ ;  /* 0x000000a01a097824 */ /* 0x008fe200078e02ff */
[----:B------:R-:W-:Y:S01]  /*22c10*/  PRMT R57, R82, 0x7773, RZ ;  /* 0x0000777352397816 */ /* 0x000fe200000000ff */
[----:B-1----:R-:W-:Y:S01]  /*22c20*/  IMAD R19, R20, 0xa1, RZ ;  /* 0x000000a114137824 */ /* 0x002fe200078e02ff */
[-C--:B------:R-:W-:Y:S01]  /*22c30*/  LEA.HI.X.SX32 R15, R21, R127.reuse, 0x1, P4 ;  /* 0x0000007f150f7211 */ /* 0x080fe200020f0eff */
[----:B------:R1:W-:Y:S01]  /*22c40*/  STG.E.U8 desc[UR6][R12.64], R43 ;  /* 0x0000002b0c007986 */ /* 0x0003e2000c101106 */
[----:B------:R-:W-:Y:S01]  /*22c50*/  PRMT R82, R83, 0x7772, RZ ;  /* 0x0000777253527816 */ /* 0x000fe200000000ff */
[----:B--2---:R-:W-:Y:S01]  /*22c60*/  IMAD R21, R0, 0xa2, RZ ;  /* 0x000000a200157824 */ /* 0x004fe200078e02ff */
[----:B------:R-:W2:Y:S01]  /*22c70*/  LDC R24, c[0x0][0x278] ;  /* 0x00009e00ff187b82 */ /* 0x000ea20000000800 */
[CC--:B------:R-:W-:Y:S01]  /*22c80*/  IADD3 R10, P5, R5.reuse, R126.reuse, RZ ;  /* 0x0000007e050a7210 */ /* 0x0c0fe20007fbe0ff */
[----:B------:R3:W-:Y:S03]  /*22c90*/  STG.E.U8 desc[UR6][R14.64], R57 ;  /* 0x000000390e007986 */ /* 0x0007e6000c101106 */
[----:B------:R-:W-:Y:S01]  /*22ca0*/  LEA.HI.X.SX32 R11, R5, R127, 0x1, P5 ;  /* 0x0000007f050b7211 */ /* 0x000fe200028f0eff */
[----:B----4-:R-:W-:Y:S01]  /*22cb0*/  IMAD R5, R6, 0xa3, RZ ;  /* 0x000000a306057824 */ /* 0x010fe200078e02ff */
[----:B-1----:R-:W-:Y:S01]  /*22cc0*/  IADD3 R12, P4, R9, R126, RZ ;  /* 0x0000007e090c7210 */ /* 0x002fe20007f9e0ff */
[----:B------:R-:W1:Y:S01]  /*22cd0*/  LDC R0, c[0x0][0x278] ;  /* 0x00009e00ff007b82 */ /* 0x000e620000000800 */
[----:B------:R4:W-:Y:S01]  /*22ce0*/  STG.E.U8 desc[UR6][R16.64], R82 ;  /* 0x0000005210007986 */ /* 0x0009e2000c101106 */
[----:B------:R-:W-:-:S02]  /*22cf0*/  PRMT R59, R83, 0x7773, RZ ;  /* 0x00007773533b7816 */ /* 0x000fc400000000ff */
[-C--:B------:R-:W-:Y:S02]  /*22d00*/  LEA.HI.X.SX32 R13, R9, R127.reuse, 0x1, P4 ;  /* 0x0000007f090d7211 */ /* 0x080fe400020f0eff */
[-C--:B---3--:R-:W-:Y:S02]  /*22d10*/  IADD3 R14, P6, R19, R126.reuse, RZ ;  /* 0x0000007e130e7210 */ /* 0x088fe40007fde0ff */
[----:B------:R-:W3:Y:S01]  /*22d20*/  LDC R6, c[0x0][0x278] ;  /* 0x00009e00ff067b82 */ /* 0x000ee20000000800 */
[-C--:B------:R-:W-:Y:S02]  /*22d30*/  IADD3 R18, P4, R5, R126.reuse, RZ ;  /* 0x0000007e05127210 */ /* 0x080fe40007f9e0ff */
[C---:B------:R-:W-:Y:S02]  /*22d40*/  PRMT R89, R76.reuse, 0x7770, RZ ;  /* 0x000077704c597816 */ /* 0x040fe400000000ff */
[----:B----4-:R-:W-:Y:S02]  /*22d50*/  IADD3 R16, P5, R21, R126, RZ ;  /* 0x0000007e15107210 */ /* 0x010fe40007fbe0ff */
[----:B------:R-:W-:Y:S01]  /*22d60*/  PRMT R86, R76, 0x7771, RZ ;  /* 0x000077714c567816 */ /* 0x000fe200000000ff */
[----:B------:R-:W4:Y:S01]  /*22d70*/  LDC R20, c[0x0][0x278] ;  /* 0x00009e00ff147b82 */ /* 0x000f220000000800 */
[----:B------:R-:W-:-:S02]  /*22d80*/  LEA.HI.X.SX32 R15, R19, R127, 0x1, P6 ;  /* 0x0000007f130f7211 */ /* 0x000fc400030f0eff */
[----:B------:R-:W-:Y:S02]  /*22d90*/  PRMT R93, R77, 0x7770, RZ ;  /* 0x000077704d5d7816 */ /* 0x000fe400000000ff */
[-C--:B------:R-:W-:Y:S01]  /*22da0*/  LEA.HI.X.SX32 R17, R21, R127.reuse, 0x1, P5 ;  /* 0x0000007f15117211 */ /* 0x080fe200028f0eff */
[----:B------:R0:W-:Y:S01]  /*22db0*/  STG.E.U8 desc[UR6][R10.64], R59 ;  /* 0x0000003b0a007986 */ /* 0x0001e2000c101106 */
[----:B------:R-:W-:Y:S02]  /*22dc0*/  PRMT R90, R77, 0x7771, RZ ;  /* 0x000077714d5a7816 */ /* 0x000fe400000000ff */
[----:B------:R-:W-:Y:S01]  /*22dd0*/  LEA.HI.X.SX32 R19, R5, R127, 0x1, P4 ;  /* 0x0000007f05137211 */ /* 0x000fe200020f0eff */
[----:B-----5:R-:W-:Y:S01]  /*22de0*/  IMAD R5, R22, 0xa4, RZ ;  /* 0x000000a416057824 */ /* 0x020fe200078e02ff */
[----:B------:R5:W-:Y:S01]  /*22df0*/  STG.E.U8 desc[UR6][R12.64], R89 ;  /* 0x000000590c007986 */ /* 0x000be2000c101106 */
[----:B------:R-:W-:Y:S01]  /*22e00*/  IMAD R9, R23, 0xa5, RZ ;  /* 0x000000a517097824 */ /* 0x000fe200078e02ff */
[----:B------:R-:W4:Y:S02]  /*22e10*/  LDC R22, c[0x0][0x278] ;  /* 0x00009e00ff167b82 */ /* 0x000f240000000800 */
[----:B------:R-:W-:Y:S01]  /*22e20*/  STG.E.U8 desc[UR6][R14.64], R86 ;  /* 0x000000560e007986 */ /* 0x000fe2000c101106 */
[----:B0-----:R-:W-:-:S03]  /*22e30*/  IMAD R23, R25, 0xa7, RZ ;  /* 0x000000a719177824 */ /* 0x001fc600078e02ff */
[----:B------:R-:W-:Y:S01]  /*22e40*/  STG.E.U8 desc[UR6][R16.64], R93 ;  /* 0x0000005d10007986 */ /* 0x000fe2000c101106 */
[CC--:B------:R-:W-:Y:S01]  /*22e50*/  IADD3 R10, P6, R5.reuse, R126.reuse, RZ ;  /* 0x0000007e050a7210 */ /* 0x0c0fe20007fde0ff */
[----:B--2---:R-:W-:Y:S01]  /*22e60*/  IMAD R21, R24, 0xa6, RZ ;  /* 0x000000a618157824 */ /* 0x004fe200078e02ff */
[----:B------:R-:W-:Y:S01]  /*22e70*/  PRMT R95, R78, 0x7770, RZ ;  /* 0x000077704e5f7816 */ /* 0x000fe200000000ff */
[----:B------:R0:W-:Y:S01]  /*22e80*/  STG.E.U8 desc[UR6][R18.64], R90 ;  /* 0x0000005a12007986 */ /* 0x0001e2000c101106 */
[-C--:B------:R-:W-:Y:S02]  /*22e90*/  LEA.HI.X.SX32 R11, R5, R127.reuse, 0x1, P6 ;  /* 0x0000007f050b7211 */ /* 0x080fe400030f0eff */
[-C--:B-----5:R-:W-:Y:S01]  /*22ea0*/  IADD3 R12, P5, R9, R126.reuse, RZ ;  /* 0x0000007e090c7210 */ /* 0x0a0fe20007fbe0ff */
[----:B------:R-:W2:Y:S08]  /*22eb0*/  LDC R24, c[0x0][0x278] ;  /* 0x00009e00ff187b82 */ /* 0x000eb00000000800 */
[----:B0-----:R-:W0:Y:S01]  /*22ec0*/  LDC R18, c[0x0][0x278] ;  /* 0x00009e00ff127b82 */ /* 0x001e220000000800 */
[----:B------:R-:W-:Y:S01]  /*22ed0*/  IADD3 R16, P6, R23, R126, RZ ;  /* 0x0000007e17107210 */ /* 0x000fe20007fde0ff */
[----:B-1----:R-:W-:Y:S01]  /*22ee0*/  IMAD R5, R0, 0xa8, RZ ;  /* 0x000000a800057824 */ /* 0x002fe200078e02ff */
[-C--:B------:R-:W-:Y:S01]  /*22ef0*/  LEA.HI.X.SX32 R13, R9, R127.reuse, 0x1, P5 ;  /* 0x0000007f090d7211 */ /* 0x080fe200028f0eff */
[----:B---3--:R-:W-:Y:S01]  /*22f00*/  IMAD R9, R6, 0xa9, RZ ;  /* 0x000000a906097824 */ /* 0x008fe200078e02ff */
[----:B------:R-:W-:-:S03]  /*22f10*/  LEA.HI.X.SX32 R17, R23, R127, 0x1, P6 ;  /* 0x0000007f17117211 */ /* 0x000fc600030f0eff */
[----:B------:R-:W1:Y:S01]  /*22f20*/  LDC R23, c[0x0][0x278] ;  /* 0x00009e00ff177b82 */ /* 0x000e620000000800 */
[----:B------:R-:W-:-:S07]  /*22f30*/  PRMT R83, R76, 0x7773, RZ ;  /* 0x000077734c537816 */ /* 0x000fce00000000ff */
[----:B------:R-:W3:Y:S01]  /*22f40*/  LDC R0, c[0x0][0x278] ;  /* 0x00009e00ff007b82 */ /* 0x000ee20000000800 */
[----:B------:R-:W-:-:S07]  /*22f50*/  PRMT R85, R76, 0x7772, RZ ;  /* 0x000077724c557816 */ /* 0x000fce00000000ff */
[----:B------:R-:W5:Y:S01]  /*22f60*/  LDC R6, c[0x0][0x278] ;  /* 0x00009e00ff067b82 */ /* 0x000f620000000800 */
[C---:B------:R-:W-:Y:S01]  /*22f70*/  PRMT R76, R77.reuse, 0x7773, RZ ;  /* 0x000077734d4c7816 */ /* 0x040fe200000000ff */
[----:B------:R2:W-:Y:S01]  /*22f80*/  STG.E.U8 desc[UR6][R10.64], R95 ;  /* 0x0000005f0a007986 */ /* 0x0005e2000c101106 */
[----:B------:R-:W-:Y:S02]  /*22f90*/  PRMT R88, R77, 0x7772, RZ ;  /* 0x000077724d587816 */ /* 0x000fe400000000ff */
[----:B------:R-:W-:Y:S02]  /*22fa0*/  PRMT R77, R78, 0x7771, RZ ;  /* 0x000077714e4d7816 */ /* 0x000fe400000000ff */
[-C--:B------:R-:W-:Y:S01]  /*22fb0*/  IADD3 R14, P4, R21, R126.reuse, RZ ;  /* 0x0000007e150e7210 */ /* 0x080fe20007f9e0ff */
[----:B----4-:R-:W-:Y:S01]  /*22fc0*/  IMAD R19, R20, 0xaa, RZ ;  /* 0x000000aa14137824 */ /* 0x010fe200078e02ff */
[----:B------:R-:W-:Y:S01]  /*22fd0*/  PRMT R99, R79, 0x7770, RZ ;  /* 0x000077704f637816 */ /* 0x000fe200000000ff */
[----:B------:R4:W-:Y:S01]  /*22fe0*/  STG.E.U8 desc[UR6][R12.64], R77 ;  /* 0x0000004d0c007986 */ /* 0x0009e2000c101106 */
[----:B------:R-:W-:Y:S01]  /*22ff0*/  LEA.HI.X.SX32 R15, R21, R127, 0x1, P4 ;  /* 0x0000007f150f7211 */ /* 0x000fe200020f0eff */
[----:B------:R-:W5:Y:S01]  /*23000*/  LDC R20, c[0x0][0x278] ;  /* 0x00009e00ff147b82 */ /* 0x000f620000000800 */
[----:B--2---:R-:W-:-:S04]  /*23010*/  IADD3 R10, P5, R5, R126, RZ ;  /* 0x0000007e050a7210 */ /* 0x004fc80007fbe0ff */
[-C--:B------:R-:W-:Y:S01]  /*23020*/  LEA.HI.X.SX32 R11, R5, R127.reuse, 0x1, P5 ;  /* 0x0000007f050b7211 */ /* 0x080fe200028f0eff */
[----:B0-----:R-:W-:Y:S01]  /*23030*/  IMAD R5, R18, 0xac, RZ ;  /* 0x000000ac12057824 */ /* 0x001fe200078e02ff */
[----:B------:R-:W-:Y:S01]  /*23040*/  PRMT R96, R79, 0x7771, RZ ;  /* 0x000077714f607816 */ /* 0x000fe200000000ff */
[----:B------:R-:W0:Y:S01]  /*23050*/  LDC R25, c[0x0][0x278] ;  /* 0x00009e00ff197b82 */ /* 0x000e220000000800 */
[CC--:B----4-:R-:W-:Y:S01]  /*23060*/  IADD3 R12, P4, R9.reuse, R126.reuse, RZ ;  /* 0x0000007e090c7210 */ /* 0x0d0fe20007f9e0ff */
[----:B------:R2:W-:Y:S01]  /*23070*/  STG.E.U8 desc[UR6][R14.64], R99 ;  /* 0x000000630e007986 */ /* 0x0005e2000c101106 */
[----:B------:R-:W-:Y:S02]  /*23080*/  IMAD R21, R22, 0xab, RZ ;  /* 0x000000ab16157824 */ /* 0x000fe400078e02ff */
[----:B------:R-:W-:Y:S02]  /*23090*/  LEA.HI.X.SX32 R13, R9, R127, 0x1, P4 ;  /* 0x0000007f090d7211 */ /* 0x000fe400020f0eff */
[-C--:B------:R-:W-:Y:S01]  /*230a0*/  IADD3 R18, P4, R5, R126.reuse, RZ ;  /* 0x0000007e05127210 */ /* 0x080fe20007f9e0ff */
[----:B------:R-:W4:Y:S01]  /*230b0*/  LDC R22, c[0x0][0x278] ;  /* 0x00009e00ff167b82 */ /* 0x000f220000000800 */
[----:B------:R1:W-:Y:S01]  /*230c0*/  STG.E.U8 desc[UR6][R16.64], R96 ;  /* 0x0000006010007986 */ /* 0x0003e2000c101106 */
[----:B--2---:R-:W-:Y:S01]  /*230d0*/  IADD3 R14, P6, R19, R126, RZ ;  /* 0x0000007e130e7210 */ /* 0x004fe20007fde0ff */
[----:B---3--:R-:W-:-:S05]  /*230e0*/  IMAD R9, R0, 0xae, RZ ;  /* 0x000000ae00097824 */ /* 0x008fca00078e02ff */
[----:B------:R-:W2:Y:S01]  /*230f0*/  LDC R0, c[0x0][0x278] ;  /* 0x00009e00ff007b82 */ /* 0x000ea20000000800 */
[-C--:B------:R-:W-:Y:S02]  /*23100*/  LEA.HI.X.SX32 R15, R19, R127.reuse, 0x1, P6 ;  /* 0x0000007f130f7211 */ /* 0x080fe400030f0eff */
[-C--:B------:R-:W-:Y:S01]  /*23110*/  LEA.HI.X.SX32 R19, R5, R127.reuse, 0x1, P4 ;  /* 0x0000007f05137211 */ /* 0x080fe200020f0eff */
[----:B-1----:R-:W-:Y:S01]  /*23120*/  IMAD R5, R23, 0xad, RZ ;  /* 0x000000ad17057824 */ /* 0x002fe200078e02ff */
[C---:B------:R-:W-:Y:S01]  /*23130*/  IADD3 R16, P5, R21.reuse, R126, RZ ;  /* 0x0000007e15107210 */ /* 0x040fe20007fbe0ff */
[----:B-----5:R-:W-:Y:S02]  /*23140*/  IMAD R23, R6, 0xb0, RZ ;  /* 0x000000b006177824 */ /* 0x020fe400078e02ff */
[----:B------:R-:W1:Y:S01]  /*23150*/  LDC R6, c[0x0][0x278] ;  /* 0x00009e00ff067b82 */ /* 0x000e620000000800 */
[----:B------:R3:W-:Y:S01]  /*23160*/  STG.E.U8 desc[UR6][R10.64], R85 ;  /* 0x000000550a007986 */ /* 0x0007e2000c101106 */
[----:B------:R-:W-:-:S03]  /*23170*/  LEA.HI.X.SX32 R17, R21, R127, 0x1, P5 ;  /* 0x0000007f15117211 */ /* 0x000fc600028f0eff */
[----:B------:R5:W-:Y:S04]  /*23180*/  STG.E.U8 desc[UR6][R12.64], R83 ;  /* 0x000000530c007986 */ /* 0x000be8000c101106 */
[----:B------:R-:W-:Y:S01]  /*23190*/  STG.E.U8 desc[UR6][R14.64], R88 ;  /* 0x000000580e007986 */ /* 0x000fe2000c101106 */
[----:B---3--:R-:W-:-:S03]  /*231a0*/  IADD3 R10, P6, R5, R126, RZ ;  /* 0x0000007e050a7210 */ /* 0x008fc60007fde0ff */
[----:B------:R3:W-:Y:S01]  /*231b0*/  STG.E.U8 desc[UR6][R16.64], R76 ;  /* 0x0000004c10007986 */ /* 0x0007e2000c101106 */
[-C--:B------:R-:W-:Y:S01]  /*231c0*/  LEA.HI.X.SX32 R11, R5, R127.reuse, 0x1, P6 ;  /* 0x0000007f050b7211 */ /* 0x080fe200030f0eff */
[----:B------:R-:W-:Y:S01]  /*231d0*/  IMAD R21, R24, 0xaf, RZ ;  /* 0x000000af18157824 */ /* 0x000fe200078e02ff */
[----:B------:R-:W-:Y:S02]  /*231e0*/  PRMT R92, R78, 0x7772, RZ ;  /* 0x000077724e5c7816 */ /* 0x000fe400000000ff */
[-C--:B-----5:R-:W-:Y:S01]  /*231f0*/  IADD3 R12, P5, R9, R126.reuse, RZ ;  /* 0x0000007e090c7210 */ /* 0x0a0fe20007fbe0ff */
[----:B------:R-:W-:Y:S01]  /*23200*/  IMAD R5, R20, 0xb1, RZ ;  /* 0x000000b114057824 */ /* 0x000fe200078e02ff */
[CC--:B---3--:R-:W-:Y:S02]  /*23210*/  IADD3 R16, P6, R23.reuse, R126.reuse, RZ ;  /* 0x0000007e17107210 */ /* 0x0c8fe40007fde0ff */
[----:B------:R-:W-:Y:S01]  /*23220*/  PRMT R91, R78, 0x7773, RZ ;  /* 0x000077734e5b7816 */ /* 0x000fe200000000ff */
[----:B------:R0:W-:Y:S01]  /*23230*/  STG.E.U8 desc[UR6][R18.64], R92 ;  /* 0x0000005c12007986 */ /* 0x0001e2000c101106 */
[-C--:B------:R-:W-:Y:S01]  /*23240*/  LEA.HI.X.SX32 R17, R23, R127.reuse, 0x1, P6 ;  /* 0x0000007f17117211 */ /* 0x080fe200030f0eff */
[----:B------:R-:W3:Y:S01]  /*23250*/  LDC R20, c[0x0][0x278] ;  /* 0x00009e00ff147b82 */ /* 0x000ee20000000800 */
[----:B------:R-:W-:Y:S01]  /*23260*/  LEA.HI.X.SX32 R13, R9, R127, 0x1, P5 ;  /* 0x0000007f090d7211 */ /* 0x000fe200028f0eff */
[----:B----4-:R-:W-:Y:S01]  /*23270*/  IMAD R9, R22, 0xb2, RZ ;  /* 0x000000b216097824 */ /* 0x010fe200078e02ff */
[----:B------:R-:W-:-:S05]  /*23280*/  IADD3 R14, P4, R21, R126, RZ ;  /* 0x0000007e150e7210 */ /* 0x000fca0007f9e0ff */
[----:B------:R-:W4:Y:S01]  /*23290*/  LDC R23, c[0x0][0x278] ;  /* 0x00009e00ff177b82 */ /* 0x000f220000000800 */
[C---:B------:R-:W-:Y:S01]  /*232a0*/  PRMT R78, R79.reuse, 0x7772, RZ ;  /* 0x000077724f4e7816 */ /* 0x040fe200000000ff */
[----:B------:R5:W-:Y:S01]  /*232b0*/  STG.E.U8 desc[UR6][R10.64], R91 ;  /* 0x0000005b0a007986 */ /* 0x000be2000c101106 */
[----:B------:R-:W-:Y:S01]  /*232c0*/  PRMT R94, R79, 0x7773, RZ ;  /* 0x000077734f5e7816 */ /* 0x000fe200000000ff */
[----:B0-----:R-:W-:Y:S01]  /*232d0*/  IMAD R19, R25, 0xb3, RZ ;  /* 0x000000b319137824 */ /* 0x001fe200078e02ff */
[----:B------:R-:W-:-:S03]  /*232e0*/  LEA.HI.X.SX32 R15, R21, R127, 0x1, P4 ;  /* 0x0000007f150f7211 */ /* 0x000fc600020f0eff */
[----:B------:R-:W0:Y:S01]  /*232f0*/  LDC R22, c[0x0][0x278] ;  /* 0x00009e00ff167b82 */ /* 0x000e220000000800 */
[----:B------:R-:W-:Y:S01]  /*23300*/  PRMT R102, R72, 0x7770, RZ ;  /* 0x0000777048667816 */ /* 0x000fe200000000ff */
[----:B------:R1:W-:Y:S01]  /*23310*/  STG.E.U8 desc[UR6][R12.64], R78 ;  /* 0x0000004e0c007986 */ /* 0x0003e2000c101106 */
[CC--:B-----5:R-:W-:Y:S01]  /*23320*/  IADD3 R10, P5, R5.reuse, R126.reuse, RZ ;  /* 0x0000007e050a7210 */ /* 0x0e0fe20007fbe0ff */
[----:B--2---:R-:W-:Y:S02]  /*23330*/  IMAD R21, R0, 0xb4, RZ ;  /* 0x000000b400157824 */ /* 0x004fe400078e02ff */
[----:B------:R2:W-:Y:S02]  /*23340*/  STG.E.U8 desc[UR6][R14.64], R94 ;  /* 0x0000005e0e007986 */ /* 0x0005e4000c101106 */
[----:B------:R-:W5:Y:S01]  /*23350*/  LDC R0, c[0x0][0x278] ;  /* 0x00009e00ff007b82 */ /* 0x000f620000000800 */
[----:B------:R-:W-:Y:S01]  /*23360*/  LEA.HI.X.SX32 R11, R5, R127, 0x1, P5 ;  /* 0x0000007f050b7211 */ /* 0x000fe200028f0eff */
[----:B-1----:R-:W-:Y:S01]  /*23370*/  IMAD R5, R6, 0xb5, RZ ;  /* 0x000000b506057824 */ /* 0x002fe200078e02ff */
[----:B------:R-:W-:Y:S01]  /*23380*/  IADD3 R12, P4, R9, R126, RZ ;  /* 0x0000007e090c7210 */ /* 0x000fe20007f9e0ff */
[----:B------:R1:W-:Y:S01]  /*23390*/  STG.E.U8 desc[UR6][R16.64], R102 ;  /* 0x0000006610007986 */ /* 0x0003e2000c101106 */
[----:B------:R-:W-:-:S03]  /*233a0*/  PRMT R98, R72, 0x7771, RZ ;  /* 0x0000777148627816 */ /* 0x000fc600000000ff */
[----:B------:R-:W5:Y:S01]  /*233b0*/  LDC R24, c[0x0][0x278] ;  /* 0x00009e00ff187b82 */ /* 0x000f620000000800 */
[----:B------:R-:W-:Y:S02]  /*233c0*/  LEA.HI.X.SX32 R13, R9, R127, 0x1, P4 ;  /* 0x0000007f090d7211 */ /* 0x000fe400020f0eff */
[-C--:B--2---:R-:W-:Y:S02]  /*233d0*/  IADD3 R14, P6, R19, R126.reuse, RZ ;  /* 0x0000007e130e7210 */ /* 0x084fe40007fde0ff */
[----:B------:R-:W-:-:S03]  /*233e0*/  IADD3 R18, P4, R5, R126, RZ ;  /* 0x0000007e05127210 */ /* 0x000fc60007f9e0ff */
[----:B------:R-:W2:Y:S01]  /*233f0*/  LDC R6, c[0x0][0x278] ;  /* 0x00009e00ff067b82 */ /* 0x000ea20000000800 */
[----:B-1----:R-:W-:Y:S02]  /*23400*/  IADD3 R16, P5, R21, R126, RZ ;  /* 0x0000007e15107210 */ /* 0x002fe40007fbe0ff */
[C---:B------:R-:W-:Y:S02]  /*23410*/  PRMT R104, R73.reuse, 0x7770, RZ ;  /* 0x0000777049687816 */ /* 0x040fe400000000ff */
[----:B------:R-:W-:Y:S02]  /*23420*/  PRMT R101, R73, 0x7771, RZ ;  /* 0x0000777149657816 */ /* 0x000fe400000000ff */
[-C--:B------:R-:W-:Y:S01]  /*23430*/  LEA.HI.X.SX32 R15, R19, R127.reuse, 0x1, P6 ;  /* 0x0000007f130f7211 */ /* 0x080fe200030f0eff */
[----:B------:R-:W1:Y:S01]  /*23440*/  LDC R25, c[0x0][0x278] ;  /* 0x00009e00ff197b82 */ /* 0x000e620000000800 */
[C---:B------:R-:W-:Y:S02]  /*23450*/  PRMT R108, R74.reuse, 0x7770, RZ ;  /* 0x000077704a6c7816 */ /* 0x040fe400000000ff */
[----:B------:R-:W-:Y:S01]  /*23460*/  LEA.HI.X.SX32 R17, R21, R127, 0x1, P5 ;  /* 0x0000007f15117211 */ /* 0x000fe200028f0eff */
[----:B------:R0:W-:Y:S01]  /*23470*/  STG.E.U8 desc[UR6][R10.64], R98 ;  /* 0x000000620a007986 */ /* 0x0001e2000c101106 */
[----:B------:R-:W-:-:S02]  /*23480*/  PRMT R105, R74, 0x7771, RZ ;  /* 0x000077714a697816 */ /* 0x000fc400000000ff */
[----:B------:R-:W-:Y:S01]  /*23490*/  LEA.HI.X.SX32 R19, R5, R127, 0x1, P4 ;  /* 0x0000007f05137211 */ /* 0x000fe200020f0eff */
[----:B------:R0:W-:Y:S01]  /*234a0*/  STG.E.U8 desc[UR6][R12.64], R104 ;  /* 0x000000680c007986 */ /* 0x0001e2000c101106 */
[----:B----4-:R-:W-:-:S03]  /*234b0*/  IMAD R5, R23, 0xb6, RZ ;  /* 0x000000b617057824 */ /* 0x010fc600078e02ff */
[----:B------:R-:W-:Y:S04]  /*234c0*/  STG.E.U8 desc[UR6][R14.64], R101 ;  /* 0x000000650e007986 */ /* 0x000fe8000c101106 */
[----:B------:R-:W-:Y:S01]  /*234d0*/  STG.E.U8 desc[UR6][R16.64], R108 ;  /* 0x0000006c10007986 */ /* 0x000fe2000c101106 */
[----:B---3--:R-:W-:Y:S01]  /*234e0*/  IMAD R9, R20, 0xb7, RZ ;  /* 0x000000b714097824 */ /* 0x008fe200078e02ff */
[C---:B0-----:R-:W-:Y:S01]  /*234f0*/  IADD3 R10, P6, R5.reuse, R126, RZ ;  /* 0x0000007e050a7210 */ /* 0x041fe20007fde0ff */
[----:B------:R-:W0:Y:S01]  /*23500*/  LDC R20, c[0x0][0x278] ;  /* 0x00009e00ff147b82 */ /* 0x000e220000000800 */
[----:B------:R3:W-:Y:S01]  /*23510*/  STG.E.U8 desc[UR6][R18.64], R105 ;  /* 0x0000006912007986 */ /* 0x0007e2000c101106 */
[----:B------:R-:W-:Y:S01]  /*23520*/  IMAD R23, R22, 0xb9, RZ ;  /* 0x000000b916177824 */ /* 0x000fe200078e02ff */
[----:B------:R-:W-:-:S02]  /*23530*/  LEA.HI.X.SX32 R11, R5, R127, 0x1, P6 ;  /* 0x0000007f050b7211 */ /* 0x000fc400030f0eff */
[----:B------:R-:W-:-:S03]  /*23540*/  IADD3 R12, P5, R9, R126, RZ ;  /* 0x0000007e090c7210 */ /* 0x000fc60007fbe0ff */
[----:B---3--:R-:W3:Y:S01]  /*23550*/  LDC R18, c[0x0][0x278] ;  /* 0x00009e00ff127b82 */ /* 0x008ee20000000800 */
[----:B------:R-:W-:Y:S01]  /*23560*/  IADD3 R16, P6, R23, R126, RZ ;  /* 0x0000007e17107210 */ /* 0x000fe20007fde0ff */
[----:B-----5:R-:W-:Y:S01]  /*23570*/  IMAD R5, R0, 0xba, RZ ;  /* 0x000000ba00057824 */ /* 0x020fe200078e02ff */
[-C--:B------:R-:W-:Y:S01]  /*23580*/  LEA.HI.X.SX32 R13, R9, R127.reuse, 0x1, P5 ;  /* 0x0000007f090d7211 */ /* 0x080fe200028f0eff */
[----:B------:R-:W-:Y:S01]  /*23590*/  IMAD R21, R24, 0xb8, RZ ;  /* 0x000000b818157824 */ /* 0x000fe200078e02ff */
[----:B------:R-:W-:-:S03]  /*235a0*/  LEA.HI.X.SX32 R17, R23, R127, 0x1, P6 ;  /* 0x0000007f17117211 */ /* 0x000fc600030f0eff */
[----:B------:R-:W4:Y:S01]  /*235b0*/  LDC R22, c[0x0][0x278] ;  /* 0x00009e00ff167b82 */ /* 0x000f220000000800 */
[----:B------:R-:W-:Y:S01]  /*235c0*/  PRMT R111, R75, 0x7770, RZ ;  /* 0x000077704b6f7816 */ /* 0x000fe200000000ff */
[----:B--2---:R-:W-:Y:S01]  /*235d0*/  IMAD R9, R6, 0xbb, RZ ;  /* 0x000000bb06097824 */ /* 0x004fe200078e02ff */
[C---:B------:R-:W-:Y:S02]  /*235e0*/  PRMT R79, R72.reuse, 0x7773, RZ ;  /* 0x00007773484f7816 */ /* 0x040fe400000000ff */
[----:B------:R-:W-:-:S03]  /*235f0*/  PRMT R97, R72, 0x7772, RZ ;  /* 0x0000777248617816 */ /* 0x000fc600000000ff */
[----:B------:R-:W2:Y:S01]  /*23600*/  LDC R0, c[0x0][0x278] ;  /* 0x00009e00ff007b82 */ /* 0x000ea20000000800 */
[C---:B------:R-:W-:Y:S02]  /*23610*/  PRMT R72, R73.reuse, 0x7773, RZ ;  /* 0x0000777349487816 */ /* 0x040fe400000000ff */
[----:B------:R-:W-:-:S05]  /*23620*/  PRMT R100, R73, 0x7772, RZ ;  /* 0x0000777249647816 */ /* 0x000fca00000000ff */
[----:B------:R-:W5:Y:S01]  /*23630*/  LDC R23, c[0x0][0x278] ;  /* 0x00009e00ff177b82 */ /* 0x000f620000000800 */
[C---:B------:R-:W-:Y:S01]  /*23640*/  PRMT R73, R74.reuse, 0x7773, RZ ;  /* 0x000077734a497816 */ /* 0x040fe200000000ff */
[----:B------:R1:W-:Y:S01]  /*23650*/  STG.E.U8 desc[UR6][R10.64], R111 ;  /* 0x0000006f0a007986 */ /* 0x0003e2000c101106 */
[----:B------:R-:W-:-:S05]  /*23660*/  PRMT R103, R74, 0x7772, RZ ;  /* 0x000077724a677816 */ /* 0x000fca00000000ff */
[----:B------:R-:W5:Y:S01]  /*23670*/  LDC R6, c[0x0][0x278] ;  /* 0x00009e00ff067b82 */ /* 0x000f620000000800 */
[----:B------:R-:W-:Y:S02]  /*23680*/  PRMT R74, R75, 0x7771, RZ ;  /* 0x000077714b4a7816 */ /* 0x000fe400000000ff */
[-C--:B------:R-:W-:Y:S02]  /*23690*/  IADD3 R14, P4, R21, R126.reuse, RZ ;  /* 0x0000007e150e7210 */ /* 0x080fe40007f9e0ff */
[-C--:B-1----:R-:W-:Y:S01]  /*236a0*/  IADD3 R10, P5, R5, R126.reuse, RZ ;  /* 0x0000007e050a7210 */ /* 0x082fe20007fbe0ff */
[----:B------:R1:W-:Y:S01]  /*236b0*/  STG.E.U8 desc[UR6][R12.64], R74 ;  /* 0x0000004a0c007986 */ /* 0x0003e2000c101106 */
[-C--:B------:R-:W-:Y:S01]  /*236c0*/  LEA.HI.X.SX32 R15, R21, R127.reuse, 0x1, P4 ;  /* 0x0000007f150f7211 */ /* 0x080fe200020f0eff */
[----:B------:R-:W-:Y:S01]  /*236d0*/  IMAD R19, R25, 0xbc, RZ ;  /* 0x000000bc19137824 */ /* 0x000fe200078e02ff */
[----:B------:R-:W-:Y:S01]  /*236e0*/  LEA.HI.X.SX32 R11, R5, R127, 0x1, P5 ;  /* 0x0000007f050b7211 */ /* 0x000fe200028f0eff */
[----:B---3--:R-:W-:Y:S01]  /*236f0*/  IMAD R5, R18, 0xbe, RZ ;  /* 0x000000be12057824 */ /* 0x008fe200078e02ff */
[----:B------:R-:W3:Y:S01]  /*23700*/  LDC R24, c[0x0][0x278] ;  /* 0x00009e00ff187b82 */ /* 0x000ee20000000800 */
[----:B------:R4:W-:Y:S01]  /*23710*/  STG.E.U8 desc[UR6][R14.64], R97 ;  /* 0x000000610e007986 */ /* 0x0009e2000c101106 */
[----:B0-----:R-:W-:Y:S01]  /*23720*/  IMAD R21, R20, 0xbd, RZ ;  /* 0x000000bd14157824 */ /* 0x001fe200078e02ff */
[----:B-1----:R-:W-:-:S05]  /*23730*/  IADD3 R12, P4, R9, R126, RZ ;  /* 0x0000007e090c7210 */ /* 0x002fca0007f9e0ff */
[----:B------:R-:W0:Y:S01]  /*23740*/  LDC R20, c[0x0][0x278] ;  /* 0x00009e00ff147b82 */ /* 0x000e220000000800 */
[-C--:B------:R-:W-:Y:S02]  /*23750*/  LEA.HI.X.SX32 R13, R9, R127.reuse, 0x1, P4 ;  /* 0x0000007f090d7211 */ /* 0x080fe400020f0eff */
[-C--:B----4-:R-:W-:Y:S02]  /*23760*/  IADD3 R14, P6, R19, R126.reuse, RZ ;  /* 0x0000007e130e7210 */ /* 0x090fe40007fde0ff */
[----:B------:R-:W-:Y:S01]  /*23770*/  IADD3 R18, P4, R5, R126, RZ ;  /* 0x0000007e05127210 */ /* 0x000fe20007f9e0ff */
[----:B------:R1:W-:Y:S01]  /*23780*/  STG.E.U8 desc[UR6][R16.64], R79 ;  /* 0x0000004f10007986 */ /* 0x0003e2000c101106 */
[-C--:B------:R-:W-:Y:S01]  /*23790*/  LEA.HI.X.SX32 R15, R19, R127.reuse, 0x1, P6 ;  /* 0x0000007f130f7211 */ /* 0x080fe200030f0eff */
[----:B------:R-:W4:Y:S01]  /*237a0*/  LDC R25, c[0x0][0x278] ;  /* 0x00009e00ff197b82 */ /* 0x000f220000000800 */
[----:B------:R-:W-:Y:S01]  /*237b0*/  LEA.HI.X.SX32 R19, R5, R127, 0x1, P4 ;  /* 0x0000007f05137211 */ /* 0x000fe200020f0eff */
[----:B------:R-:W-:-:S02]  /*237c0*/  IMAD R5, R22, 0xbf, RZ ;  /* 0x000000bf16057824 */ /* 0x000fc400078e02ff */
[----:B--2---:R-:W-:Y:S01]  /*237d0*/  IMAD R9, R0, 0xc0, RZ ;  /* 0x000000c000097824 */ /* 0x004fe200078e02ff */
[----:B-1----:R-:W-:-:S03]  /*237e0*/  IADD3 R16, P5, R21, R126, RZ ;  /* 0x0000007e15107210 */ /* 0x002fc60007fbe0ff */
[----:B------:R-:W1:Y:S01]  /*237f0*/  LDC R22, c[0x0][0x278] ;  /* 0x00009e00ff167b82 */ /* 0x000e620000000800 */
[----:B------:R2:W-:Y:S01]  /*23800*/  STG.E.U8 desc[UR6][R10.64], R100 ;  /* 0x000000640a007986 */ /* 0x0005e2000c101106 */
[----:B------:R-:W-:Y:S01]  /*23810*/  LEA.HI.X.SX32 R17, R21, R127, 0x1, P5 ;  /* 0x0000007f15117211 */ /* 0x000fe200028f0eff */
[----:B-----5:R-:W-:Y:S02]  /*23820*/  IMAD R21, R23, 0xc1, RZ ;  /* 0x000000c117157824 */ /* 0x020fe400078e02ff */
[----:B------:R-:W-:-:S03]  /*23830*/  IMAD R23, R6, 0xc2, RZ ;  /* 0x000000c206177824 */ /* 0x000fc600078e02ff */
[----:B------:R-:W5:Y:S01]  /*23840*/  LDC R0, c[0x0][0x278] ;  /* 0x00009e00ff007b82 */ /* 0x000f620000000800 */
[----:B------:R3:W-:Y:S01]  /*23850*/  STG.E.U8 desc[UR6][R12.64], R72 ;  /* 0x000000480c007986 */ /* 0x0007e2000c101106 */
[----:B--2---:R-:W-:-:S06]  /*23860*/  IADD3 R10, P6, R5, R126, RZ ;  /* 0x0000007e050a7210 */ /* 0x004fcc0007fde0ff */
[----:B------:R-:W2:Y:S01]  /*23870*/  LDC R6, c[0x0][0x278] ;  /* 0x00009e00ff067b82 */ /* 0x000ea20000000800 */
[----:B------:R-:W-:Y:S01]  /*23880*/  STG.E.U8 desc[UR6][R14.64], R103 ;  /* 0x000000670e007986 */ /* 0x000fe2000c101106 */
[----:B------:R-:W-:-:S03]  /*23890*/  LEA.HI.X.SX32 R11, R5, R127, 0x1, P6 ;  /* 0x0000007f050b7211 */ /* 0x000fc600030f0eff */
[----:B------:R0:W-:Y:S01]  /*238a0*/  STG.E.U8 desc[UR6][R16.64], R73 ;  /* 0x0000004910007986 */ /* 0x0001e2000c101106 */
[-C--:B---3--:R-:W-:Y:S02]  /*238b0*/  IADD3 R12, P5, R9, R126.reuse, RZ ;  /* 0x0000007e090c7210 */ /* 0x088fe40007fbe0ff */
[----:B------:R-:W-:Y:S02]  /*238c0*/  PRMT R107, R75, 0x7772, RZ ;  /* 0x000077724b6b7816 */ /* 0x000fe400000000ff */
[----:B0-----:R-:W-:-:S04]  /*238d0*/  IADD3 R16, P6, R23, R126, RZ ;  /* 0x0000007e17107210 */ /* 0x001fc80007fde0ff */
[-C--:B------:R-:W-:Y:S02]  /*238e0*/  LEA.HI.X.SX32 R17, R23, R127.reuse, 0x1, P6 ;  /* 0x0000007f17117211 */ /* 0x080fe400030f0eff */
[----:B------:R-:W0:Y:S01]  /*238f0*/  LDC R23, c[0x0][0x278] ;  /* 0x00009e00ff177b82 */ /* 0x000e220000000800 */
[----:B------:R-:W-:Y:S01]  /*23900*/  PRMT R106, R75, 0x7773, RZ ;  /* 0x000077734b6a7816 */ /* 0x000fe200000000ff */
[----:B------:R-:W-:Y:S01]  /*23910*/  IMAD R5, R20, 0xc3, RZ ;  /* 0x000000c314057824 */ /* 0x000fe200078e02ff */
[----:B------:R-:W-:Y:S01]  /*23920*/  LEA.HI.X.SX32 R13, R9, R127, 0x1, P5 ;  /* 0x0000007f090d7211 */ /* 0x000fe200028f0eff */
[----:B------:R-:W-:Y:S01]  /*23930*/  IMAD R9, R24, 0xc4, RZ ;  /* 0x000000c418097824 */ /* 0x000fe200078e02ff */
[C---:B------:R-:W-:Y:S01]  /*23940*/  PRMT R75, R68.reuse, 0x7773, RZ ;  /* 0x00007773444b7816 */ /* 0x040fe200000000ff */
[----:B------:R1:W-:Y:S02]  /*23950*/  STG.E.U8 desc[UR6][R18.64], R107 ;  /* 0x0000006b12007986 */ /* 0x0003e4000c101106 */
[----:B------:R-:W3:Y:S01]  /*23960*/  LDC R24, c[0x0][0x278] ;  /* 0x00009e00ff187b82 */ /* 0x000ee20000000800 */
[C---:B------:R-:W-:Y:S01]  /*23970*/  PRMT R109, R68.reuse, 0x7772, RZ ;  /* 0x00007772446d7816 */ /* 0x040fe200000000ff */
[----:B------:R4:W-:Y:S01]  /*23980*/  STG.E.U8 desc[UR6][R10.64], R106 ;  /* 0x0000006a0a007986 */ /* 0x0009e2000c101106 */
[----:B------:R-:W-:-:S02]  /*23990*/  PRMT R110, R68, 0x7771, RZ ;  /* 0x00007771446e7816 */ /* 0x000fc400000000ff */
[CC--:B------:R-:W-:Y:S02]  /*239a0*/  IADD3 R14, P4, R21.reuse, R126.reuse, RZ ;  /* 0x0000007e150e7210 */ /* 0x0c0fe40007f9e0ff */
[----:B------:R-:W-:Y:S01]  /*239b0*/  PRMT R68, R68, 0x7770, RZ ;  /* 0x0000777044447816 */ /* 0x000fe200000000ff */
[----:B------:R-:W3:Y:S01]  /*239c0*/  LDC R20, c[0x0][0x278] ;  /* 0x00009e00ff147b82 */ /* 0x000ee20000000800 */
[-C--:B------:R-:W-:Y:S01]  /*239d0*/  LEA.HI.X.SX32 R15, R21, R127.reuse, 0x1, P4 ;  /* 0x0000007f150f7211 */ /* 0x080fe200020f0eff */
[----:B-1----:R-:W-:Y:S01]  /*239e0*/  IMAD R19, R22, 0xc5, RZ ;  /* 0x000000c516137824 */ /* 0x002fe200078e02ff */
[----:B------:R-:W-:Y:S02]  /*239f0*/  PRMT R117, R69, 0x7770, RZ ;  /* 0x0000777045757816 */ /* 0x000fe400000000ff */
[C---:B----4-:R-:W-:Y:S01]  /*23a00*/  IADD3 R10, P5, R5.reuse, R126, RZ ;  /* 0x0000007e050a7210 */ /* 0x050fe20007fbe0ff */
[----:B-----5:R-:W-:Y:S01]  /*23a10*/  IMAD R21, R0, 0xc6, RZ ;  /* 0x000000c600157824 */ /* 0x020fe200078e02ff */
[----:B------:R1:W-:Y:S01]  /*23a20*/  STG.E.U8 desc[UR6][R12.64], R68 ;  /* 0x000000440c007986 */ /* 0x0003e2000c101106 */
[----:B------:R-:W4:Y:S01]  /*23a30*/  LDC R0, c[0x0][0x278] ;  /* 0x00009e00ff007b82 */ /* 0x000f220000000800 */
[----:B------:R-:W-:Y:S01]  /*23a40*/  LEA.HI.X.SX32 R11, R5, R127, 0x1, P5 ;  /* 0x0000007f050b7211 */ /* 0x000fe200028f0eff */
[----:B--2---:R-:W-:Y:S01]  /*23a50*/  IMAD R5, R6, 0xc7, RZ ;  /* 0x000000c706057824 */ /* 0x004fe200078e02ff */
[----:B------:R2:W-:Y:S01]  /*23a60*/  STG.E.U8 desc[UR6][R14.64], R110 ;  /* 0x0000006e0e007986 */ /* 0x0005e2000c101106 */
[----:B------:R-:W-:-:S03]  /*23a70*/  PRMT R114, R69, 0x7771, RZ ;  /* 0x0000777145727816 */ /* 0x000fc600000000ff */
[----:B------:R5:W-:Y:S01]  /*23a80*/  STG.E.U8 desc[UR6][R16.64], R117 ;  /* 0x0000007510007986 */ /* 0x000be2000c101106 */
[----:B------:R-:W4:Y:S01]  /*23a90*/  LDC R6, c[0x0][0x278] ;  /* 0x00009e00ff067b82 */ /* 0x000f220000000800 */
[-C--:B-1----:R-:W-:Y:S02]  /*23aa0*/  IADD3 R12, P4, R9, R126.reuse, RZ ;  /* 0x0000007e090c7210 */ /* 0x082fe40007f9e0ff */
[----:B--2---:R-:W-:-:S05]  /*23ab0*/  IADD3 R14, P6, R19, R126, RZ ;  /* 0x0000007e130e7210 */ /* 0x004fca0007fde0ff */
[----:B------:R-:W1:Y:S01]  /*23ac0*/  LDC R22, c[0x0][0x278] ;  /* 0x00009e00ff167b82 */ /* 0x000e620000000800 */
[-C--:B------:R-:W-:Y:S02]  /*23ad0*/  LEA.HI.X.SX32 R13, R9, R127.reuse, 0x1, P4 ;  /* 0x0000007f090d7211 */ /* 0x080fe400020f0eff */
[-C--:B-----5:R-:W-:Y:S02]  /*23ae0*/  IADD3 R16, P5, R21, R126.reuse, RZ ;  /* 0x0000007e15107210 */ /* 0x0a0fe40007fbe0ff */
[----:B------:R-:W-:Y:S02]  /*23af0*/  IADD3 R18, P4, R5, R126, RZ ;  /* 0x0000007e05127210 */ /* 0x000fe40007f9e0ff */
[C---:B------:R-:W-:Y:S02]  /*23b00*/  PRMT R119, R70.reuse, 0x7770, RZ ;  /* 0x0000777046777816 */ /* 0x040fe400000000ff */
[----:B------:R-:W-:Y:S02]  /*23b10*/  PRMT R116, R70, 0x7771, RZ ;  /* 0x0000777146747816 */ /* 0x000fe400000000ff */
[----:B------:R-:W-:-:S02]  /*23b20*/  LEA.HI.X.SX32 R15, R19, R127, 0x1, P6 ;  /* 0x0000007f130f7211 */ /* 0x000fc400030f0eff */
[----:B------:R-:W-:Y:S02]  /*23b30*/  PRMT R123, R71, 0x7770, RZ ;  /* 0x00007770477b7816 */ /* 0x000fe400000000ff */
[-C--:B------:R-:W-:Y:S01]  /*23b40*/  LEA.HI.X.SX32 R17, R21, R127.reuse, 0x1, P5 ;  /* 0x0000007f15117211 */ /* 0x080fe200028f0eff */
[----:B------:R2:W-:Y:S01]  /*23b50*/  STG.E.U8 desc[UR6][R10.64], R114 ;  /* 0x000000720a007986 */ /* 0x0005e2000c101106 */
[----:B------:R-:W-:Y:S02]  /*23b60*/  PRMT R120, R71, 0x7771, RZ ;  /* 0x0000777147787816 */ /* 0x000fe400000000ff */
[----:B------:R-:W-:Y:S01]  /*23b70*/  LEA.HI.X.SX32 R19, R5, R127, 0x1, P4 ;  /* 0x0000007f05137211 */ /* 0x000fe200020f0eff */
[----:B0-----:R-:W-:Y:S01]  /*23b80*/  IMAD R5, R23, 0xc8, RZ ;  /* 0x000000c817057824 */ /* 0x001fe200078e02ff */
[----:B------:R0:W-:Y:S01]  /*23b90*/  STG.E.U8 desc[UR6][R12.64], R119 ;  /* 0x000000770c007986 */ /* 0x0001e2000c101106 */
[----:B---3--:R-:W-:Y:S02]  /*23ba0*/  IMAD R23, R24, 0xcb, RZ ;  /* 0x000000cb18177824 */ /* 0x008fe400078e02ff */
[----:B------:R-:W-:Y:S01]  /*23bb0*/  IMAD R9, R20, 0xc9, RZ ;  /* 0x000000c914097824 */ /* 0x000fe200078e02ff */
[----:B------:R-:W-:Y:S01]  /*23bc0*/  STG.E.U8 desc[UR6][R14.64], R116 ;  /* 0x000000740e007986 */ /* 0x000fe2000c101106 */
[----:B------:R-:W3:Y:S03]  /*23bd0*/  LDC R20, c[0x0][0x278] ;  /* 0x00009e00ff147b82 */ /* 0x000ee60000000800 */
[----:B------:R-:W-:Y:S01]  /*23be0*/  STG.E.U8 desc[UR6][R16.64], R123 ;  /* 0x0000007b10007986 */ /* 0x000fe2000c101106 */
[----:B--2---:R-:W-:-:S03]  /*23bf0*/  IADD3 R10, P6, R5, R126, RZ ;  /* 0x0000007e050a7210 */ /* 0x004fc60007fde0ff */
[----:B------:R2:W-:Y:S01]  /*23c00*/  STG.E.U8 desc[UR6][R18.64], R120 ;  /* 0x0000007812007986 */ /* 0x0005e2000c101106 */
[----:B------:R-:W-:Y:S01]  /*23c10*/  LEA.HI.X.SX32 R11, R5, R127, 0x1, P6 ;  /* 0x0000007f050b7211 */ /* 0x000fe200030f0eff */
[----:B----4-:R-:W-:Y:S01]  /*23c20*/  IMAD R5, R0, 0xcc, RZ ;  /* 0x000000cc00057824 */ /* 0x010fe200078e02ff */
[-C--:B0-----:R-:W-:Y:S01]  /*23c30*/  IADD3 R12, P5, R9, R126.reuse, RZ ;  /* 0x0000007e090c7210 */ /* 0x081fe20007fbe0ff */
[----:B------:R-:W0:Y:S08]  /*23c40*/  LDC R0, c[0x0][0x278] ;  /* 0x00009e00ff007b82 */ /* 0x000e300000000800 */
[----:B--2---:R-:W2:Y:S01]  /*23c50*/  LDC R18, c[0x0][0x278] ;  /* 0x00009e00ff127b82 */ /* 0x004ea20000000800 */
[----:B------:R-:W-:-:S04]  /*23c60*/  IADD3 R16, P6, R23, R126, RZ ;  /* 0x0000007e17107210 */ /* 0x000fc80007fde0ff */
[----:B------:R-:W-:-:S03]  /*23c70*/  LEA.HI.X.SX32 R17, R23, R127, 0x1, P6 ;  /* 0x0000007f17117211 */ /* 0x000fc600030f0eff */
[----:B------:R-:W4:Y:S01]  /*23c80*/  LDC R23, c[0x0][0x278] ;  /* 0x00009e00ff177b82 */ /* 0x000f220000000800 */
[----:B------:R-:W-:Y:S01]  /*23c90*/  LEA.HI.X.SX32 R13, R9, R127, 0x1, P5 ;  /* 0x0000007f090d7211 */ /* 0x000fe200028f0eff */
[----:B------:R-:W-:Y:S02]  /*23ca0*/  IMAD R21, R25, 0xca, RZ ;  /* 0x000000ca19157824 */ /* 0x000fe400078e02ff */
[----:B------:R-:W-:-:S04]  /*23cb0*/  IMAD R9, R6, 0xcd, RZ ;  /* 0x000000cd06097824 */ /* 0x000fc800078e02ff */
[----:B------:R-:W5:Y:S01]  /*23cc0*/  LDC R6, c[0x0][0x278] ;  /* 0x00009e00ff067b82 */ /* 0x000f620000000800 */
[-C--:B------:R-:W-:Y:S01]  /*23cd0*/  IADD3 R14, P4, R21, R126.reuse, RZ ;  /* 0x0000007e150e7210 */ /* 0x080fe20007f9e0ff */
[----:B------:R3:W-:Y:S01]  /*23ce0*/  STG.E.U8 desc[UR6][R10.64], R109 ;  /* 0x0000006d0a007986 */ /* 0x0007e2000c101106 */
[----:B------:R-:W-:Y:S01]  /*23cf0*/  PRMT R113, R69, 0x7772, RZ ;  /* 0x0000777245717816 */ /* 0x000fe200000000ff */
[----:B-1----:R-:W-:Y:S01]  /*23d00*/  IMAD R19, R22, 0xce, RZ ;  /* 0x000000ce16137824 */ /* 0x002fe200078e02ff */
[----:B------:R-:W-:Y:S01]  /*23d10*/  LEA.HI.X.SX32 R15, R21, R127, 0x1, P4 ;  /* 0x0000007f150f7211 */ /* 0x000fe200020f0eff */
[----:B------:R1:W-:Y:S02]  /*23d20*/  STG.E.U8 desc[UR6][R12.64], R75 ;  /* 0x0000004b0c007986 */ /* 0x0003e4000c101106 */
[----:B------:R-:W5:Y:S01]  /*23d30*/  LDC R24, c[0x0][0x278] ;  /* 0x00009e00ff187b82 */ /* 0x000f620000000800 */
[----:B---3--:R-:W-:Y:S02]  /*23d40*/  IADD3 R10, P5, R5, R126, RZ ;  /* 0x0000007e050a7210 */ /* 0x008fe40007fbe0ff */
[----:B------:R-:W-:-:S05]  /*23d50*/  PRMT R112, R69, 0x7773, RZ ;  /* 0x0000777345707816 */ /* 0x000fca00000000ff */
[----:B------:R-:W3:Y:S01]  /*23d60*/  LDC R22, c[0x0][0x278] ;  /* 0x00009e00ff167b82 */ /* 0x000ee20000000800 */
[-C--:B------:R-:W-:Y:S01]  /*23d70*/  LEA.HI.X.SX32 R11, R5, R127.reuse, 0x1, P5 ;  /* 0x0000007f050b7211 */ /* 0x080fe200028f0eff */
[----:B--2---:R-:W-:Y:S01]  /*23d80*/  IMAD R5, R18, 0xd0, RZ ;  /* 0x000000d012057824 */ /* 0x004fe200078e02ff */
[CC--:B-1----:R-:W-:Y:S01]  /*23d90*/  IADD3 R12, P4, R9.reuse, R126.reuse, RZ ;  /* 0x0000007e090c7210 */ /* 0x0c2fe20007f9e0ff */
[----:B------:R1:W-:Y:S01]  /*23da0*/  STG.E.U8 desc[UR6][R14.64], R113 ;  /* 0x000000710e007986 */ /* 0x0003e2000c101106 */
[----:B------:R-:W-:Y:S02]  /*23db0*/  IMAD R21, R20, 0xcf, RZ ;  /* 0x000000cf14157824 */ /* 0x000fe400078e02ff */
[----:B------:R-:W-:Y:S01]  /*23dc0*/  LEA.HI.X.SX32 R13, R9, R127, 0x1, P4 ;  /* 0x0000007f090d7211 */ /* 0x000fe200020f0eff */
[----:B------:R-:W2:Y:S01]  /*23dd0*/  LDC R20, c[0x0][0x278] ;  /* 0x00009e00ff147b82 */ /* 0x000ea20000000800 */
[----:B------:R-:W-:Y:S01]  /*23de0*/  IADD3 R18, P4, R5, R126, RZ ;  /* 0x0000007e05127210 */ /* 0x000fe20007f9e0ff */
[----:B------:R4:W-:Y:S01]  /*23df0*/  STG.E.U8 desc[UR6][R16.64], R112 ;  /* 0x0000007010007986 */ /* 0x0009e2000c101106 */
[----:B------:R-:W-:-:S02]  /*23e00*/  PRMT R115, R70, 0x7772, RZ ;  /* 0x0000777246737816 */ /* 0x000fc400000000ff */
[-C--:B-1----:R-:W-:Y:S01]  /*23e10*/  IADD3 R14, P6, R19, R126.reuse, RZ ;  /* 0x0000007e130e7210 */ /* 0x082fe20007fde0ff */
[----:B0-----:R-:W-:Y:S01]  /*23e20*/  IMAD R9, R0, 0xd2, RZ ;  /* 0x000000d200097824 */ /* 0x001fe200078e02ff */
[----:B------:R-:W-:Y:S01]  /*23e30*/  PRMT R118, R71, 0x7772, RZ ;  /* 0x0000777247767816 */ /* 0x000fe200000000ff */
[----:B------:R-:W0:Y:S01]  /*23e40*/  LDC R0, c[0x0][0x278] ;  /* 0x00009e00ff007b82 */ /* 0x000e220000000800 */
[-C--:B------:R-:W-:Y:S02]  /*23e50*/  LEA.HI.X.SX32 R15, R19, R127.reuse, 0x1, P6 ;  /* 0x0000007f130f7211 */ /* 0x080fe400030f0eff */
[-C--:B------:R-:W-:Y:S01]  /*23e60*/  LEA.HI.X.SX32 R19, R5, R127.reuse, 0x1, P4 ;  /* 0x0000007f05137211 */ /* 0x080fe200020f0eff */
[----:B----4-:R-:W-:Y:S01]  /*23e70*/  IMAD R5, R23, 0xd1, RZ ;  /* 0x000000d117057824 */ /* 0x010fe200078e02ff */
[----:B------:R-:W-:Y:S02]  /*23e80*/  IADD3 R16, P5, R21, R126, RZ ;  /* 0x0000007e15107210 */ /* 0x000fe40007fbe0ff */
[----:B------:R-:W-:Y:S01]  /*23e90*/  PRMT R69, R70, 0x7773, RZ ;  /* 0x0000777346457816 */ /* 0x000fe200000000ff */
[----:B------:R-:W1:Y:S01]  /*23ea0*/  LDC R25, c[0x0][0x278] ;  /* 0x00009e00ff197b82 */ /* 0x000e620000000800 */
[----:B------:R-:W-:Y:S01]  /*23eb0*/  PRMT R70, R71, 0x7773, RZ ;  /* 0x0000777347467816 */ /* 0x000fe200000000ff */
[----:B------:R4:W-:Y:S01]  /*23ec0*/  STG.E.U8 desc[UR6][R10.64], R115 ;  /* 0x000000730a007986 */ /* 0x0009e2000c101106 */
[----:B------:R-:W-:Y:S01]  /*23ed0*/  LEA.HI.X.SX32 R17, R21, R127, 0x1, P5 ;  /* 0x0000007f15117211 */ /* 0x000fe200028f0eff */
[----:B-----5:R-:W-:-:S02]  /*23ee0*/  IMAD R23, R6, 0xd4, RZ ;  /* 0x000000d406177824 */ /* 0x020fc400078e02ff */
[----:B------:R5:W-:Y:S02]  /*23ef0*/  STG.E.U8 desc[UR6][R12.64], R69 ;  /* 0x000000450c007986 */ /* 0x000be4000c101106 */
[----:B------:R-:W1:Y:S02]  /*23f00*/  LDC R6, c[0x0][0x278] ;  /* 0x00009e00ff067b82 */ /* 0x000e640000000800 */
[----:B------:R-:W-:Y:S01]  /*23f10*/  STG.E.U8 desc[UR6][R14.64], R118 ;  /* 0x000000760e007986 */ /* 0x000fe2000c101106 */
[----:B----4-:R-:W-:-:S03]  /*23f20*/  IADD3 R10, P6, R5, R126, RZ ;  /* 0x0000007e050a7210 */ /* 0x010fc60007fde0ff */
[----:B------:R4:W-:Y:S01]  /*23f30*/  STG.E.U8 desc[UR6][R16.64], R70 ;  /* 0x0000004610007986 */ /* 0x0009e2000c101106 */
[-C--:B------:R-:W-:Y:S01]  /*23f40*/  LEA.HI.X.SX32 R11, R5, R127.reuse, 0x1, P6 ;  /* 0x0000007f050b7211 */ /* 0x080fe200030f0eff */
[----:B------:R-:W-:Y:S01]  /*23f50*/  IMAD R21, R24, 0xd3, RZ ;  /* 0x000000d318157824 */ /* 0x000fe200078e02ff */
[-C--:B-----5:R-:W-:Y:S02]  /*23f60*/  IADD3 R12, P5, R9, R126.reuse, RZ ;  /* 0x0000007e090c7210 */ /* 0x0a0fe40007fbe0ff */
[----:B------:R-:W-:Y:S01]  /*23f70*/  PRMT R134, R64, 0x7770, RZ ;  /* 0x0000777040867816 */ /* 0x000fe200000000ff */
[----:B--2---:R-:W-:Y:S01]  /*23f80*/  IMAD R5, R20, 0xd5, RZ ;  /* 0x000000d514057824 */ /* 0x004fe200078e02ff */
[C---:B----4-:R-:W-:Y:S01]  /*23f90*/  IADD3 R16, P6, R23.reuse, R126, RZ ;  /* 0x0000007e17107210 */ /* 0x050fe20007fde0ff */
[----:B------:R-:W2:Y:S03]  /*23fa0*/  LDC R20, c[0x0][0x278] ;  /* 0x00009e00ff147b82 */ /* 0x000ea60000000800 */
[----:B------:R-:W-:-:S02]  /*23fb0*/  LEA.HI.X.SX32 R17, R23, R127, 0x1, P6 ;  /* 0x0000007f17117211 */ /* 0x000fc400030f0eff */
[----:B------:R-:W-:-:S03]  /*23fc0*/  PRMT R121, R64, 0x7771, RZ ;  /* 0x0000777140797816 */ /* 0x000fc600000000ff */
[----:B------:R-:W4:Y:S01]  /*23fd0*/  LDC R23, c[0x0][0x278] ;  /* 0x00009e00ff177b82 */ /* 0x000f220000000800 */
[----:B------:R-:W-:Y:S02]  /*23fe0*/  IADD3 R14, P4, R21, R126, RZ ;  /* 0x0000007e150e7210 */ /* 0x000fe40007f9e0ff */
[----:B------:R-:W-:Y:S01]  /*23ff0*/  LEA.HI.X.SX32 R13, R9, R127, 0x1, P5 ;  /* 0x0000007f090d7211 */ /* 0x000fe200028f0eff */
[----:B---3--:R-:W-:Y:S01]  /*24000*/  IMAD R9, R22, 0xd6, RZ ;  /* 0x000000d616097824 */ /* 0x008fe200078e02ff */
[C---:B------:R-:W-:Y:S01]  /*24010*/  PRMT R71, R64.reuse, 0x7773, RZ ;  /* 0x0000777340477816 */ /* 0x040fe200000000ff */
[----:B------:R-:W-:Y:S01]  /*24020*/  STG.E.U8 desc[UR6][R18.64], R134 ;  /* 0x0000008612007986 */ /* 0x000fe2000c101106 */
[----:B------:R-:W-:Y:S01]  /*24030*/  PRMT R122, R64, 0x7772, RZ ;  /* 0x00007772407a7816 */ /* 0x000fe200000000ff */
[----:B------:R-:W3:Y:S01]  /*24040*/  LDC R22, c[0x0][0x278] ;  /* 0x00009e00ff167b82 */ /* 0x000ee20000000800 */
[C---:B------:R-:W-:Y:S01]  /*24050*/  PRMT R124, R65.reuse, 0x7773, RZ ;  /* 0x00007773417c7816 */ /* 0x040fe200000000ff */
[----:B------:R5:W-:Y:S01]  /*24060*/  STG.E.U8 desc[UR6][R10.64], R121 ;  /* 0x000000790a007986 */ /* 0x000be2000c101106 */
[----:B------:R-:W-:-:S02]  /*24070*/  PRMT R64, R65, 0x7772, RZ ;  /* 0x0000777241407816 */ /* 0x000fc400000000ff */
[C---:B------:R-:W-:Y:S02]  /*24080*/  PRMT R125, R65.reuse, 0x7771, RZ ;  /* 0x00007771417d7816 */ /* 0x040fe400000000ff */
[----:B------:R-:W-:Y:S01]  /*24090*/  PRMT R65, R65, 0x7770, RZ ;  /* 0x0000777041417816 */ /* 0x000fe200000000ff */
[----:B------:R-:W3:Y:S01]  /*240a0*/  LDC R24, c[0x0][0x278] ;  /* 0x00009e00ff187b82 */ /* 0x000ee20000000800 */
[----:B------:R-:W-:Y:S01]  /*240b0*/  LEA.HI.X.SX32 R15, R21, R127, 0x1, P4 ;  /* 0x0000007f150f7211 */ /* 0x000fe200020f0eff */
[----:B0-----:R-:W-:Y:S01]  /*240c0*/  IMAD R21, R0, 0xd8, RZ ;  /* 0x000000d800157824 */ /* 0x001fe200078e02ff */
[----:B-----5:R-:W-:-:S05]  /*240d0*/  IADD3 R10, P5, R5, R126, RZ ;  /* 0x0000007e050a7210 */ /* 0x020fca0007fbe0ff */
[----:B------:R-:W0:Y:S01]  /*240e0*/  LDC R0, c[0x0][0x278] ;  /* 0x00009e00ff007b82 */ /* 0x000e220000000800 */
[----:B-1----:R-:W-:Y:S01]  /*240f0*/  IMAD R19, R25, 0xd7, RZ ;  /* 0x000000d719137824 */ /* 0x002fe200078e02ff */
[----:B------:R1:W-:Y:S01]  /*24100*/  STG.E.U8 desc[UR6][R12.64], R65 ;  /* 0x000000410c007986 */ /* 0x0003e2000c101106 */
[----:B------:R-:W-:Y:S01]  /*24110*/  LEA.HI.X.SX32 R11, R5, R127, 0x1, P5 ;  /* 0x0000007f050b7211 */ /* 0x000fe200028f0eff */
[----:B------:R-:W-:Y:S02]  /*24120*/  IMAD R5, R6, 0xd9, RZ ;  /* 0x000000d906057824 */ /* 0x000fe400078e02ff */
[----:B------:R5:W-:Y:S02]  /*24130*/  STG.E.U8 desc[UR6][R14.64], R125 ;  /* 0x0000007d0e007986 */ /* 0x000be4000c101106 */
[----:B------:R-:W0:Y:S02]  /*24140*/  LDC R6, c[0x0][0x278] ;  /* 0x00009e00ff067b82 */ /* 0x000e240000000800 */
[----:B------:R2:W-:Y:S01]  /*24150*/  STG.E.U8 desc[UR6][R16.64], R141 ;  /* 0x0000008d10007986 */ /* 0x0005e2000c101106 */
[----:B-1----:R-:W-:-:S05]  /*24160*/  IADD3 R12, P4, R9, R126, RZ ;  /* 0x0000007e090c7210 */ /* 0x002fca0007f9e0ff */
[----:B------:R-:W1:Y:S01]  /*24170*/  LDC R25, c[0x0][0x278] ;  /* 0x00009e00ff197b82 */ /* 0x000e620000000800 */
[-C--:B-----5:R-:W-:Y:S02]  /*24180*/  IADD3 R14, P6, R19, R126.reuse, RZ ;  /* 0x0000007e130e7210 */ /* 0x0a0fe40007fde0ff */
[-C--:B------:R-:W-:Y:S02]  /*24190*/  LEA.HI.X.SX32 R13, R9, R127.reuse, 0x1, P4 ;  /* 0x0000007f090d7211 */ /* 0x080fe400020f0eff */
[-C--:B--2---:R-:W-:Y:S02]  /*241a0*/  IADD3 R16, P5, R21, R126.reuse, RZ ;  /* 0x0000007e15107210 */ /* 0x084fe40007fbe0ff */
[----:B------:R-:W-:Y:S02]  /*241b0*/  IADD3 R18, P4, R5, R126, RZ ;  /* 0x0000007e05127210 */ /* 0x000fe40007f9e0ff */
[-C--:B------:R-:W-:Y:S02]  /*241c0*/  LEA.HI.X.SX32 R15, R19, R127.reuse, 0x1, P6 ;  /* 0x0000007f130f7211 */ /* 0x080fe400030f0eff */
[-C--:B------:R-:W-:Y:S01]  /*241d0*/  LEA.HI.X.SX32 R17, R21, R127.reuse, 0x1, P5 ;  /* 0x0000007f15117211 */ /* 0x080fe200028f0eff */
[----:B------:R2:W-:Y:S01]  /*241e0*/  STG.E.U8 desc[UR6][R10.64], R137 ;  /* 0x000000890a007986 */ /* 0x0005e2000c101106 */
[----:B------:R-:W-:Y:S01]  /*241f0*/  LEA.HI.X.SX32 R19, R5, R127, 0x1, P4 ;  /* 0x0000007f05137211 */ /* 0x000fe200020f0eff */
[----:B----4-:R-:W-:-:S02]  /*24200*/  IMAD R5, R23, 0xda, RZ ;  /* 0x000000da17057824 */ /* 0x010fc400078e02ff */
[----:B------:R-:W-:Y:S01]  /*24210*/  STG.E.U8 desc[UR6][R12.64], R142 ;  /* 0x0000008e0c007986 */ /* 0x000fe2000c101106 */
[----:B------:R-:W-:Y:S02]  /*24220*/  IMAD R9, R20, 0xdb, RZ ;  /* 0x000000db14097824 */ /* 0x000fe400078e02ff */
[----:B------:R-:W4:Y:S01]  /*24230*/  LDC R20, c[0x0][0x278] ;  /* 0x00009e00ff147b82 */ /* 0x000f220000000800 */
[----:B------:R-:W-:Y:S01]  /*24240*/  STG.E.U8 desc[UR6][R14.64], R140 ;  /* 0x0000008c0e007986 */ /* 0x000fe2000c101106 */
[----:B---3--:R-:W-:-:S03]  /*24250*/  IMAD R23, R22, 0xdd, RZ ;  /* 0x000000dd16177824 */ /* 0x008fc600078e02ff */
[----:B------:R3:W-:Y:S01]  /*24260*/  STG.E.U8 desc[UR6][R16.64], R122 ;  /* 0x0000007a10007986 */ /* 0x0007e2000c101106 */
[C---:B--2---:R-:W-:Y:S02]  /*24270*/  IADD3 R10, P6, R5.reuse, R126, RZ ;  /* 0x0000007e050a7210 */ /* 0x044fe40007fde0ff */
[----:B------:R-:W2:Y:S01]  /*24280*/  LDC R22, c[0x0][0x278] ;  /* 0x00009e00ff167b82 */ /* 0x000ea20000000800 */
[----:B------:R5:W-:Y:S01]  /*24290*/  STG.E.U8 desc[UR6][R18.64], R71 ;  /* 0x0000004712007986 */ /* 0x000be2000c101106 */
[----:B------:R-:W-:Y:S01]  /*242a0*/  LEA.HI.X.SX32 R11, R5, R127, 0x1, P6 ;  /* 0x0000007f050b7211 */ /* 0x000fe200030f0eff */
[----:B0-----:R-:W-:-:S05]  /*242b0*/  IMAD R5, R0, 0xde, RZ ;  /* 0x000000de00057824 */ /* 0x001fca00078e02ff */
[----:B------:R-:W0:Y:S01]  /*242c0*/  LDC R0, c[0x0][0x278] ;  /* 0x00009e00ff007b82 */ /* 0x000e220000000800 */
[----:B---3--:R-:W-:-:S07]  /*242d0*/  IADD3 R16, P6, R23, R126, RZ ;  /* 0x0000007e17107210 */ /* 0x008fce0007fde0ff */
[----:B-----5:R-:W3:Y:S01]  /*242e0*/  LDC R18, c[0x0][0x278] ;  /* 0x00009e00ff127b82 */ /* 0x020ee20000000800 */
[----:B------:R-:W-:Y:S01]  /*242f0*/  LEA.HI.X.SX32 R17, R23, R127, 0x1, P6 ;  /* 0x0000007f17117211 */ /* 0x000fe200030f0eff */
[----:B------:R-:W-:Y:S01]  /*24300*/  IMAD R21, R24, 0xdc, RZ ;  /* 0x000000dc18157824 */ /* 0x000fe200078e02ff */
[----:B------:R-:W-:-:S05]  /*24310*/  IADD3 R12, P5, R9, R126, RZ ;  /* 0x0000007e090c7210 */ /* 0x000fca0007fbe0ff */
[----:B------:R-:W5:Y:S01]  /*24320*/  LDC R23, c[0x0][0x278] ;  /* 0x00009e00ff177b82 */ /* 0x000f620000000800 */
[-C--:B------:R-:W-:Y:S01]  /*24330*/  IADD3 R14, P4, R21, R126.reuse, RZ ;  /* 0x0000007e150e7210 */ /* 0x080fe20007f9e0ff */
[----:B------:R4:W-:Y:S01]  /*24340*/  STG.E.U8 desc[UR6][R10.64], R64 ;  /* 0x000000400a007986 */ /* 0x0009e2000c101106 */
[-C--:B------:R-:W-:Y:S01]  /*24350*/  LEA.HI.X.SX32 R13, R9, R127.reuse, 0x1, P5 ;  /* 0x0000007f090d7211 */ /* 0x080fe200028f0eff */
[----:B------:R-:W-:Y:S01]  /*24360*/  IMAD R9, R6, 0xdf, RZ ;  /* 0x000000df06097824 */ /* 0x000fe200078e02ff */
[----:B------:R-:W-:Y:S01]  /*24370*/  LEA.HI.X.SX32 R15, R21, R127, 0x1, P4 ;  /* 0x0000007f150f7211 */ /* 0x000fe200020f0eff */
[----:B-1----:R-:W-:Y:S02]  /*24380*/  IMAD R19, R25, 0xe0, RZ ;  /* 0x000000e019137824 */ /* 0x002fe400078e02ff */
[----:B------:R-:W1:Y:S01]  /*24390*/  LDC R6, c[0x0][0x278] ;  /* 0x00009e00ff067b82 */ /* 0x000e620000000800 */
[----:B------:R3:W-:Y:S01]  /*243a0*/  STG.E.U8 desc[UR6][R12.64], R124 ;  /* 0x0000007c0c007986 */ /* 0x0007e2000c101106 */
[----:B----4-:R-:W-:Y:S01]  /*243b0*/  IADD3 R10, P5, R5, R126, RZ ;  /* 0x0000007e050a7210 */ /* 0x010fe20007fbe0ff */
[----:B------:R-:W-:-:S02]  /*243c0*/  IMAD R21, R20, 0xe1, RZ ;  /* 0x000000e114157824 */ /* 0x000fc400078e02ff */
[----:B------:R4:W-:Y:S03]  /*243d0*/  STG.E.U8 desc[UR6][R14.64], R136 ;  /* 0x000000880e007986 */ /* 0x0009e6000c101106 */
[----:B------:R-:W1:Y:S01]  /*243e0*/  LDC R20, c[0x0][0x278] ;  /* 0x00009e00ff147b82 */ /* 0x000e620000000800 */
[----:B------:R-:W-:Y:S01]  /*243f0*/  LEA.HI.X.SX32 R11, R5, R127, 0x1, P5 ;  /* 0x0000007f050b7211 */ /* 0x000fe200028f0eff */
[----:B---3--:R-:W-:Y:S01]  /*24400*/  IMAD R5, R18, 0xe2, RZ ;  /* 0x000000e212057824 */ /* 0x008fe200078e02ff */
[----:B------:R-:W3:Y:S01]  /*24410*/  LDS.128 R24, [R2] ;  /* 0x0000000002187984 */ /* 0x000ee20000000c00 */
[----:B------:R-:W-:-:S03]  /*24420*/  IADD3 R12, P4, R9, R126, RZ ;  /* 0x0000007e090c7210 */ /* 0x000fc60007f9e0ff */
[----:B------:R2:W-:Y:S01]  /*24430*/  STG.E.U8 desc[UR6][R16.64], R135 ;  /* 0x0000008710007986 */ /* 0x0005e2000c101106 */
[----:B------:R-:W-:Y:S01]  /*24440*/  LEA.HI.X.SX32 R13, R9, R127, 0x1, P4 ;  /* 0x0000007f090d7211 */ /* 0x000fe200020f0eff */
[----:B0-----:R-:W-:Y:S01]  /*24450*/  IMAD R9, R0, 0xe4, RZ ;  /* 0x000000e400097824 */ /* 0x001fe200078e02ff */
[-C--:B------:R-:W-:Y:S01]  /*24460*/  IADD3 R18, P4, R5, R126.reuse, RZ ;  /* 0x0000007e05127210 */ /* 0x080fe20007f9e0ff */
[----:B------:R-:W0:Y:S01]  /*24470*/  LDC R0, c[0x0][0x278] ;  /* 0x00009e00ff007b82 */ /* 0x000e220000000800 */
[----:B----4-:R-:W-:-:S04]  /*24480*/  IADD3 R14, P6, R19, R126, RZ ;  /* 0x0000007e130e7210 */ /* 0x010fc80007fde0ff */
[-C--:B------:R-:W-:Y:S02]  /*24490*/  LEA.HI.X.SX32 R15, R19, R127.reuse, 0x1, P6 ;  /* 0x0000007f130f7211 */ /* 0x080fe400030f0eff */
[----:B--2---:R-:W-:Y:S01]  /*244a0*/  IADD3 R16, P5, R21, R126, RZ ;  /* 0x0000007e15107210 */ /* 0x004fe20007fbe0ff */
[----:B------:R-:W2:Y:S01]  /*244b0*/  LDC R2, c[0x0][0x278] ;  /* 0x00009e00ff027b82 */ /* 0x000ea20000000800 */
[-C--:B------:R-:W-:Y:S01]  /*244c0*/  LEA.HI.X.SX32 R19, R5, R127.reuse, 0x1, P4 ;  /* 0x0000007f05137211 */ /* 0x080fe200020f0eff */
[----:B------:R-:W-:Y:S01]  /*244d0*/  IMAD R5, R22, 0xe3, RZ ;  /* 0x000000e316057824 */ /* 0x000fe200078e02ff */
[----:B------:R-:W-:Y:S01]  /*244e0*/  LEA.HI.X.SX32 R17, R21, R127, 0x1, P5 ;  /* 0x0000007f15117211 */ /* 0x000fe200028f0eff */
[----:B-----5:R-:W-:Y:S01]  /*244f0*/  IMAD R21, R23, 0xe5, RZ ;  /* 0x000000e517157824 */ /* 0x020fe200078e02ff */
[----:B------:R4:W-:Y:S03]  /*24500*/  STG.E.U8 desc[UR6][R10.64], R139 ;  /* 0x0000008b0a007986 */ /* 0x0009e6000c101106 */
[----:B------:R-:W5:Y:S01]  /*24510*/  LDC R22, c[0x0][0x278] ;  /* 0x00009e00ff167b82 */ /* 0x000f620000000800 */
[----:B------:R-:W-:Y:S04]  /*24520*/  STG.E.U8 desc[UR6][R12.64], R138 ;  /* 0x0000008a0c007986 */ /* 0x000fe8000c101106 */
[----:B------:R3:W-:Y:S01]  /*24530*/  STG.E.U8 desc[UR6][R14.64], R145 ;  /* 0x000000910e007986 */ /* 0x0007e2000c101106 */
[----:B-1----:R-:W-:-:S02]  /*24540*/  IMAD R23, R6, 0xe6, RZ ;  /* 0x000000e606177824 */ /* 0x002fc400078e02ff */
[----:B------:R-:W1:Y:S01]  /*24550*/  LDC R6, c[0x0][0x278] ;  /* 0x00009e00ff067b82 */ /* 0x000e620000000800 */
[-C--:B----4-:R-:W-:Y:S02]  /*24560*/  IADD3 R10, P5, R5, R126.reuse, RZ ;  /* 0x0000007e050a7210 */ /* 0x090fe40007fbe0ff */
[-C--:B---3--:R-:W-:Y:S02]  /*24570*/  IADD3 R14, P4, R21, R126.reuse, RZ ;  /* 0x0000007e150e7210 */ /* 0x088fe40007f9e0ff */
[----:B------:R-:W-:Y:S02]  /*24580*/  IADD3 R12, P6, R9, R126, RZ ;  /* 0x0000007e090c7210 */ /* 0x000fe40007fde0ff */
[-C--:B------:R-:W-:Y:S02]  /*24590*/  LEA.HI.X.SX32 R15, R21, R127.reuse, 0x1, P4 ;  /* 0x0000007f150f7211 */ /* 0x080fe400020f0eff */
[----:B------:R-:W3:Y:S01]  /*245a0*/  LDC R21, c[0x0][0x278] ;  /* 0x00009e00ff157b82 */ /* 0x000ee20000000800 */
[-C--:B------:R-:W-:Y:S01]  /*245b0*/  LEA.HI.X.SX32 R11, R5, R127.reuse, 0x1, P5 ;  /* 0x0000007f050b7211 */ /* 0x080fe200028f0eff */
[----:B------:R4:W-:Y:S01]  /*245c0*/  STG.E.U8 desc[UR6][R16.64], R132 ;  /* 0x0000008410007986 */ /* 0x0009e2000c101106 */
[----:B------:R-:W-:-:S03]  /*245d0*/  LEA.HI.X.SX32 R13, R9, R127, 0x1, P6 ;  /* 0x0000007f090d7211 */ /* 0x000fc600030f0eff */
[----:B------:R-:W-:Y:S04]  /*245e0*/  STG.E.U8 desc[UR6][R18.64], R146 ;  /* 0x0000009212007986 */ /* 0x000fe8000c101106 */
[----:B------:R-:W-:Y:S01]  /*245f0*/  STG.E.U8 desc[UR6][R10.64], R144 ;  /* 0x000000900a007986 */ /* 0x000fe2000c101106 */
[----:B----4-:R-:W-:-:S03]  /*24600*/  IADD3 R16, P5, R23, R126, RZ ;  /* 0x0000007e17107210 */ /* 0x010fc60007fbe0ff */
[----:B------:R0:W-:Y:S01]  /*24610*/  STG.E.U8 desc[UR6][R12.64], R150 ;  /* 0x000000960c007986 */ /* 0x0001e2000c101106 */
[----:B------:R-:W-:Y:S02]  /*24620*/  LEA.HI.X.SX32 R17, R23, R127, 0x1, P5 ;  /* 0x0000007f17117211 */ /* 0x000fe400028f0eff */
[----:B------:R-:W4:Y:S01]  /*24630*/  LDC R23, c[0x0][0x278] ;  /* 0x00009e00ff177b82 */ /* 0x000f220000000800 */
[----:B------:R-:W-:Y:S02]  /*24640*/  IMAD R5, R20, 0xe7, RZ ;  /* 0x000000e714057824 */ /* 0x000fe400078e02ff */
[----:B-----5:R-:W-:Y:S02]  /*24650*/  IMAD R9, R22, 0xe8, RZ ;  /* 0x000000e816097824 */ /* 0x020fe400078e02ff */
[----:B0-----:R-:W-:-:S03]  /*24660*/  IMAD R13, R0, 0xe9, RZ ;  /* 0x000000e9000d7824 */ /* 0x001fc600078e02ff */
[----:B------:R-:W0:Y:S08]  /*24670*/  LDC R20, c[0x0][0x278] ;  /* 0x00009e00ff147b82 */ /* 0x000e300000000800 */
[----:B------:R-:W5:Y:S01]  /*24680*/  LDC R0, c[0x0][0x278] ;  /* 0x00009e00ff007b82 */ /* 0x000f620000000800 */
[-C--:B------:R-:W-:Y:S02]  /*24690*/  IADD3 R18, P4, R5, R126.reuse, RZ ;  /* 0x0000007e05127210 */ /* 0x080fe40007f9e0ff */
[----:B------:R-:W-:-:S02]  /*246a0*/  IADD3 R10, P5, R9, R126, RZ ;  /* 0x0000007e090a7210 */ /* 0x000fc40007fbe0ff */
[----:B------:R-:W-:-:S03]  /*246b0*/  LEA.HI.X.SX32 R19, R5, R127, 0x1, P4 ;  /* 0x0000007f05137211 */ /* 0x000fc600020f0eff */
[----:B------:R-:W2:Y:S01]  /*246c0*/  LDC R22, c[0x0][0x278] ;  /* 0x00009e00ff167b82 */ /* 0x000ea20000000800 */
[-C--:B------:R-:W-:Y:S01]  /*246d0*/  LEA.HI.X.SX32 R11, R9, R127.reuse, 0x1, P5 ;  /* 0x0000007f090b7211 */ /* 0x080fe200028f0eff */
[----:B---3--:R-:W-:Y:S01]  /*246e0*/  IMAD R9, R21, 0xeb, RZ ;  /* 0x000000eb15097824 */ /* 0x008fe200078e02ff */
[C---:B------:R-:W-:Y:S01]  /*246f0*/  IADD3 R12, P4, R13.reuse, R126, RZ ;  /* 0x0000007e0d0c7210 */ /* 0x040fe20007f9e0ff */
[----:B-1----:R-:W-:Y:S01]  /*24700*/  IMAD R5, R6, 0xea, RZ ;  /* 0x000000ea06057824 */ /* 0x002fe200078e02ff */
[----:B------:R-:W-:Y:S03]  /*24710*/  STG.E.U8 desc[UR6][R14.64], R149 ;  /* 0x000000950e007986 */ /* 0x000fe6000c101106 */
[----:B------:R-:W1:Y:S01]  /*24720*/  LDC R6, c[0x0][0x278] ;  /* 0x00009e00ff067b82 */ /* 0x000e620000000800 */
[----:B------:R3:W-:Y:S01]  /*24730*/  STG.E.U8 desc[UR6][R16.64], R154 ;  /* 0x0000009a10007986 */ /* 0x0007e2000c101106 */
[----:B------:R-:W-:-:S02]  /*24740*/  LEA.HI.X.SX32 R13, R13, R127, 0x1, P4 ;  /* 0x0000007f0d0d7211 */ /* 0x000fc400020f0eff */
[-C--:B---3--:R-:W-:Y:S02]  /*24750*/  IADD3 R16, P4, R9, R126.reuse, RZ ;  /* 0x0000007e09107210 */ /* 0x088fe40007f9e0ff */
[----:B------:R-:W-:Y:S02]  /*24760*/  IADD3 R14, P5, R5, R126, RZ ;  /* 0x0000007e050e7210 */ /* 0x000fe40007fbe0ff */
[-C--:B------:R-:W-:Y:S01]  /*24770*/  LEA.HI.X.SX32 R17, R9, R127.reuse, 0x1, P4 ;  /* 0x0000007f09117211 */ /* 0x080fe200020f0eff */
[----:B----4-:R-:W-:Y:S02]  /*24780*/  IMAD R9, R23, 0xee, RZ ;  /* 0x000000ee17097824 */ /* 0x010fe400078e02ff */
[----:B-----5:R-:W-:Y:S02]  /*24790*/  IMAD R23, R0, 0xef, RZ ;  /* 0x000000ef00177824 */ /* 0x020fe400078e02ff */
[----:B------:R-:W3:Y:S01]  /*247a0*/  LDC R0, c[0x0][0x278] ;  /* 0x00009e00ff007b82 */ /* 0x000ee20000000800 */
[----:B------:R-:W-:Y:S01]  /*247b0*/  LEA.HI.X.SX32 R15, R5, R127, 0x1, P5 ;  /* 0x0000007f050f7211 */ /* 0x000fe200028f0eff */
[----:B0-----:R-:W-:Y:S01]  /*247c0*/  IMAD R5, R20, 0xec, RZ ;  /* 0x000000ec14057824 */ /* 0x001fe200078e02ff */
[----:B------:R0:W-:Y:S01]  /*247d0*/  STG.E.U8 desc[UR6][R18.64], R153 ;  /* 0x0000009912007986 */ /* 0x0001e2000c101106 */
[----:B--2---:R-:W-:-:S03]  /*247e0*/  IMAD R21, R22, 0xed, RZ ;  /* 0x000000ed16157824 */ /* 0x004fc600078e02ff */
[----:B------:R2:W-:Y:S01]  /*247f0*/  STG.E.U8 desc[UR6][R10.64], R131 ;  /* 0x000000830a007986 */ /* 0x0005e2000c101106 */
[-C--:B------:R-:W-:Y:S01]  /*24800*/  IADD3 R20, P6, R23, R126.reuse, RZ ;  /* 0x0000007e17147210 */ /* 0x080fe20007fde0ff */
[----:B------:R-:W4:Y:S01]  /*24810*/  LDC R22, c[0x0][0x278] ;  /* 0x00009e00ff167b82 */ /* 0x000f220000000800 */
[CC--:B0-----:R-:W-:Y:S01]  /*24820*/  IADD3 R18, P5, R5.reuse, R126.reuse, RZ ;  /* 0x0000007e05127210 */ /* 0x0c1fe20007fbe0ff */
[----:B------:R0:W-:Y:S03]  /*24830*/  STG.E.U8 desc[UR6][R12.64], R130 ;  /* 0x000000820c007986 */ /* 0x0001e6000c101106 */
[-C--:B------:R-:W-:Y:S01]  /*24840*/  LEA.HI.X.SX32 R19, R5, R127.reuse, 0x1, P5 ;  /* 0x0000007f05137211 */ /* 0x080fe200028f0eff */
[----:B-1----:R-:W-:Y:S01]  /*24850*/  IMAD R5, R6, 0xf0, RZ ;  /* 0x000000f006057824 */ /* 0x002fe200078e02ff */
[C---:B--2---:R-:W-:Y:S01]  /*24860*/  IADD3 R10, P4, R21.reuse, R126, RZ ;  /* 0x0000007e150a7210 */ /* 0x044fe20007f9e0ff */
[----:B------:R1:W-:Y:S01]  /*24870*/  STG.E.U8 desc[UR6][R14.64], R133 ;  /* 0x000000850e007986 */ /* 0x0003e2000c101106 */
[----:B------:R-:W2:Y:S02]  /*24880*/  LDC R6, c[0x0][0x278] ;  /* 0x00009e00ff067b82 */ /* 0x000ea40000000800 */
[----:B------:R-:W-:-:S02]  /*24890*/  LEA.HI.X.SX32 R11, R21, R127, 0x1, P4 ;  /* 0x0000007f150b7211 */ /* 0x000fc400020f0eff */
[CC--:B0-----:R-:W-:Y:S01]  /*248a0*/  IADD3 R12, P5, R9.reuse, R126.reuse, RZ ;  /* 0x0000007e090c7210 */ /* 0x0c1fe20007fbe0ff */
[----:B------:R0:W-:Y:S03]  /*248b0*/  STG.E.U8 desc[UR6][R16.64], R143 ;  /* 0x0000008f10007986 */ /* 0x0001e6000c101106 */
[-C--:B------:R-:W-:Y:S02]  /*248c0*/  LEA.HI.X.SX32 R13, R9, R127.reuse, 0x1, P5 ;  /* 0x0000007f090d7211 */ /* 0x080fe400028f0eff */
[C---:B-1----:R-:W-:Y:S01]  /*248d0*/  IADD3 R14, P4, R5.reuse, R126, RZ ;  /* 0x0000007e050e7210 */ /* 0x042fe20007f9e0ff */
[----:B------:R-:W1:Y:S01]  /*248e0*/  LDC R9, c[0x0][0x278] ;  /* 0x00009e00ff097b82 */ /* 0x000e620000000800 */
[----:B------:R5:W-:Y:S02]  /*248f0*/  STG.E.U8 desc[UR6][R18.64], R148 ;  /* 0x0000009412007986 */ /* 0x000be4000c101106 */
[----:B------:R-:W-:Y:S01]  /*24900*/  LEA.HI.X.SX32 R15, R5, R127, 0x1, P4 ;  /* 0x0000007f050f7211 */ /* 0x000fe200020f0eff */
[----:B---3--:R-:W-:-:S04]  /*24910*/  IMAD R5, R0, 0xf1, RZ ;  /* 0x000000f100057824 */ /* 0x008fc800078e02ff */
[----:B0-----:R-:W0:Y:S08]  /*24920*/  LDC R17, c[0x0][0x278] ;  /* 0x00009e00ff117b82 */ /* 0x001e300000000800 */
[----:B------:R-:W3:Y:S08]  /*24930*/  LDC R0, c[0x0][0x278] ;  /* 0x00009e00ff007b82 */ /* 0x000ef00000000800 */
[----:B-----5:R-:W5:Y:S01]  /*24940*/  LDC R19, c[0x0][0x278] ;  /* 0x00009e00ff137b82 */ /* 0x020f620000000800 */
[----:B------:R-:W-:Y:S01]  /*24950*/  LEA.HI.X.SX32 R21, R23, R127, 0x1, P6 ;  /* 0x0000007f17157211 */ /* 0x000fe200030f0eff */
[----:B------:R4:W-:Y:S04]  /*24960*/  STG.E.U8 desc[UR6][R10.64], R147 ;  /* 0x000000930a007986 */ /* 0x0009e8000c101106 */
[----:B------:R-:W-:Y:S02]  /*24970*/  STG.E.U8 desc[UR6][R12.64], R152 ;  /* 0x000000980c007986 */ /* 0x000fe4000c101106 */
[----:B------:R-:W2:Y:S02]  /*24980*/  LDC R18, c[0x0][0x278] ;  /* 0x00009e00ff127b82 */ /* 0x000ea40000000800 */
[----:B------:R0:W-:Y:S01]  /*24990*/  STG.E.U8 desc[UR6][R20.64], R151 ;  /* 0x0000009714007986 */ /* 0x0001e2000c101106 */
[----:B-1----:R-:W-:Y:S01]  /*249a0*/  IMAD R9, R9, 0xf2, RZ ;  /* 0x000000f209097824 */ /* 0x002fe200078e02ff */
[----:B----4-:R-:W-:Y:S01]  /*249b0*/  IADD3 R10, P5, R5, R126, RZ ;  /* 0x0000007e050a7210 */ /* 0x010fe20007fbe0ff */
[----:B0-----:R-:W-:Y:S01]  /*249c0*/  IMAD R17, R17, 0xf3, RZ ;  /* 0x000000f311117824 */ /* 0x001fe200078e02ff */
[----:B------:R-:W-:-:S02]  /*249d0*/  PRMT R51, R24, 0x7770, RZ ;  /* 0x0000777018337816 */ /* 0x000fc400000000ff */
[----:B------:R-:W0:Y:S01]  /*249e0*/  LDC R20, c[0x0][0x278] ;  /* 0x00009e00ff147b82 */ /* 0x000e220000000800 */
[----:B------:R-:W-:Y:S01]  /*249f0*/  LEA.HI.X.SX32 R11, R5, R127, 0x1, P5 ;  /* 0x0000007f050b7211 */ /* 0x000fe200028f0eff */
[----:B---3--:R-:W-:Y:S01]  /*24a00*/  IMAD R5, R0, 0xf5, RZ ;  /* 0x000000f500057824 */ /* 0x008fe200078e02ff */
[----:B------:R-:W-:Y:S01]  /*24a10*/  IADD3 R12, P4, R9, R126, RZ ;  /* 0x0000007e090c7210 */ /* 0x000fe20007f9e0ff */
[----:B-----5:R-:W-:Y:S01]  /*24a20*/  IMAD R19, R19, 0xf4, RZ ;  /* 0x000000f413137824 */ /* 0x020fe200078e02ff */
[----:B------:R-:W-:-:S03]  /*24a30*/  PRMT R49, R24, 0x7771, RZ ;  /* 0x0000777118317816 */ /* 0x000fc600000000ff */
[----:B------:R-:W1:Y:S01]  /*24a40*/  LDC R0, c[0x0][0x278] ;  /* 0x00009e00ff007b82 */ /* 0x000e620000000800 */
[----:B------:R3:W-:Y:S01]  /*24a50*/  STG.E.U8 desc[UR6][R14.64], R51 ;  /* 0x000000330e007986 */ /* 0x0007e2000c101106 */
[----:B------:R-:W-:Y:S02]  /*24a60*/  PRMT R47, R25, 0x7770, RZ ;  /* 0x00007770192f7816 */ /* 0x000fe400000000ff */
[-C--:B------:R-:W-:Y:S02]  /*24a70*/  IADD3 R16, P6, R19, R126.reuse, RZ ;  /* 0x0000007e13107210 */ /* 0x080fe40007fde0ff */
[----:B------:R-:W-:Y:S01]  /*24a80*/  LEA.HI.X.SX32 R13, R9, R127, 0x1, P4 ;  /* 0x0000007f090d7211 */ /* 0x000fe200020f0eff */
[----:B------:R-:W-:Y:S01]  /*24a90*/  IMAD R9, R2, 0xf6, RZ ;  /* 0x000000f602097824 */ /* 0x000fe200078e02ff */
[----:B------:R4:W-:Y:S01]  /*24aa0*/  STG.E.U8 desc[UR6][R10.64], R49 ;  /* 0x000000310a007986 */ /* 0x0009e2000c101106 */
[----:B------:R-:W5:Y:S01]  /*24ab0*/  LDC R2, c[0x0][0x278] ;  /* 0x00009e00ff027b82 */ /* 0x000f620000000800 */
[----:B---3--:R-:W-:-:S02]  /*24ac0*/  IADD3 R14, P5, R17, R126, RZ ;  /* 0x0000007e110e7210 */ /* 0x008fc40007fbe0ff */
[----:B------:R3:W-:Y:S01]  /*24ad0*/  STG.E.U8 desc[UR6][R12.64], R47 ;  /* 0x0000002f0c007986 */ /* 0x0007e2000c101106 */
[C---:B------:R-:W-:Y:S02]  /*24ae0*/  PRMT R39, R24.reuse, 0x7773, RZ ;  /* 0x0000777318277816 */ /* 0x040fe400000000ff */
[-C--:B------:R-:W-:Y:S02]  /*24af0*/  LEA.HI.X.SX32 R15, R17, R127.reuse, 0x1, P5 ;  /* 0x0000007f110f7211 */ /* 0x080fe400028f0eff */
[----:B------:R-:W-:Y:S02]  /*24b00*/  PRMT R41, R24, 0x7772, RZ ;  /* 0x0000777218297816 */ /* 0x000fe400000000ff */
[----:B------:R-:W-:Y:S01]  /*24b10*/  LEA.HI.X.SX32 R17, R19, R127, 0x1, P6 ;  /* 0x0000007f13117211 */ /* 0x000fe200030f0eff */
[----:B------:R-:W5:Y:S01]  /*24b20*/  LDC R24, c[0x0][0x278] ;  /* 0x00009e00ff187b82 */ /* 0x000f620000000800 */
[----:B----4-:R-:W-:Y:S01]  /*24b30*/  IADD3 R10, P4, R5, R126, RZ ;  /* 0x0000007e050a7210 */ /* 0x010fe20007f9e0ff */
[----:B--2---:R-:W-:Y:S01]  /*24b40*/  IMAD R19, R6, 0xf7, RZ ;  /* 0x000000f706137824 */ /* 0x004fe200078e02ff */
[----:B------:R-:W-:-:S02]  /*24b50*/  PRMT R45, R25, 0x7771, RZ ;  /* 0x00007771192d7816 */ /* 0x000fc400000000ff */
[C---:B------:R-:W-:Y:S02]  /*24b60*/  PRMT R31, R26.reuse, 0x7773, RZ ;  /* 0x000077731a1f7816 */ /* 0x040fe400000000ff */
[C---:B------:R-:W-:Y:S01]  /*24b70*/  PRMT R33, R26.reuse, 0x7772, RZ ;  /* 0x000077721a217816 */ /* 0x040fe200000000ff */
[----:B------:R-:W2:Y:S01]  /*24b80*/  LDC R6, c[0x0][0x278] ;  /* 0x00009e00ff067b82 */ /* 0x000ea20000000800 */
[C---:B------:R-:W-:Y:S02]  /*24b90*/  PRMT R21, R26.reuse, 0x7771, RZ ;  /* 0x000077711a157816 */ /* 0x040fe400000000ff */
[----:B------:R-:W-:Y:S02]  /*24ba0*/  PRMT R43, R26, 0x7770, RZ ;  /* 0x000077701a2b7816 */ /* 0x000fe400000000ff */
[----:B---3--:R-:W-:Y:S02]  /*24bb0*/  IADD3 R12, P5, R9, R126, RZ ;  /* 0x0000007e090c7210 */ /* 0x008fe40007fbe0ff */
[-C--:B------:R-:W-:Y:S01]  /*24bc0*/  LEA.HI.X.SX32 R11, R5, R127.reuse, 0x1, P4 ;  /* 0x0000007f050b7211 */ /* 0x080fe200020f0eff */
[----:B------:R-:W3:Y:S01]  /*24bd0*/  LDC R26, c[0x0][0x278] ;  /* 0x00009e00ff1a7b82 */ /* 0x000ee20000000800 */
[----:B------:R-:W-:Y:S01]  /*24be0*/  IMAD R5, R18, 0xf8, RZ ;  /* 0x000000f812057824 */ /* 0x000fe200078e02ff */
[----:B------:R4:W-:Y:S01]  /*24bf0*/  STG.E.U8 desc[UR6][R14.64], R45 ;  /* 0x0000002d0e007986 */ /* 0x0009e2000c101106 */
[----:B------:R-:W-:Y:S01]  /*24c00*/  LEA.HI.X.SX32 R13, R9, R127, 0x1, P5 ;  /* 0x0000007f090d7211 */ /* 0x000fe200028f0eff */
[----:B0-----:R-:W-:-:S02]  /*24c10*/  IMAD R9, R20, 0xf9, RZ ;  /* 0x000000f914097824 */ /* 0x001fc400078e02ff */
[----:B------:R0:W-:Y:S01]  /*24c20*/  STG.E.U8 desc[UR6][R16.64], R43 ;  /* 0x0000002b10007986 */ /* 0x0001e2000c101106 */
[----:B------:R-:W-:Y:S02]  /*24c30*/  PRMT R35, R25, 0x7773, RZ ;  /* 0x0000777319237816 */ /* 0x000fe400000000ff */
[-C--:B----4-:R-:W-:Y:S02]  /*24c40*/  IADD3 R14, P4, R19, R126.reuse, RZ ;  /* 0x0000007e130e7210 */ /* 0x090fe40007f9e0ff */
[-C--:B0-----:R-:W-:Y:S02]  /*24c50*/  IADD3 R16, P5, R5, R126.reuse, RZ ;  /* 0x0000007e05107210 */ /* 0x081fe40007fbe0ff */
[----:B------:R-:W-:Y:S02]  /*24c60*/  LEA.HI.X.SX32 R15, R19, R127, 0x1, P4 ;  /* 0x0000007f130f7211 */ /* 0x000fe400020f0eff */
[----:B------:R-:W-:Y:S02]  /*24c70*/  IADD3 R18, P4, R9, R126, RZ ;  /* 0x0000007e09127210 */ /* 0x000fe40007f9e0ff */
[----:B------:R-:W-:-:S02]  /*24c80*/  PRMT R37, R25, 0x7772, RZ ;  /* 0x0000777219257816 */ /* 0x000fc400000000ff */
[-C--:B------:R-:W-:Y:S01]  /*24c90*/  LEA.HI.X.SX32 R17, R5, R127.reuse, 0x1, P5 ;  /* 0x0000007f05117211 */ /* 0x080fe200028f0eff */
[----:B-1----:R-:W-:Y:S01]  /*24ca0*/  IMAD R5, R0, 0xfa, RZ ;  /* 0x000000fa00057824 */ /* 0x002fe200078e02ff */
[C---:B------:R-:W-:Y:S02]  /*24cb0*/  PRMT R25, R27.reuse, 0x7773, RZ ;  /* 0x000077731b197816 */ /* 0x040fe400000000ff */
[C---:B------:R-:W-:Y:S02]  /*24cc0*/  PRMT R29, R27.reuse, 0x7772, RZ ;  /* 0x000077721b1d7816 */ /* 0x040fe400000000ff */
[C---:B------:R-:W-:Y:S02]  /*24cd0*/  PRMT R23, R27.reuse, 0x7771, RZ ;  /* 0x000077711b177816 */ /* 0x040fe400000000ff */
[----:B------:R-:W-:Y:S02]  /*24ce0*/  PRMT R27, R27, 0x7770, RZ ;  /* 0x000077701b1b7816 */ /* 0x000fe400000000ff */
[-C--:B------:R-:W-:Y:S01]  /*24cf0*/  LEA.HI.X.SX32 R19, R9, R127.reuse, 0x1, P4 ;  /* 0x0000007f09137211 */ /* 0x080fe200020f0eff */
[----:B------:R-:W-:Y:S01]  /*24d00*/  IMAD R9, R22, 0xfb, RZ ;  /* 0x000000fb16097824 */ /* 0x000fe200078e02ff */
[----:B------:R0:W-:Y:S04]  /*24d10*/  STG.E.U8 desc[UR6][R10.64], R21 ;  /* 0x000000150a007986 */ /* 0x0001e8000c101106 */
[----:B------:R1:W-:Y:S01]  /*24d20*/  STG.E.U8 desc[UR6][R12.64], R27 ;  /* 0x0000001b0c007986 */ /* 0x0003e2000c101106 */
[----:B------:R-:W4:Y:S01]  /*24d30*/  S2R R246, SR_TID.X ;  /* 0x0000000000f67919 */ /* 0x000f220000002100 */
[-C--:B0-----:R-:W-:Y:S01]  /*24d40*/  IADD3 R10, P4, R5, R126.reuse, RZ ;  /* 0x0000007e050a7210 */ /* 0x081fe20007f9e0ff */
[----:B-----5:R-:W-:Y:S01]  /*24d50*/  IMAD R21, R2, 0xfc, RZ ;  /* 0x000000fc02157824 */ /* 0x020fe200078e02ff */
[-C--:B-1----:R-:W-:Y:S01]  /*24d60*/  IADD3 R12, P5, R9, R126.reuse, RZ ;  /* 0x0000007e090c7210 */ /* 0x082fe20007fbe0ff */
[----:B------:R2:W-:Y:S01]  /*24d70*/  STG.E.U8 desc[UR6][R14.64], R23 ;  /* 0x000000170e007986 */ /* 0x0005e2000c101106 */
[-C--:B------:R-:W-:Y:S01]  /*24d80*/  LEA.HI.X.SX32 R11, R5, R127.reuse, 0x1, P4 ;  /* 0x0000007f050b7211 */ /* 0x080fe200020f0eff */
[----:B------:R-:W-:Y:S01]  /*24d90*/  IMAD R5, R24, 0xfd, RZ ;  /* 0x000000fd18057824 */ /* 0x000fe200078e02ff */
[----:B------:R-:W-:Y:S01]  /*24da0*/  LEA.HI.X.SX32 R13, R9, R127, 0x1, P5 ;  /* 0x0000007f090d7211 */ /* 0x000fe200028f0eff */
[----:B---3--:R-:W-:Y:S01]  /*24db0*/  IMAD R9, R26, 0xff, RZ ;  /* 0x000000ff1a097824 */ /* 0x008fe200078e02ff */
[----:B------:R0:W-:Y:S01]  /*24dc0*/  STG.E.U8 desc[UR6][R16.64], R41 ;  /* 0x0000002910007986 */ /* 0x0001e2000c101106 */
[----:B--2---:R-:W-:Y:S01]  /*24dd0*/  IMAD R23, R6, 0xfe, RZ ;  /* 0x000000fe06177824 */ /* 0x004fe200078e02ff */
[----:B------:R-:W-:-:S02]  /*24de0*/  IADD3 R14, P4, R21, R126, RZ ;  /* 0x0000007e150e7210 */ /* 0x000fc40007f9e0ff */
[----:B------:R1:W-:Y:S01]  /*24df0*/  STG.E.U8 desc[UR6][R18.64], R39 ;  /* 0x0000002712007986 */ /* 0x0003e2000c101106 */
[-C--:B0-----:R-:W-:Y:S02]  /*24e00*/  IADD3 R16, P5, R5, R126.reuse, RZ ;  /* 0x0000007e05107210 */ /* 0x081fe40007fbe0ff */
[-C--:B------:R-:W-:Y:S02]  /*24e10*/  IADD3 R20, P6, R23, R126.reuse, RZ ;  /* 0x0000007e17147210 */ /* 0x080fe40007fde0ff */
[-C--:B------:R-:W-:Y:S02]  /*24e20*/  LEA.HI.X.SX32 R15, R21, R127.reuse, 0x1, P4 ;  /* 0x0000007f150f7211 */ /* 0x080fe400020f0eff */
[-C--:B------:R-:W-:Y:S02]  /*24e30*/  LEA.HI.X.SX32 R17, R5, R127.reuse, 0x1, P5 ;  /* 0x0000007f05117211 */ /* 0x080fe400028f0eff */
[----:B-1----:R-:W-:Y:S01]  /*24e40*/  IADD3 R18, P4, R9, R126, RZ ;  /* 0x0000007e09127210 */ /* 0x002fe20007f9e0ff */
[----:B------:R4:W-:Y:S01]  /*24e50*/  STG.E.U8 desc[UR6][R10.64], R37 ;  /* 0x000000250a007986 */ /* 0x0009e2000c101106 */
[----:B------:R-:W-:-:S02]  /*24e60*/  LEA.HI.X.SX32 R21, R23, R127, 0x1, P6 ;  /* 0x0000007f17157211 */ /* 0x000fc400030f0eff */
[----:B------:R-:W-:Y:S01]  /*24e70*/  LEA.HI.X.SX32 R19, R9, R127, 0x1, P4 ;  /* 0x0000007f09137211 */ /* 0x000fe200020f0eff */
[----:B------:R-:W-:Y:S04]  /*24e80*/  STG.E.U8 desc[UR6][R12.64], R35 ;  /* 0x000000230c007986 */ /* 0x000fe8000c101106 */
[----:B------:R-:W-:Y:S04]  /*24e90*/  STG.E.U8 desc[UR6][R14.64], R33 ;  /* 0x000000210e007986 */ /* 0x000fe8000c101106 */
[----:B------:R-:W-:Y:S04]  /*24ea0*/  STG.E.U8 desc[UR6][R16.64], R31 ;  /* 0x0000001f10007986 */ /* 0x000fe8000c101106 */
[----:B------:R-:W-:Y:S04]  /*24eb0*/  STG.E.U8 desc[UR6][R20.64], R29 ;  /* 0x0000001d14007986 */ /* 0x000fe8000c101106 */
[----:B------:R-:W-:Y:S01]  /*24ec0*/  STG.E.U8 desc[UR6][R18.64], R25 ;  /* 0x0000001912007986 */ /* 0x000fe2000c101106 */
[----:B------:R-:W-:Y:S01]  /*24ed0*/  FSEL R9, R249, -INF , P2 ;  /* 0xff800000f9097808 */ /* 0x000fe20001000000 */
[----:B----4-:R-:W-:Y:S01]  /*24ee0*/  IMAD.SHL.U32 R10, R246, 0x2, RZ ;  /* 0x00000002f60a7824 */ /* 0x010fe200078e00ff */
[----:B------:R-:W-:-:S02]  /*24ef0*/  FSEL R5, R248, -INF , P0 ;  /* 0xff800000f8057808 */ /* 0x000fc40000000000 */
[----:B------:R-:W-:Y:S02]  /*24f00*/  FSEL R0, R247, -INF , P1 ;  /* 0xff800000f7007808 */ /* 0x000fe40000800000 */
[----:B------:R-:W-:Y:S01]  /*24f10*/  FSEL R2, R244, -INF , P3 ;  /* 0xff800000f4027808 */ /* 0x000fe20001800000 */
[----:B------:R-:W-:Y:S01]  /*24f20*/  FFMA R6, R9, 0.69314718246459960938, R8 ;  /* 0x3f31721809067823 */ /* 0x000fe20000000008 */
[----:B------:R-:W-:Y:S01]  /*24f30*/  BAR.SYNC.DEFER_BLOCKING 0x0 ;  /* 0x0000000000007b1d */ /* 0x000fe20000010000 */
[----:B------:R-:W-:Y:S01]  /*24f40*/  FFMA R4, R5, 0.69314718246459960938, R4 ;  /* 0x3f31721805047823 */ /* 0x000fe20000000004 */
[----:B------:R-:W-:Y:S01]  /*24f50*/  FFMA R7, R0, 0.69314718246459960938, R7 ;  /* 0x3f31721800077823 */ /* 0x000fe20000000007 */
[----:B------:R-:W-:Y:S01]  /*24f60*/  LOP3.LUT R8, R10, 0xf8, RZ, 0xc0, !PT ;  /* 0x000000f80a087812 */ /* 0x000fe200078ec0ff */
[----:B------:R-:W-:-:S04]  /*24f70*/  FFMA R5, R2, 0.69314718246459960938, R3 ;  /* 0x3f31721802057823 */ /* 0x000fc80000000003 */
[----:B------:R-:W0:Y:S01]  /*24f80*/  LDC.64 R10, c[0x0][0x230] ;  /* 0x00008c00ff0a7b82 */ /* 0x000e220000000a00 */
[----:B------:R-:W-:Y:S04]  /*24f90*/  STS.64 [R8+UR5], R6 ;  /* 0x0000000608007988 */ /* 0x000fe80008000a05 */
[----:B------:R-:W-:Y:S03]  /*24fa0*/  STS.64 [R8+UR5+0x100], R4 ;  /* 0x0001000408007988 */ /* 0x000fe60008000a05 */
[----:B------:R-:W-:Y:S01]  /*24fb0*/  BAR.SYNC.DEFER_BLOCKING 0x0 ;  /* 0x0000000000007b1d */ /* 0x000fe20000010000 */
[----:B------:R-:W-:-:S05]  /*24fc0*/  UIMAD UR4, UR10, UR4, URZ ;  /* 0x000000040a0472a4 */ /* 0x000fca000f8e023f */
[----:B------:R-:W1:Y:S01]  /*24fd0*/  LDS R9, [R252] ;  /* 0x00000000fc097984 */ /* 0x000e620000000800 */
[----:B------:R-:W-:Y:S01]  /*24fe0*/  USHF.L.U32 UR8, UR4, 0x2, URZ ;  /* 0x0000000204087899 */ /* 0x000fe2000800063f */
[C---:B------:R-:W-:Y:S01]  /*24ff0*/  IMAD.SHL.U32 R3, R250.reuse, 0x4, RZ ;  /* 0x00000004fa037824 */ /* 0x040fe200078e00ff */
[----:B------:R-:W-:Y:S01]  /*25000*/  UIMAD.WIDE UR4, UR4, 0x4, URZ ;  /* 0x00000004040478a5 */ /* 0x000fe2000f8e023f */
[----:B------:R-:W-:-:S03]  /*25010*/  IMAD.HI R0, R250, 0x4, RZ ;  /* 0x00000004fa007827 */ /* 0x000fc600078e02ff */
[----:B0-----:R-:W-:-:S04]  /*25020*/  IADD3 R2, P0, P1, R3, UR8, R10 ;  /* 0x0000000803027c10 */ /* 0x001fc8000f91e00a */
[----:B------:R-:W-:-:S05]  /*25030*/  IADD3.X R3, R0, UR5, R11, P0, P1 ;  /* 0x0000000500037c10 */ /* 0x000fca00087e240b */
[----:B-1----:R-:W-:Y:S01]  /*25040*/  STG.E desc[UR6][R2.64], R9 ;  /* 0x0000000902007986 */ /* 0x002fe2000c101906 */
[----:B------:R-:W-:Y:S05]  /*25050*/  EXIT ;  /* 0x000000000000794d */ /* 0x000fea0003800000 */
.L_x_2:
[----:B------:R-:W-:-:S00]  /*25060*/  BRA `(.L_x_2) ;  /* 0xfffffffc00fc7947 */ /* 0x000fc0000383ffff */
[----:B------:R-:W-:-:S00]  /*25070*/  NOP ;  /* 0x0000000000007918 */ /* 0x000fc00000000000 */
        /* <DEDUP_REMOVED lines=8> */
.L_x_3:


//--------------------- .nv.global.init           --------------------------
	.section	.nv.global.init,"aw",@progbits
.nv.global.init:
	.type		_$_str,@object
	.size		_$_str,(.L_0 - _$_str)
_$_str:
        /*0000*/ 	.byte	0x5f, 0x5f, 0x43, 0x55, 0x44, 0x41, 0x5f, 0x46, 0x54, 0x5a, 0x00
.L_0:


//--------------------- .nv.shared.attn_fwd       --------------------------
	.section	.nv.shared.attn_fwd,"aw",@nobits
	.sectionflags	@""
	.align	16
	.zero		1024


//--------------------- .nv.shared.reserved.0     --------------------------
	.section	.nv.shared.reserved.0,"aw",@nobits
	.weak		__nv_reservedSMEM_offset_0_alias
	.size		__nv_reservedSMEM_offset_0_alias, 0, 0
	.other		__nv_reservedSMEM_offset_0_alias,@"STO_CUDA_RESERVED_SHARED STV_DEFAULT"
__nv_reservedSMEM_offset_0_alias:
	.zero		0


//--------------------- .nv.constant0.attn_fwd    --------------------------
	.section	.nv.constant0.attn_fwd,"a",@progbits
	.sectionflags	@""
	.align	4
.nv.constant0.attn_fwd:
	.zero		664


//--------------------- SYMBOLS --------------------------

	.type		.nv.reservedSmem.offset0,@object
	.size		.nv.reservedSmem.offset0,0x4
